def matmul_kernel(
    a_ptr,
    b_ptr,
    c_ptr,
    M,
    N,
    K,
    stride_am,
    stride_ak,
    stride_bk,
    stride_bn,
    stride_cm,
    stride_cn,
    BLOCK_M: tl.constexpr,
    BLOCK_N: tl.constexpr,
    BLOCK_K: tl.constexpr,
    GROUP_M: tl.constexpr,
):
    pid = tl.program_id(axis=0)
    num_pid_m = tl.cdiv(M, BLOCK_M)
    num_pid_n = tl.cdiv(N, BLOCK_N)
    num_pid_in_group = GROUP_M * num_pid_n
    group_id = pid // num_pid_in_group
    first_pid_m = group_id * GROUP_M
    group_size_m = min(num_pid_m - first_pid_m, GROUP_M)
    pid_m = first_pid_m + ((pid % num_pid_in_group) % group_size_m)
    pid_n = (pid % num_pid_in_group) // group_size_m

    offs_am = (pid_m * BLOCK_M + tl.arange(0, BLOCK_M)) % M
    offs_bn = (pid_n * BLOCK_N + tl.arange(0, BLOCK_N)) % N
    offs_k = tl.arange(0, BLOCK_K)
    a_ptrs = a_ptr + offs_am[:, None] * stride_am + offs_k[None, :] * stride_ak
    b_ptrs = b_ptr + offs_k[:, None] * stride_bk + offs_bn[None, :] * stride_bn

    acc = tl.zeros((BLOCK_M, BLOCK_N), dtype=tl.float32)
    for kk in range(0, tl.cdiv(K, BLOCK_K)):
        a = tl.load(a_ptrs, mask=offs_k[None, :] < K - kk * BLOCK_K, other=0.0)
        b = tl.load(b_ptrs, mask=offs_k[:, None] < K - kk * BLOCK_K, other=0.0)
        acc = tl.dot(a, b, acc)
        a_ptrs += BLOCK_K * stride_ak
        b_ptrs += BLOCK_K * stride_bk

    c = acc.to(c_ptr.dtype.element_ty)
    offs_cm = pid_m * BLOCK_M + tl.arange(0, BLOCK_M)
    offs_cn = pid_n * BLOCK_N + tl.arange(0, BLOCK_N)
    c_ptrs = c_ptr + offs_cm[:, None] * stride_cm + offs_cn[None, :] * stride_cn
    mask = (offs_cm[:, None] < M) & (offs_cn[None, :] < N)
    tl.store(c_ptrs, c, mask=mask)

# config = {"BLOCK_K": 32, "BLOCK_M": 64, "BLOCK_N": 128, "GROUP_M": 8, "arch": "sm_100", "dtype": "fp32", "num_ctas": 1, "num_stages": 3, "num_warps": 2}
# arch = sm_100


// ===== COMPILED SASS (sm_100a) =====

	.target	sm_100a

	.elftype	@"ET_EXEC"


//--------------------- .note.nv.tkinfo           --------------------------
	.section	.note.nv.tkinfo,"",@"SHT_NOTE"
	.sectionflags	@"SHF_NOTE_NV_TKINFO"
	.tkinfo
        /*0018*/ 	.word	0x00000081
        /*0030*/ 	.string	""
        /*0030*/ 	.string	"ptxas-blackwell"
        /*0030*/ 	.string	"Cuda compilation tools, release 12.9, V12.9.86"
        /*0030*/ 	.string	"Build cuda_12.9.r12.9/compiler.36037853_0"
        /*0030*/ 	.string	"-v  -suppress-debug-info  -lineinfo  -arch sm_100a "



//--------------------- .note.nv.cuver            --------------------------
	.section	.note.nv.cuver,"",@"SHT_NOTE"
	.sectionflags	@"SHF_NOTE_NV_CUVER"
        /*0018*/ 	.short	0x0001
        /*001a*/ 	.short	0x0064
        /*001c*/ 	.short	0x0001
        /*001e*/ 	.short	0x0000
        /*0020*/ 	.short	0x0001
        /*0022*/ 	.short	0x0000


//--------------------- .nv.info                  --------------------------
	.section	.nv.info,"",@"SHT_CUDA_INFO"
	.align	4


	//----- nvinfo : EIATTR_REGCOUNT
	.align		4
        /*0000*/ 	.byte	0x04, 0x2f
        /*0002*/ 	.short	(.L_1 - .L_0)
	.align		4
.L_0:
        /*0004*/ 	.word	index@(matmul_kernel)
        /*0008*/ 	.word	0x000000ff


	//----- nvinfo : EIATTR_FRAME_SIZE
	.align		4
.L_1:
        /*000c*/ 	.byte	0x04, 0x11
        /*000e*/ 	.short	(.L_3 - .L_2)
	.align		4
.L_2:
        /*0010*/ 	.word	index@(matmul_kernel)
        /*0014*/ 	.word	0x000002b0


	//----- nvinfo : EIATTR_MIN_STACK_SIZE
	.align		4
.L_3:
        /*0018*/ 	.byte	0x04, 0x12
        /*001a*/ 	.short	(.L_5 - .L_4)
	.align		4
.L_4:
        /*001c*/ 	.word	index@(matmul_kernel)
        /*0020*/ 	.word	0x000002b0
.L_5:


//--------------------- .nv.info.matmul_kernel    --------------------------
	.section	.nv.info.matmul_kernel,"",@"SHT_CUDA_INFO"
	.sectionflags	@""
	.align	4


	//----- nvinfo : EIATTR_CUDA_API_VERSION
	.align		4
        /*0000*/ 	.byte	0x04, 0x37
        /*0002*/ 	.short	(.L_7 - .L_6)
.L_6:
        /*0004*/ 	.word	0x00000081


	//----- nvinfo : EIATTR_KPARAM_INFO
	.align		4
.L_7:
        /*0008*/ 	.byte	0x04, 0x17
        /*000a*/ 	.short	(.L_9 - .L_8)
.L_8:
        /*000c*/ 	.word	0x00000000
        /*0010*/ 	.short	0x000d
        /*0012*/ 	.short	0x0048
        /*0014*/ 	.byte	0x00, 0xf4, 0x21, 0x00


	//----- nvinfo : EIATTR_KPARAM_INFO
	.align		4
.L_9:
        /*0018*/ 	.byte	0x04, 0x17
        /*001a*/ 	.short	(.L_11 - .L_10)
.L_10:
        /*001c*/ 	.word	0x00000000
        /*0020*/ 	.short	0x000c
        /*0022*/ 	.short	0x0040
        /*0024*/ 	.byte	0x00, 0xf4, 0x21, 0x00


	//----- nvinfo : EIATTR_KPARAM_INFO
	.align		4
.L_11:
        /*0028*/ 	.byte	0x04, 0x17
        /*002a*/ 	.short	(.L_13 - .L_12)
.L_12:
        /*002c*/ 	.word	0x00000000
        /*0030*/ 	.short	0x000b
        /*0032*/ 	.short	0x0038
        /*0034*/ 	.byte	0x00, 0xf0, 0x11, 0x00


	//----- nvinfo : EIATTR_KPARAM_INFO
	.align		4
.L_13:
        /*0038*/ 	.byte	0x04, 0x17
        /*003a*/ 	.short	(.L_15 - .L_14)
.L_14:
        /*003c*/ 	.word	0x00000000
        /*0040*/ 	.short	0x000a
        /*0042*/ 	.short	0x0034
        /*0044*/ 	.byte	0x00, 0xf0, 0x11, 0x00


	//----- nvinfo : EIATTR_KPARAM_INFO
	.align		4
.L_15:
        /*0048*/ 	.byte	0x04, 0x17
        /*004a*/ 	.short	(.L_17 - .L_16)
.L_16:
        /*004c*/ 	.word	0x00000000
        /*0050*/ 	.short	0x0009
        /*0052*/ 	.short	0x0030
        /*0054*/ 	.byte	0x00, 0xf0, 0x11, 0x00


	//----- nvinfo : EIATTR_KPARAM_INFO
	.align		4
.L_17:
        /*0058*/ 	.byte	0x04, 0x17
        /*005a*/ 	.short	(.L_19 - .L_18)
.L_18:
        /*005c*/ 	.word	0x00000000
        /*0060*/ 	.short	0x0008
        /*0062*/ 	.short	0x002c
        /*0064*/ 	.byte	0x00, 0xf0, 0x11, 0x00


	//----- nvinfo : EIATTR_KPARAM_INFO
	.align		4
.L_19:
        /*0068*/ 	.byte	0x04, 0x17
        /*006a*/ 	.short	(.L_21 - .L_20)
.L_20:
        /*006c*/ 	.word	0x00000000
        /*0070*/ 	.short	0x0007
        /*0072*/ 	.short	0x0028
        /*0074*/ 	.byte	0x00, 0xf0, 0x11, 0x00


	//----- nvinfo : EIATTR_KPARAM_INFO
	.align		4
.L_21:
        /*0078*/ 	.byte	0x04, 0x17
        /*007a*/ 	.short	(.L_23 - .L_22)
.L_22:
        /*007c*/ 	.word	0x00000000
        /*0080*/ 	.short	0x0006
        /*0082*/ 	.short	0x0024
        /*0084*/ 	.byte	0x00, 0xf0, 0x11, 0x00


	//----- nvinfo : EIATTR_KPARAM_INFO
	.align		4
.L_23:
        /*0088*/ 	.byte	0x04, 0x17
        /*008a*/ 	.short	(.L_25 - .L_24)
.L_24:
        /*008c*/ 	.word	0x00000000
        /*0090*/ 	.short	0x0005
        /*0092*/ 	.short	0x0020
        /*0094*/ 	.byte	0x00, 0xf0, 0x11, 0x00


	//----- nvinfo : EIATTR_KPARAM_INFO
	.align		4
.L_25:
        /*0098*/ 	.byte	0x04, 0x17
        /*009a*/ 	.short	(.L_27 - .L_26)
.L_26:
        /*009c*/ 	.word	0x00000000
        /*00a0*/ 	.short	0x0004
        /*00a2*/ 	.short	0x001c
        /*00a4*/ 	.byte	0x00, 0xf0, 0x11, 0x00


	//----- nvinfo : EIATTR_KPARAM_INFO
	.align		4
.L_27:
        /*00a8*/ 	.byte	0x04, 0x17
        /*00aa*/ 	.short	(.L_29 - .L_28)
.L_28:
        /*00ac*/ 	.word	0x00000000
        /*00b0*/ 	.short	0x0003
        /*00b2*/ 	.short	0x0018
        /*00b4*/ 	.byte	0x00, 0xf0, 0x11, 0x00


	//----- nvinfo : EIATTR_KPARAM_INFO
	.align		4
.L_29:
        /*00b8*/ 	.byte	0x04, 0x17
        /*00ba*/ 	.short	(.L_31 - .L_30)
.L_30:
        /*00bc*/ 	.word	0x00000000
        /*00c0*/ 	.short	0x0002
        /*00c2*/ 	.short	0x0010
        /*00c4*/ 	.byte	0x00, 0xf4, 0x21, 0x00


	//----- nvinfo : EIATTR_KPARAM_INFO
	.align		4
.L_31:
        /*00c8*/ 	.byte	0x04, 0x17
        /*00ca*/ 	.short	(.L_33 - .L_32)
.L_32:
        /*00cc*/ 	.word	0x00000000
        /*00d0*/ 	.short	0x0001
        /*00d2*/ 	.short	0x0008
        /*00d4*/ 	.byte	0x00, 0xf4, 0x21, 0x00


	//----- nvinfo : EIATTR_KPARAM_INFO
	.align		4
.L_33:
        /*00d8*/ 	.byte	0x04, 0x17
        /*00da*/ 	.short	(.L_35 - .L_34)
.L_34:
        /*00dc*/ 	.word	0x00000000
        /*00e0*/ 	.short	0x0000
        /*00e2*/ 	.short	0x0000
        /*00e4*/ 	.byte	0x00, 0xf4, 0x21, 0x00


	//----- nvinfo : EIATTR_SPARSE_MMA_MASK
	.align		4
.L_35:
        /*00e8*/ 	.byte	0x03, 0x50
        /*00ea*/ 	.short	0x0000


	//----- nvinfo : EIATTR_MAXREG_COUNT
	.align		4
        /*00ec*/ 	.byte	0x03, 0x1b
        /*00ee*/ 	.short	0x00ff


	//----- nvinfo : EIATTR_NUM_BARRIERS
	.align		4
        /*00f0*/ 	.byte	0x02, 0x4c
        /*00f2*/ 	.byte	0x01
	.zero		1


	//----- nvinfo : EIATTR_ANNOTATIONS
	.align		4
        /*00f4*/ 	.byte	0x04, 0x55
        /*00f6*/ 	.short	(.L_37 - .L_36)


	//   ....[0]....
.L_36:
        /*00f8*/ 	.word	0x00000001
        /*00fc*/ 	.byte	0xb0, 0x00, 0x00, 0x00, 0x01, 0x00, 0x00, 0x00, 0xd0, 0x08, 0x00, 0x00, 0x01, 0x00, 0x00, 0x00
        /* <DEDUP_REMOVED lines=235> */
        /*0fbc*/ 	.byte	0x30, 0xec, 0x00, 0x00


	//----- nvinfo : EIATTR_VRC_CTA_INIT_COUNT
	.align		4
.L_37:
        /*0fc0*/ 	.byte	0x02, 0x4a
	.zero		1
	.zero		1


	//----- nvinfo : EIATTR_EXIT_INSTR_OFFSETS
	.align		4
        /*0fc4*/ 	.byte	0x04, 0x1c
        /*0fc6*/ 	.short	(.L_39 - .L_38)


	//   ....[0]....
.L_38:
        /*0fc8*/ 	.word	0x000139d0


	//   ....[1]....
        /*0fcc*/ 	.word	0x000139f0


	//----- nvinfo : EIATTR_REQNTID
	.align		4
.L_39:
        /*0fd0*/ 	.byte	0x04, 0x10
        /*0fd2*/ 	.short	(.L_41 - .L_40)
.L_40:
        /*0fd4*/ 	.word	0x00000040
        /*0fd8*/ 	.word	0x00000001
        /*0fdc*/ 	.word	0x00000001


	//----- nvinfo : EIATTR_CBANK_PARAM_SIZE
	.align		4
.L_41:
        /*0fe0*/ 	.byte	0x03, 0x19
        /*0fe2*/ 	.short	0x0050


	//----- nvinfo : EIATTR_PARAM_CBANK
	.align		4
        /*0fe4*/ 	.byte	0x04, 0x0a
        /*0fe6*/ 	.short	(.L_43 - .L_42)
	.align		4
.L_42:
        /*0fe8*/ 	.word	index@(.nv.constant0.matmul_kernel)
        /*0fec*/ 	.short	0x0380
        /*0fee*/ 	.short	0x0050


	//----- nvinfo : EIATTR_SW_WAR
	.align		4
.L_43:
        /*0ff0*/ 	.byte	0x04, 0x36
        /*0ff2*/ 	.short	(.L_45 - .L_44)
.L_44:
        /*0ff4*/ 	.word	0x00000008
.L_45:


//--------------------- .nv.compat                --------------------------
	.section	.nv.compat,"",@"SHT_CUDA_COMPAT_INFO"
	.align	4
        /*0000*/ 	.byte	0x02, 0x02, 0x01, 0x00, 0x02, 0x05, 0x05, 0x00, 0x02, 0x03, 0x00, 0x00, 0x02, 0x06, 0x01, 0x00


//--------------------- .nv.callgraph             --------------------------
	.section	.nv.callgraph,"",@"SHT_CUDA_CALLGRAPH"
	.align	4
	.sectionentsize	8
	.align		4
        /*0000*/ 	.word	0x00000000
	.align		4
        /*0004*/ 	.word	0xffffffff
	.align		4
        /*0008*/ 	.word	0x00000000
	.align		4
        /*000c*/ 	.word	0xfffffffe
	.align		4
        /*0010*/ 	.word	0x00000000
	.align		4
        /*0014*/ 	.word	0xfffffffd
	.align		4
        /*0018*/ 	.word	0x00000000
	.align		4
        /*001c*/ 	.word	0xfffffffc


//--------------------- .text.matmul_kernel       --------------------------
	.section	.text.matmul_kernel,"ax",@progbits
	.align	128
        .global         matmul_kernel
        .type           matmul_kernel,@function
        .size           matmul_kernel,(.L_x_4 - matmul_kernel)
        .other          matmul_kernel,@"STO_CUDA_ENTRY STV_DEFAULT"
matmul_kernel:
.text.matmul_kernel:
[----:B------:R-:W1:Y:S08]  /*0000*/  LDC R1, c[0x0][0x37c] ;  /* 0x0000df00ff017b82 */ /* 0x000e700000000800 */
[----:B------:R-:W2:Y:S01]  /*0010*/  LDC.64 R2, c[0x0][0x398] ;  /* 0x0000e600ff027b82 */ /* 0x000ea20000000a00 */
[----:B-1----:R-:W-:Y:S01]  /*0020*/  VIADD R1, R1, 0xfffffd50 ;  /* 0xfffffd5001017836 */ /* 0x002fe20000000000 */
[----:B------:R-:W1:Y:S01]  /*0030*/  S2R R7, SR_CTAID.X ;  /* 0x0000000000077919 */ /* 0x000e620000002500 */
[----:B------:R-:W3:Y:S01]  /*0040*/  LDCU.128 UR12, c[0x0][0x380] ;  /* 0x00007000ff0c77ac */ /* 0x000ee20008000c00 */
[----:B------:R-:W4:Y:S01]  /*0050*/  S2R R46, SR_TID.X ;  /* 0x00000000002e7919 */ /* 0x000f220000002100 */
[----:B------:R-:W1:Y:S03]  /*0060*/  LDCU.64 UR8, c[0x0][0x358] ;  /* 0x00006b00ff0877ac */ /* 0x000e660008000a00 */
[----:B------:R-:W1:Y:S01]  /*0070*/  LDC.64 R168, c[0x0][0x3a8] ;  /* 0x0000ea00ffa87b82 */ /* 0x000e620000000a00 */
[----:B------:R-:W-:-:S07]  /*0080*/  UMOV UR4, 0x400 ;  /* 0x0000040000047882 */ /* 0x000fce0000000000 */
[----:B------:R-:W1:Y:S01]  /*0090*/  S2UR UR5, SR_CgaCtaId ;  /* 0x00000000000579c3 */ /* 0x000e620000008800 */
[----:B--2---:R-:W-:Y:S01]  /*00a0*/  IMAD.MOV.U32 R50, RZ, RZ, R3 ;  /* 0x000000ffff327224 */ /* 0x004fe200078e0003 */
[----:B------:R2:W-:Y:S01]  /*00b0*/  STL.64 [R1+0x230], R2 ;  /* 0x0002300201007387 */ /* 0x0005e20000100a00 */
[----:B------:R-:W-:Y:S02]  /*00c0*/  IMAD.MOV.U32 R48, RZ, RZ, R2 ;  /* 0x000000ffff307224 */ /* 0x000fe400078e0002 */
[----:B------:R-:W-:Y:S02]  /*00d0*/  VIADD R0, R50, 0x7f ;  /* 0x0000007f32007836 */ /* 0x000fe40000000000 */
[C---:B-1----:R-:W-:Y:S01]  /*00e0*/  IMAD.SHL.U32 R250, R168.reuse, 0x8, RZ ;  /* 0x00000008a8fa7824 */ /* 0x042fe200078e00ff */
[----:B------:R-:W-:Y:S01]  /*00f0*/  IABS R8, R7 ;  /* 0x0000000700087213 */ /* 0x000fe20000000000 */
[C---:B------:R-:W-:Y:S01]  /*0100*/  IMAD R206, R168.reuse, 0xc, RZ ;  /* 0x0000000ca8ce7824 */ /* 0x040fe200078e02ff */
[----:B--2---:R-:W-:Y:S01]  /*0110*/  SHF.R.S32.HI R3, RZ, 0x1f, R0 ;  /* 0x0000001fff037819 */ /* 0x004fe20000011400 */
[----:B------:R-:W-:Y:S01]  /*0120*/  IMAD R81, R168, 0x14, RZ ;  /* 0x00000014a8517824 */ /* 0x000fe200078e02ff */
[----:B----4-:R-:W-:Y:S01]  /*0130*/  LOP3.LUT R79, R46, 0x1f, RZ, 0xc0, !PT ;  /* 0x0000001f2e4f7812 */ /* 0x010fe200078ec0ff */
[----:B------:R-:W-:Y:S01]  /*0140*/  ULEA UR4, UR5, UR4, 0x18 ;  /* 0x0000000405047291 */ /* 0x000fe2000f8ec0ff */
[----:B------:R-:W-:Y:S01]  /*0150*/  LEA.HI R3, R3, R0, RZ, 0x7 ;  /* 0x0000000003037211 */ /* 0x000fe200078f38ff */
[C---:B------:R-:W-:Y:S01]  /*0160*/  IMAD R52, R168.reuse, 0x5, RZ ;  /* 0x00000005a8347824 */ /* 0x040fe200078e02ff */
[----:B------:R-:W1:Y:S01]  /*0170*/  LDCU UR5, c[0x0][0x3a0] ;  /* 0x00007400ff0577ac */ /* 0x000e620008000800 */
[C---:B------:R-:W-:Y:S01]  /*0180*/  IMAD R201, R168.reuse, 0x18, RZ ;  /* 0x00000018a8c97824 */ /* 0x040fe200078e02ff */
[----:B------:R-:W-:Y:S01]  /*0190*/  SHF.R.S32.HI R3, RZ, 0x7, R3 ;  /* 0x00000007ff037819 */ /* 0x000fe20000011403 */
[----:B------:R-:W-:-:S02]  /*01a0*/  IMAD R72, R168, 0x1c, RZ ;  /* 0x0000001ca8487824 */ /* 0x000fc400078e02ff */
[C---:B------:R-:W-:Y:S02]  /*01b0*/  IMAD R251, R168.reuse, 0x7, RZ ;  /* 0x00000007a8fb7824 */ /* 0x040fe400078e02ff */
[----:B------:R-:W-:Y:S02]  /*01c0*/  IMAD.SHL.U32 R4, R3, 0x8, RZ ;  /* 0x0000000803047824 */ /* 0x000fe400078e00ff */
[C---:B------:R-:W-:Y:S02]  /*01d0*/  IMAD R53, R168.reuse, 0x24, RZ ;  /* 0x00000024a8357824 */ /* 0x040fe400078e02ff */
[C---:B------:R-:W-:Y:S01]  /*01e0*/  IMAD R245, R168.reuse, 0x9, RZ ;  /* 0x00000009a8f57824 */ /* 0x040fe200078e02ff */
[-C--:B------:R-:W-:Y:S01]  /*01f0*/  IABS R5, R4.reuse ;  /* 0x0000000400057213 */ /* 0x080fe20000000000 */
[C---:B------:R-:W-:Y:S01]  /*0200*/  IMAD R244, R168.reuse, 0xa, RZ ;  /* 0x0000000aa8f47824 */ /* 0x040fe200078e02ff */
[----:B------:R-:W-:Y:S01]  /*0210*/  IABS R10, R4 ;  /* 0x00000004000a7213 */ /* 0x000fe20000000000 */
[C---:B------:R-:W-:Y:S01]  /*0220*/  IMAD R55, R168.reuse, 0x34, RZ ;  /* 0x00000034a8377824 */ /* 0x040fe200078e02ff */
[----:B------:R-:W2:Y:S01]  /*0230*/  I2F.RP R0, R5 ;  /* 0x0000000500007306 */ /* 0x000ea20000209400 */
[----:B------:R-:W-:-:S02]  /*0240*/  IMAD R208, R168, 0xb, RZ ;  /* 0x0000000ba8d07824 */ /* 0x000fc400078e02ff */
[C---:B------:R-:W-:Y:S02]  /*0250*/  IMAD R207, R168.reuse, 0xd, RZ ;  /* 0x0000000da8cf7824 */ /* 0x040fe400078e02ff */
[C---:B------:R-:W-:Y:S02]  /*0260*/  IMAD R209, R168.reuse, 0xe, RZ ;  /* 0x0000000ea8d17824 */ /* 0x040fe400078e02ff */
[C---:B------:R-:W-:Y:S02]  /*0270*/  IMAD R211, R168.reuse, 0xf, RZ ;  /* 0x0000000fa8d37824 */ /* 0x040fe400078e02ff */
[C---:B------:R-:W-:Y:S02]  /*0280*/  IMAD R171, R168.reuse, 0x44, RZ ;  /* 0x00000044a8ab7824 */ /* 0x040fe400078e02ff */
[C---:B------:R-:W-:Y:S02]  /*0290*/  IMAD.SHL.U32 R84, R168.reuse, 0x10, RZ ;  /* 0x00000010a8547824 */ /* 0x040fe400078e00ff */
[C---:B------:R-:W-:Y:S01]  /*02a0*/  IMAD R76, R168.reuse, 0x11, RZ ;  /* 0x00000011a84c7824 */ /* 0x040fe200078e02ff */
[----:B--2---:R-:W2:Y:S01]  /*02b0*/  MUFU.RCP R0, R0 ;  /* 0x0000000000007308 */ /* 0x004ea20000001000 */
[----:B------:R-:W-:-:S02]  /*02c0*/  IMAD R173, R168, 0x48, RZ ;  /* 0x00000048a8ad7824 */ /* 0x000fc400078e02ff */
[C---:B------:R-:W-:Y:S02]  /*02d0*/  IMAD R175, R168.reuse, 0x4c, RZ ;  /* 0x0000004ca8af7824 */ /* 0x040fe400078e02ff */
[C---:B------:R-:W-:Y:S02]  /*02e0*/  IMAD R83, R168.reuse, 0x12, RZ ;  /* 0x00000012a8537824 */ /* 0x040fe400078e02ff */
[C---:B------:R-:W-:Y:S02]  /*02f0*/  IMAD R82, R168.reuse, 0x13, RZ ;  /* 0x00000013a8527824 */ /* 0x040fe400078e02ff */
[C---:B------:R-:W-:Y:S02]  /*0300*/  IMAD R177, R168.reuse, 0x50, RZ ;  /* 0x00000050a8b17824 */ /* 0x040fe400078e02ff */
[C---:B------:R-:W-:Y:S02]  /*0310*/  IMAD R179, R168.reuse, 0x54, RZ ;  /* 0x00000054a8b37824 */ /* 0x040fe400078e02ff */
[----:B------:R-:W-:-:S02]  /*0320*/  IMAD R75, R168, 0x15, RZ ;  /* 0x00000015a84b7824 */ /* 0x000fc400078e02ff */
[----:B------:R-:W-:Y:S02]  /*0330*/  IMAD R181, R168, 0x58, RZ ;  /* 0x00000058a8b57824 */ /* 0x000fe400078e02ff */
[----:B--2---:R-:W-:Y:S02]  /*0340*/  VIADD R2, R0, 0xffffffe ;  /* 0x0ffffffe00027836 */ /* 0x004fe40000000000 */
[----:B------:R-:W-:Y:S02]  /*0350*/  IMAD.MOV R0, RZ, RZ, -R10 ;  /* 0x000000ffff007224 */ /* 0x000fe400078e0a0a */
[----:B------:R2:W4:Y:S01]  /*0360*/  F2I.FTZ.U32.TRUNC.NTZ R3, R2 ;  /* 0x0000000200037305 */ /* 0x000522000021f000 */
[C---:B------:R-:W-:Y:S02]  /*0370*/  IMAD R183, R168.reuse, 0x5c, RZ ;  /* 0x0000005ca8b77824 */ /* 0x040fe400078e02ff */
[C---:B------:R-:W-:Y:S02]  /*0380*/  IMAD R80, R168.reuse, 0x16, RZ ;  /* 0x00000016a8507824 */ /* 0x040fe400078e02ff */
[----:B------:R-:W-:-:S02]  /*0390*/  IMAD R78, R168, 0x17, RZ ;  /* 0x00000017a84e7824 */ /* 0x000fc400078e02ff */
[C---:B------:R-:W-:Y:S02]  /*03a0*/  IMAD R185, R168.reuse, 0x60, RZ ;  /* 0x00000060a8b97824 */ /* 0x040fe400078e02ff */
[----:B--2---:R-:W-:Y:S02]  /*03b0*/  IMAD.MOV.U32 R2, RZ, RZ, RZ ;  /* 0x000000ffff027224 */ /* 0x004fe400078e00ff */
[C---:B------:R-:W-:Y:S02]  /*03c0*/  IMAD R187, R168.reuse, 0x64, RZ ;  /* 0x00000064a8bb7824 */ /* 0x040fe400078e02ff */
[C---:B------:R-:W-:Y:S02]  /*03d0*/  IMAD R73, R168.reuse, 0x19, RZ ;  /* 0x00000019a8497824 */ /* 0x040fe400078e02ff */
[----:B----4-:R-:W-:Y:S02]  /*03e0*/  IMAD.MOV R6, RZ, RZ, -R3 ;  /* 0x000000ffff067224 */ /* 0x010fe400078e0a03 */
[----:B------:R-:W-:-:S02]  /*03f0*/  IMAD R189, R168, 0x68, RZ ;  /* 0x00000068a8bd7824 */ /* 0x000fc400078e02ff */
[----:B------:R-:W-:Y:S02]  /*0400*/  IMAD R9, R6, R5, RZ ;  /* 0x0000000506097224 */ /* 0x000fe400078e02ff */
[----:B------:R-:W-:Y:S02]  /*0410*/  IMAD.MOV.U32 R6, RZ, RZ, R8 ;  /* 0x000000ffff067224 */ /* 0x000fe400078e0008 */
[----:B------:R-:W-:-:S04]  /*0420*/  IMAD.HI.U32 R3, R3, R9, R2 ;  /* 0x0000000903037227 */ /* 0x000fc800078e0002 */
[----:B------:R-:W-:Y:S02]  /*0430*/  IMAD R191, R168, 0x70, RZ ;  /* 0x00000070a8bf7824 */ /* 0x000fe400078e02ff */
[----:B------:R-:W-:-:S04]  /*0440*/  IMAD.HI.U32 R3, R3, R6, RZ ;  /* 0x0000000603037227 */ /* 0x000fc800078e00ff */
[----:B------:R-:W-:Y:S02]  /*0450*/  IMAD R0, R3, R0, R6 ;  /* 0x0000000003007224 */ /* 0x000fe400078e0206 */
[C---:B------:R-:W-:Y:S02]  /*0460*/  IMAD R77, R168.reuse, 0x1a, RZ ;  /* 0x0000001aa84d7824 */ /* 0x040fe400078e02ff */
[C---:B------:R-:W-:Y:S01]  /*0470*/  IMAD R193, R168.reuse, 0x74, RZ ;  /* 0x00000074a8c17824 */ /* 0x040fe200078e02ff */
[----:B------:R-:W-:Y:S01]  /*0480*/  ISETP.GT.U32.AND P1, PT, R5, R0, PT ;  /* 0x000000000500720c */ /* 0x000fe20003f24070 */
[C---:B------:R-:W-:Y:S02]  /*0490*/  IMAD R195, R168.reuse, 0x78, RZ ;  /* 0x00000078a8c37824 */ /* 0x040fe400078e02ff */
[----:B------:R-:W-:-:S10]  /*04a0*/  IMAD R199, R168, 0x6c, RZ ;  /* 0x0000006ca8c77824 */ /* 0x000fd400078e02ff */
[----:B------:R-:W-:Y:S02]  /*04b0*/  @!P1 IMAD.IADD R0, R0, 0x1, -R5 ;  /* 0x0000000100009824 */ /* 0x000fe400078e0a05 */
[----:B------:R-:W-:Y:S01]  /*04c0*/  @!P1 VIADD R3, R3, 0x1 ;  /* 0x0000000103039836 */ /* 0x000fe20000000000 */
[----:B------:R-:W-:Y:S02]  /*04d0*/  ISETP.NE.AND P1, PT, R4, RZ, PT ;  /* 0x000000ff0400720c */ /* 0x000fe40003f25270 */
[----:B------:R-:W-:Y:S02]  /*04e0*/  ISETP.GE.U32.AND P0, PT, R0, R5, PT ;  /* 0x000000050000720c */ /* 0x000fe40003f06070 */
[----:B------:R-:W-:-:S04]  /*04f0*/  LOP3.LUT R0, R7, R4, RZ, 0x3c, !PT ;  /* 0x0000000407007212 */ /* 0x000fc800078e3cff */
[----:B------:R-:W-:Y:S01]  /*0500*/  ISETP.GE.AND P2, PT, R0, RZ, PT ;  /* 0x000000ff0000720c */ /* 0x000fe20003f46270 */
[----:B------:R-:W-:-:S06]  /*0510*/  VIADD R0, R48, 0x3f ;  /* 0x0000003f30007836 */ /* 0x000fcc0000000000 */
[----:B------:R-:W-:-:S04]  /*0520*/  @P0 VIADD R3, R3, 0x1 ;  /* 0x0000000103030836 */ /* 0x000fc80000000000 */
[----:B------:R-:W-:Y:S01]  /*0530*/  IMAD.MOV.U32 R2, RZ, RZ, R3 ;  /* 0x000000ffff027224 */ /* 0x000fe200078e0003 */
[----:B------:R-:W-:-:S03]  /*0540*/  SHF.R.S32.HI R3, RZ, 0x1f, R0 ;  /* 0x0000001fff037819 */ /* 0x000fc60000011400 */
[----:B------:R-:W-:Y:S01]  /*0550*/  @!P2 IMAD.MOV R2, RZ, RZ, -R2 ;  /* 0x000000ffff02a224 */ /* 0x000fe200078e0a02 */
[----:B------:R-:W-:Y:S02]  /*0560*/  @!P1 LOP3.LUT R2, RZ, R4, RZ, 0x33, !PT ;  /* 0x00000004ff029212 */ /* 0x000fe400078e33ff */
[----:B------:R-:W-:Y:S02]  /*0570*/  LEA.HI R3, R3, R0, RZ, 0x6 ;  /* 0x0000000003037211 */ /* 0x000fe400078f30ff */
[----:B------:R-:W-:Y:S01]  /*0580*/  IABS R0, R50 ;  /* 0x0000003200007213 */ /* 0x000fe20000000000 */
[----:B------:R-:W-:Y:S02]  /*0590*/  IMAD.SHL.U32 R12, R2, 0x8, RZ ;  /* 0x00000008020c7824 */ /* 0x000fe400078e00ff */
[----:B------:R-:W-:-:S03]  /*05a0*/  IMAD.MOV R2, RZ, RZ, -R2 ;  /* 0x000000ffff027224 */ /* 0x000fc600078e0a02 */
[----:B------:R-:W-:Y:S01]  /*05b0*/  LEA.HI.SX32 R3, R3, -R12, 0x1a ;  /* 0x8000000c03037211 */ /* 0x000fe200078fd2ff */
[----:B------:R-:W-:Y:S02]  /*05c0*/  IMAD R14, R4, R2, R7 ;  /* 0x00000002040e7224 */ /* 0x000fe400078e0207 */
[----:B------:R-:W-:Y:S01]  /*05d0*/  IMAD.MOV.U32 R2, RZ, RZ, RZ ;  /* 0x000000ffff027224 */ /* 0x000fe200078e00ff */
[----:B------:R-:W-:Y:S02]  /*05e0*/  VIMNMX R11, PT, PT, R3, 0x8, PT ;  /* 0x00000008030b7848 */ /* 0x000fe40003fe0100 */
[----:B------:R-:W-:Y:S02]  /*05f0*/  IABS R4, R14 ;  /* 0x0000000e00047213 */ /* 0x000fe40000000000 */
[----:B------:R-:W-:-:S04]  /*0600*/  IABS R9, R11 ;  /* 0x0000000b00097213 */ /* 0x000fc80000000000 */
[----:B------:R-:W2:Y:S08]  /*0610*/  I2F.RP R5, R9 ;  /* 0x0000000900057306 */ /* 0x000eb00000209400 */
[----:B--2---:R-:W2:Y:S02]  /*0620*/  MUFU.RCP R5, R5 ;  /* 0x0000000500057308 */ /* 0x004ea40000001000 */
[----:B--2---:R-:W-:Y:S01]  /*0630*/  VIADD R3, R5, 0xffffffe ;  /* 0x0ffffffe05037836 */ /* 0x004fe20000000000 */
[----:B------:R-:W-:-:S05]  /*0640*/  IABS R5, R11 ;  /* 0x0000000b00057213 */ /* 0x000fca0000000000 */
[----:B------:R-:W2:Y:S01]  /*0650*/  F2I.FTZ.U32.TRUNC.NTZ R3, R3 ;  /* 0x0000000300037305 */ /* 0x000ea2000021f000 */
[----:B------:R-:W-:Y:S02]  /*0660*/  IMAD.MOV R5, RZ, RZ, -R5 ;  /* 0x000000ffff057224 */ /* 0x000fe400078e0a05 */
[----:B--2---:R-:W-:-:S04]  /*0670*/  IMAD.MOV R6, RZ, RZ, -R3 ;  /* 0x000000ffff067224 */ /* 0x004fc800078e0a03 */
[----:B------:R-:W-:Y:S02]  /*0680*/  IMAD R7, R6, R9, RZ ;  /* 0x0000000906077224 */ /* 0x000fe400078e02ff */
[----:B------:R-:W2:Y:S02]  /*0690*/  I2F.RP R6, R0 ;  /* 0x0000000000067306 */ /* 0x000ea40000209400 */
[----:B------:R-:W-:-:S06]  /*06a0*/  IMAD.HI.U32 R2, R3, R7, R2 ;  /* 0x0000000703027227 */ /* 0x000fcc00078e0002 */
[----:B------:R-:W-:Y:S01]  /*06b0*/  IMAD.HI.U32 R3, R2, R4, RZ ;  /* 0x0000000402037227 */ /* 0x000fe200078e00ff */
[----:B------:R-:W-:-:S03]  /*06c0*/  IABS R2, R48 ;  /* 0x0000003000027213 */ /* 0x000fc60000000000 */
[----:B------:R-:W-:Y:S02]  /*06d0*/  IMAD R4, R3, R5, R4 ;  /* 0x0000000503047224 */ /* 0x000fe400078e0204 */
[----:B------:R-:W4:Y:S03]  /*06e0*/  I2F.RP R5, R2 ;  /* 0x0000000200057306 */ /* 0x000f260000209400 */
[----:B------:R-:W-:-:S05]  /*06f0*/  ISETP.GT.U32.AND P1, PT, R9, R4, PT ;  /* 0x000000040900720c */ /* 0x000fca0003f24070 */
[----:B--2---:R-:W2:Y:S08]  /*0700*/  MUFU.RCP R6, R6 ;  /* 0x0000000600067308 */ /* 0x004eb00000001000 */
[----:B------:R-:W-:Y:S01]  /*0710*/  @!P1 IMAD.IADD R4, R4, 0x1, -R9 ;  /* 0x0000000104049824 */ /* 0x000fe200078e0a09 */
[----:B----4-:R-:W4:Y:S01]  /*0720*/  MUFU.RCP R5, R5 ;  /* 0x0000000500057308 */ /* 0x010f220000001000 */
[----:B------:R-:W-:Y:S01]  /*0730*/  @!P1 VIADD R3, R3, 0x1 ;  /* 0x0000000103039836 */ /* 0x000fe20000000000 */
[----:B------:R-:W-:-:S02]  /*0740*/  ISETP.NE.AND P1, PT, R11, RZ, PT ;  /* 0x000000ff0b00720c */ /* 0x000fc40003f25270 */
[----:B------:R-:W-:Y:S02]  /*0750*/  ISETP.GE.U32.AND P0, PT, R4, R9, PT ;  /* 0x000000090400720c */ /* 0x000fe40003f06070 */
[----:B------:R-:W-:Y:S01]  /*0760*/  LOP3.LUT R4, R14, R11, RZ, 0x3c, !PT ;  /* 0x0000000b0e047212 */ /* 0x000fe200078e3cff */
[----:B--2---:R-:W-:Y:S01]  /*0770*/  VIADD R8, R6, 0xffffffe ;  /* 0x0ffffffe06087836 */ /* 0x004fe20000000000 */
[--C-:B------:R-:W-:Y:S02]  /*0780*/  SHF.R.U32.HI R6, RZ, 0x5, R46.reuse ;  /* 0x00000005ff067819 */ /* 0x100fe4000001162e */
[----:B------:R-:W-:Y:S01]  /*0790*/  ISETP.GE.AND P2, PT, R4, RZ, PT ;  /* 0x000000ff0400720c */ /* 0x000fe20003f46270 */
[----:B------:R2:W1:Y:S01]  /*07a0*/  F2I.FTZ.U32.TRUNC.NTZ R9, R8 ;  /* 0x0000000800097305 */ /* 0x000462000021f000 */
[----:B------:R-:W-:Y:S02]  /*07b0*/  SGXT.U32 R6, R6, 0x1 ;  /* 0x000000010606781a */ /* 0x000fe40000000000 */
[----:B------:R-:W-:-:S03]  /*07c0*/  SHF.R.S32.HI R4, RZ, 0x5, R46 ;  /* 0x00000005ff047819 */ /* 0x000fc6000001142e */
[----:B------:R-:W-:Y:S01]  /*07d0*/  @P0 VIADD R3, R3, 0x1 ;  /* 0x0000000103030836 */ /* 0x000fe20000000000 */
[----:B------:R-:W-:Y:S01]  /*07e0*/  LOP3.LUT R46, R46, 0x3f, RZ, 0xc0, !PT ;  /* 0x0000003f2e2e7812 */ /* 0x000fe200078ec0ff */
[----:B----4-:R-:W-:Y:S01]  /*07f0*/  VIADD R5, R5, 0xffffffe ;  /* 0x0ffffffe05057836 */ /* 0x010fe20000000000 */
[----:B------:R-:W-:Y:S01]  /*0800*/  SGXT R4, R4, 0x1 ;  /* 0x000000010404781a */ /* 0x000fe20000000200 */
[----:B------:R-:W-:Y:S02]  /*0810*/  IMAD.MOV.U32 R13, RZ, RZ, R3 ;  /* 0x000000ffff0d7224 */ /* 0x000fe400078e0003 */
[----:B--2---:R-:W-:Y:S02]  /*0820*/  IMAD.MOV.U32 R8, RZ, RZ, RZ ;  /* 0x000000ffff087224 */ /* 0x004fe400078e00ff */
[----:B------:R-:W-:Y:S01]  /*0830*/  @!P2 IMAD.MOV R13, RZ, RZ, -R13 ;  /* 0x000000ffff0da224 */ /* 0x000fe200078e0a0d */
[----:B------:R-:W-:Y:S01]  /*0840*/  @!P1 LOP3.LUT R13, RZ, R11, RZ, 0x33, !PT ;  /* 0x0000000bff0d9212 */ /* 0x000fe200078e33ff */
[----:B-1----:R-:W-:Y:S01]  /*0850*/  IMAD.MOV R3, RZ, RZ, -R9 ;  /* 0x000000ffff037224 */ /* 0x002fe200078e0a09 */
[----:B------:R-:W1:Y:S01]  /*0860*/  F2I.FTZ.U32.TRUNC.NTZ R5, R5 ;  /* 0x0000000500057305 */ /* 0x000e62000021f000 */
[----:B------:R-:W-:-:S02]  /*0870*/  IMAD.SHL.U32 R74, R46, 0x4, RZ ;  /* 0x000000042e4a7824 */ /* 0x000fc400078e00ff */
[----:B------:R-:W-:Y:S02]  /*0880*/  IMAD.SHL.U32 R197, R13, 0x80, RZ ;  /* 0x000000800dc57824 */ /* 0x000fe400078e00ff */
[----:B------:R-:W-:Y:S02]  /*0890*/  IMAD R3, R3, R0, RZ ;  /* 0x0000000003037224 */ /* 0x000fe400078e02ff */
[----:B------:R-:W-:Y:S01]  /*08a0*/  VIADD R248, R74, UR4 ;  /* 0x000000044af87c36 */ /* 0x000fe20008000000 */
[----:B------:R-:W-:Y:S01]  /*08b0*/  LOP3.LUT R6, R197, R6, RZ, 0xfc, !PT ;  /* 0x00000006c5067212 */ /* 0x000fe200078efcff */
[----:B------:R-:W-:Y:S01]  /*08c0*/  IMAD.HI.U32 R3, R9, R3, R8 ;  /* 0x0000000309037227 */ /* 0x000fe200078e0008 */
[----:B------:R-:W-:Y:S02]  /*08d0*/  STL [R1+0x2a0], R197 ;  /* 0x0002a0c501007387 */ /* 0x000fe40000100800 */
[----:B------:R-:W-:Y:S01]  /*08e0*/  IABS R223, R6 ;  /* 0x0000000600df7213 */ /* 0x000fe20000000000 */
[----:B------:R-:W-:Y:S01]  /*08f0*/  IMAD.SHL.U32 R9, R79, 0x4, RZ ;  /* 0x000000044f097824 */ /* 0x000fe200078e00ff */
[C---:B------:R-:W-:Y:S01]  /*0900*/  LOP3.LUT R15, R6.reuse, 0x7e, RZ, 0xfc, !PT ;  /* 0x0000007e060f7812 */ /* 0x040fe200078efcff */
[----:B-1----:R-:W-:Y:S01]  /*0910*/  IMAD.MOV R16, RZ, RZ, -R5 ;  /* 0x000000ffff107224 */ /* 0x002fe200078e0a05 */
[----:B------:R-:W-:Y:S01]  /*0920*/  LOP3.LUT R17, R6, 0x2, RZ, 0xfc, !PT ;  /* 0x0000000206117812 */ /* 0x000fe200078efcff */
[----:B------:R-:W-:Y:S01]  /*0930*/  IMAD.HI.U32 R7, R3, R223, RZ ;  /* 0x000000df03077227 */ /* 0x000fe200078e00ff */
[----:B------:R-:W-:-:S02]  /*0940*/  IABS R10, R15 ;  /* 0x0000000f000a7213 */ /* 0x000fc40000000000 */
[----:B------:R-:W-:Y:S01]  /*0950*/  LOP3.LUT R210, R9, 0x90, R4, 0x78, !PT ;  /* 0x0000009009d27812 */ /* 0x000fe200078e7804 */
[----:B------:R-:W-:Y:S01]  /*0960*/  IMAD.MOV R9, RZ, RZ, -R7 ;  /* 0x000000ffff097224 */ /* 0x000fe200078e0a07 */
[----:B------:R-:W-:Y:S01]  /*0970*/  IABS R222, R17 ;  /* 0x0000001100de7213 */ /* 0x000fe20000000000 */
[----:B------:R-:W-:Y:S01]  /*0980*/  IMAD.MOV R8, RZ, RZ, -R13 ;  /* 0x000000ffff087224 */ /* 0x000fe200078e0a0d */
[----:B------:R-:W-:Y:S01]  /*0990*/  ISETP.GE.AND P1, PT, R17, RZ, PT ;  /* 0x000000ff1100720c */ /* 0x000fe20003f26270 */
[----:B------:R-:W-:Y:S01]  /*09a0*/  IMAD.HI.U32 R4, R3, R10, RZ ;  /* 0x0000000a03047227 */ /* 0x000fe200078e00ff */
[C---:B------:R-:W-:Y:S02]  /*09b0*/  LOP3.LUT R17, R6.reuse, 0x50, RZ, 0xfc, !PT ;  /* 0x0000005006117812 */ /* 0x040fe400078efcff */
[C---:B------:R-:W-:Y:S01]  /*09c0*/  LOP3.LUT R18, R6.reuse, 0x52, RZ, 0xfc, !PT ;  /* 0x0000005206127812 */ /* 0x040fe200078efcff */
[----:B------:R-:W-:Y:S01]  /*09d0*/  IMAD.MOV.U32 R13, RZ, RZ, R16 ;  /* 0x000000ffff0d7224 */ /* 0x000fe200078e0010 */
[----:B------:R-:W-:Y:S01]  /*09e0*/  LOP3.LUT R16, R6, 0x1e, RZ, 0xfc, !PT ;  /* 0x0000001e06107812 */ /* 0x000fe200078efcff */
[----:B------:R-:W-:Y:S01]  /*09f0*/  IMAD R223, R0, R9, R223 ;  /* 0x0000000900df7224 */ /* 0x000fe200078e02df */
[C---:B------:R-:W-:Y:S01]  /*0a00*/  LOP3.LUT R22, R6.reuse, 0x58, RZ, 0xfc, !PT ;  /* 0x0000005806167812 */ /* 0x040fe200078efcff */
[----:B------:R-:W-:Y:S01]  /*0a10*/  IMAD R7, R11, R8, R14 ;  /* 0x000000080b077224 */ /* 0x000fe200078e020e */
[----:B------:R-:W-:Y:S01]  /*0a20*/  LOP3.LUT R8, R6, 0x4, RZ, 0xfc, !PT ;  /* 0x0000000406087812 */ /* 0x000fe200078efcff */
[----:B------:R-:W-:Y:S01]  /*0a30*/  IMAD.MOV R9, RZ, RZ, -R4 ;  /* 0x000000ffff097224 */ /* 0x000fe200078e0a04 */
[----:B------:R-:W-:Y:S01]  /*0a40*/  ISETP.GT.U32.AND P0, PT, R0, R223, PT ;  /* 0x000000df0000720c */ /* 0x000fe20003f04070 */
[----:B------:R-:W-:Y:S01]  /*0a50*/  IMAD R11, R13, R2, RZ ;  /* 0x000000020d0b7224 */ /* 0x000fe200078e02ff */
[----:B------:R-:W-:Y:S01]  /*0a60*/  IABS R221, R8 ;  /* 0x0000000800dd7213 */ /* 0x000fe20000000000 */
[----:B------:R-:W-:Y:S01]  /*0a70*/  IMAD.MOV.U32 R4, RZ, RZ, RZ ;  /* 0x000000ffff047224 */ /* 0x000fe200078e00ff */
[----:B------:R-:W-:Y:S01]  /*0a80*/  ISETP.GE.AND P2, PT, R8, RZ, PT ;  /* 0x000000ff0800720c */ /* 0x000fe20003f46270 */
[----:B------:R-:W-:Y:S01]  /*0a90*/  IMAD R9, R0, R9, R10 ;  /* 0x0000000900097224 */ /* 0x000fe200078e020a */
[C---:B------:R-:W-:Y:S01]  /*0aa0*/  LOP3.LUT R10, R6.reuse, 0x6, RZ, 0xfc, !PT ;  /* 0x00000006060a7812 */ /* 0x040fe200078efcff */
[----:B------:R-:W-:Y:S01]  /*0ab0*/  IMAD.HI.U32 R5, R5, R11, R4 ;  /* 0x0000000b05057227 */ /* 0x000fe200078e0004 */
[----:B------:R-:W-:-:S02]  /*0ac0*/  LOP3.LUT R13, R6, 0x10, RZ, 0xfc, !PT ;  /* 0x00000010060d7812 */ /* 0x000fc400078efcff */
[----:B------:R-:W-:Y:S01]  /*0ad0*/  ISETP.GT.U32.AND P3, PT, R0, R9, PT ;  /* 0x000000090000720c */ /* 0x000fe20003f64070 */
[C---:B------:R-:W-:Y:S01]  /*0ae0*/  IMAD.HI.U32 R4, R3.reuse, R222, RZ ;  /* 0x000000de03047227 */ /* 0x040fe200078e00ff */
[----:B------:R-:W-:Y:S02]  /*0af0*/  IABS R220, R10 ;  /* 0x0000000a00dc7213 */ /* 0x000fe40000000000 */
[----:B------:R-:W-:Y:S01]  /*0b00*/  ISETP.GE.AND P6, PT, R10, RZ, PT ;  /* 0x000000ff0a00720c */ /* 0x000fe20003fc6270 */
[----:B------:R-:W-:Y:S01]  /*0b10*/  IMAD.MOV R11, RZ, RZ, -R4 ;  /* 0x000000ffff0b7224 */ /* 0x000fe200078e0a04 */
[C---:B------:R-:W-:Y:S01]  /*0b20*/  LOP3.LUT R10, R6.reuse, 0xa, RZ, 0xfc, !PT ;  /* 0x0000000a060a7812 */ /* 0x040fe200078efcff */
[----:B------:R-:W-:Y:S01]  /*0b30*/  IMAD.HI.U32 R4, R3, R221, RZ ;  /* 0x000000dd03047227 */ /* 0x000fe200078e00ff */
[----:B------:R-:W-:Y:S02]  /*0b40*/  IABS R225, R13 ;  /* 0x0000000d00e17213 */ /* 0x000fe40000000000 */
[----:B------:R-:W-:Y:S01]  /*0b50*/  IABS R219, R10 ;  /* 0x0000000a00db7213 */ /* 0x000fe20000000000 */
[----:B------:R-:W-:Y:S01]  /*0b60*/  IMAD.MOV R4, RZ, RZ, -R4 ;  /* 0x000000ffff047224 */ /* 0x000fe200078e0a04 */
[----:B------:R-:W-:Y:S01]  /*0b70*/  LOP3.LUT R14, R6, 0x1a, RZ, 0xfc, !PT ;  /* 0x0000001a060e7812 */ /* 0x000fe200078efcff */
[----:B------:R-:W-:Y:S01]  /*0b80*/  @!P0 IMAD.IADD R223, R223, 0x1, -R0 ;  /* 0x00000001dfdf8824 */ /* 0x000fe200078e0a00 */
[----:B------:R-:W-:Y:S01]  /*0b90*/  IABS R200, R16 ;  /* 0x0000001000c87213 */ /* 0x000fe20000000000 */
[C---:B------:R-:W-:Y:S01]  /*0ba0*/  IMAD R221, R0.reuse, R4, R221 ;  /* 0x0000000400dd7224 */ /* 0x040fe200078e02dd */
[----:B------:R-:W-:Y:S01]  /*0bb0*/  IABS R213, R14 ;  /* 0x0000000e00d57213 */ /* 0x000fe20000000000 */
[C---:B------:R-:W-:Y:S01]  /*0bc0*/  IMAD R222, R0.reuse, R11, R222 ;  /* 0x0000000b00de7224 */ /* 0x040fe200078e02de */
[C---:B------:R-:W-:Y:S01]  /*0bd0*/  ISETP.GT.U32.AND P4, PT, R0.reuse, R223, PT ;  /* 0x000000df0000720c */ /* 0x040fe20003f84070 */
[----:B------:R-:W-:Y:S01]  /*0be0*/  @!P3 IMAD.IADD R9, R9, 0x1, -R0 ;  /* 0x000000010909b824 */ /* 0x000fe200078e0a00 */
[----:B------:R-:W-:Y:S01]  /*0bf0*/  ISETP.GT.U32.AND P5, PT, R0, R221, PT ;  /* 0x000000dd0000720c */ /* 0x000fe20003fa4070 */
[----:B------:R-:W-:Y:S01]  /*0c00*/  IMAD.IADD R7, R12, 0x1, R7 ;  /* 0x000000010c077824 */ /* 0x000fe200078e0207 */
[----:B------:R-:W-:Y:S01]  /*0c10*/  ISETP.GT.U32.AND P0, PT, R0, R222, PT ;  /* 0x000000de0000720c */ /* 0x000fe20003f04070 */
[----:B------:R-:W-:Y:S01]  /*0c20*/  IMAD.HI.U32 R4, R3, R220, RZ ;  /* 0x000000dc03047227 */ /* 0x000fe200078e00ff */
[----:B------:R-:W-:-:S02]  /*0c30*/  LOP3.LUT R12, R6, 0x8, RZ, 0xfc, !PT ;  /* 0x00000008060c7812 */ /* 0x000fc400078efcff */
[----:B------:R-:W-:Y:S01]  /*0c40*/  ISETP.GT.U32.AND P3, PT, R0, R9, PT ;  /* 0x000000090000720c */ /* 0x000fe20003f64070 */
[----:B------:R-:W-:Y:S01]  /*0c50*/  IMAD.MOV R11, RZ, RZ, -R4 ;  /* 0x000000ffff0b7224 */ /* 0x000fe200078e0a04 */
[----:B------:R-:W-:Y:S01]  /*0c60*/  IABS R224, R12 ;  /* 0x0000000c00e07213 */ /* 0x000fe20000000000 */
[----:B------:R-:W-:Y:S01]  /*0c70*/  IMAD.HI.U32 R8, R3, R219, RZ ;  /* 0x000000db03087227 */ /* 0x000fe200078e00ff */
[C---:B------:R-:W-:Y:S02]  /*0c80*/  LOP3.LUT R24, R6.reuse, 0x5a, RZ, 0xfc, !PT ;  /* 0x0000005a06187812 */ /* 0x040fe400078efcff */
[C---:B------:R-:W-:Y:S01]  /*0c90*/  LOP3.LUT R32, R6.reuse, 0x68, RZ, 0xfc, !PT ;  /* 0x0000006806207812 */ /* 0x040fe200078efcff */
[--C-:B------:R-:W-:Y:S01]  /*0ca0*/  @!P5 IMAD.IADD R221, R221, 0x1, -R0.reuse ;  /* 0x00000001ddddd824 */ /* 0x100fe200078e0a00 */
[----:B------:R-:W-:Y:S01]  /*0cb0*/  LOP3.LUT R40, R6, 0x76, RZ, 0xfc, !PT ;  /* 0x0000007606287812 */ /* 0x000fe200078efcff */
[----:B------:R-:W-:Y:S01]  /*0cc0*/  @!P4 IMAD.IADD R223, R223, 0x1, -R0 ;  /* 0x00000001dfdfc824 */ /* 0x000fe200078e0a00 */
[----:B------:R-:W-:Y:S01]  /*0cd0*/  ISETP.GE.AND P4, PT, R15, RZ, PT ;  /* 0x000000ff0f00720c */ /* 0x000fe20003f86270 */
[----:B------:R-:W-:Y:S01]  /*0ce0*/  IMAD.HI.U32 R4, R3, R224, RZ ;  /* 0x000000e003047227 */ /* 0x000fe200078e00ff */
[----:B------:R-:W-:-:S02]  /*0cf0*/  ISETP.GT.U32.AND P5, PT, R0, R221, PT ;  /* 0x000000dd0000720c */ /* 0x000fc40003fa4070 */
[----:B------:R-:W-:Y:S01]  /*0d00*/  LOP3.LUT R15, R6, 0x1c, RZ, 0xfc, !PT ;  /* 0x0000001c060f7812 */ /* 0x000fe200078efcff */
[----:B------:R-:W-:Y:S01]  /*0d10*/  @!P0 IMAD.IADD R222, R222, 0x1, -R0 ;  /* 0x00000001dede8824 */ /* 0x000fe200078e0a00 */
[----:B------:R-:W-:Y:S01]  /*0d20*/  IABS R30, R32 ;  /* 0x00000020001e7213 */ /* 0x000fe20000000000 */
[C---:B------:R-:W-:Y:S01]  /*0d30*/  IMAD R220, R0.reuse, R11, R220 ;  /* 0x0000000b00dc7224 */ /* 0x040fe200078e02dc */
[----:B------:R-:W-:Y:S01]  /*0d40*/  IABS R212, R15 ;  /* 0x0000000f00d47213 */ /* 0x000fe20000000000 */
[----:B------:R-:W-:Y:S01]  /*0d50*/  @!P3 IMAD.IADD R9, R9, 0x1, -R0 ;  /* 0x000000010909b824 */ /* 0x000fe200078e0a00 */
[----:B------:R-:W-:Y:S01]  /*0d60*/  ISETP.GT.U32.AND P0, PT, R0, R222, PT ;  /* 0x000000de0000720c */ /* 0x000fe20003f04070 */
[----:B------:R-:W-:Y:S01]  /*0d70*/  IMAD.MOV R11, RZ, RZ, -R4 ;  /* 0x000000ffff0b7224 */ /* 0x000fe200078e0a04 */
[----:B------:R-:W-:Y:S01]  /*0d80*/  ISETP.GE.AND P3, PT, R6, RZ, PT ;  /* 0x000000ff0600720c */ /* 0x000fe20003f66270 */
[----:B------:R-:W-:Y:S01]  /*0d90*/  IMAD.MOV.U32 R4, RZ, RZ, R9 ;  /* 0x000000ffff047224 */ /* 0x000fe200078e0009 */
[----:B------:R-:W-:Y:S01]  /*0da0*/  IABS R47, R40 ;  /* 0x00000028002f7213 */ /* 0x000fe20000000000 */
[----:B------:R-:W-:Y:S01]  /*0db0*/  IMAD R224, R0, R11, R224 ;  /* 0x0000000b00e07224 */ /* 0x000fe200078e02e0 */
[----:B------:R-:W-:Y:S01]  /*0dc0*/  LOP3.LUT R34, R6, 0x70, RZ, 0xfc, !PT ;  /* 0x0000007006227812 */ /* 0x000fe200078efcff */
[----:B------:R-:W-:Y:S01]  /*0dd0*/  @!P4 IMAD.MOV R4, RZ, RZ, -R4 ;  /* 0x000000ffff04c224 */ /* 0x000fe200078e0a04 */
[C---:B------:R-:W-:Y:S01]  /*0de0*/  ISETP.GT.U32.AND P4, PT, R0.reuse, R220, PT ;  /* 0x000000dc0000720c */ /* 0x040fe20003f84070 */
[----:B------:R-:W-:Y:S01]  /*0df0*/  @!P5 IMAD.IADD R221, R221, 0x1, -R0 ;  /* 0x00000001ddddd824 */ /* 0x000fe200078e0a00 */
[----:B------:R-:W-:Y:S01]  /*0e00*/  ISETP.GT.U32.AND P5, PT, R0, R224, PT ;  /* 0x000000e00000720c */ /* 0x000fe20003fa4070 */
[----:B------:R-:W-:Y:S01]  /*0e10*/  IMAD.MOV R8, RZ, RZ, -R8 ;  /* 0x000000ffff087224 */ /* 0x000fe200078e0a08 */
[----:B------:R-:W-:Y:S01]  /*0e20*/  LOP3.LUT R36, R6, 0x72, RZ, 0xfc, !PT ;  /* 0x0000007206247812 */ /* 0x000fe200078efcff */
[----:B------:R-:W-:Y:S01]  /*0e30*/  @!P0 IMAD.IADD R222, R222, 0x1, -R0 ;  /* 0x00000001dede8824 */ /* 0x000fe200078e0a00 */
[----:B------:R-:W-:Y:S01]  /*0e40*/  ISETP.GE.AND P0, PT, R10, RZ, PT ;  /* 0x000000ff0a00720c */ /* 0x000fe20003f06270 */
[----:B------:R-:W-:Y:S01]  /*0e50*/  @!P3 IMAD.MOV R223, RZ, RZ, -R223 ;  /* 0x000000ffffdfb224 */ /* 0x000fe200078e0adf */
[----:B------:R-:W-:Y:S01]  /*0e60*/  LOP3.LUT R10, R6, 0xc, RZ, 0xfc, !PT ;  /* 0x0000000c060a7812 */ /* 0x000fe200078efcff */
[----:B------:R-:W-:Y:S01]  /*0e70*/  @!P1 IMAD.MOV R222, RZ, RZ, -R222 ;  /* 0x000000ffffde9224 */ /* 0x000fe200078e0ade */
[----:B------:R-:W-:Y:S01]  /*0e80*/  ISETP.GE.AND P3, PT, R12, RZ, PT ;  /* 0x000000ff0c00720c */ /* 0x000fe20003f66270 */
[----:B------:R-:W-:Y:S01]  /*0e90*/  IMAD R219, R0, R8, R219 ;  /* 0x0000000800db7224 */ /* 0x000fe200078e02db */
[----:B------:R-:W-:Y:S01]  /*0ea0*/  LOP3.LUT R12, R6, 0xe, RZ, 0xfc, !PT ;  /* 0x0000000e060c7812 */ /* 0x000fe200078efcff */
[--C-:B------:R-:W-:Y:S01]  /*0eb0*/  @!P4 IMAD.IADD R220, R220, 0x1, -R0.reuse ;  /* 0x00000001dcdcc824 */ /* 0x100fe200078e0a00 */
[----:B------:R-:W-:Y:S01]  /*0ec0*/  IABS R218, R10 ;  /* 0x0000000a00da7213 */ /* 0x000fe20000000000 */
[----:B------:R-:W-:Y:S01]  /*0ed0*/  @!P5 IMAD.IADD R224, R224, 0x1, -R0 ;  /* 0x00000001e0e0d824 */ /* 0x000fe200078e0a00 */
[----:B------:R-:W-:Y:S01]  /*0ee0*/  IABS R217, R12 ;  /* 0x0000000c00d97213 */ /* 0x000fe20000000000 */
[----:B------:R-:W-:Y:S01]  /*0ef0*/  @!P2 IMAD.MOV R221, RZ, RZ, -R221 ;  /* 0x000000ffffdda224 */ /* 0x000fe200078e0add */
[C---:B------:R-:W-:Y:S01]  /*0f00*/  ISETP.GT.U32.AND P1, PT, R0.reuse, R220, PT ;  /* 0x000000dc0000720c */ /* 0x040fe20003f24070 */
[----:B------:R-:W-:Y:S01]  /*0f10*/  IMAD.HI.U32 R8, R3, R218, RZ ;  /* 0x000000da03087227 */ /* 0x000fe200078e00ff */
[----:B------:R-:W-:-:S02]  /*0f20*/  ISETP.GT.U32.AND P5, PT, R0, R224, PT ;  /* 0x000000e00000720c */ /* 0x000fc40003fa4070 */
[----:B------:R-:W-:Y:S01]  /*0f30*/  ISETP.GT.U32.AND P4, PT, R0, R219, PT ;  /* 0x000000db0000720c */ /* 0x000fe20003f84070 */
[----:B------:R-:W-:Y:S01]  /*0f40*/  IMAD.HI.U32 R9, R3, R217, RZ ;  /* 0x000000d903097227 */ /* 0x000fe200078e00ff */
[----:B------:R-:W-:Y:S02]  /*0f50*/  ISETP.GE.AND P2, PT, R10, RZ, PT ;  /* 0x000000ff0a00720c */ /* 0x000fe40003f46270 */
[C---:B------:R-:W-:Y:S01]  /*0f60*/  LOP3.LUT R10, R6.reuse, 0x14, RZ, 0xfc, !PT ;  /* 0x00000014060a7812 */ /* 0x040fe200078efcff */
[----:B------:R-:W-:Y:S01]  /*0f70*/  IMAD.MOV R11, RZ, RZ, -R8 ;  /* 0x000000ffff0b7224 */ /* 0x000fe200078e0a08 */
[----:B------:R-:W-:Y:S01]  /*0f80*/  LOP3.LUT R38, R6, 0x74, RZ, 0xfc, !PT ;  /* 0x0000007406267812 */ /* 0x000fe200078efcff */
[----:B------:R-:W-:Y:S01]  /*0f90*/  IMAD.MOV R9, RZ, RZ, -R9 ;  /* 0x000000ffff097224 */ /* 0x000fe200078e0a09 */
[----:B------:R-:W-:Y:S01]  /*0fa0*/  IABS R215, R10 ;  /* 0x0000000a00d77213 */ /* 0x000fe20000000000 */
[----:B------:R-:W-:Y:S01]  /*0fb0*/  IMAD R218, R0, R11, R218 ;  /* 0x0000000b00da7224 */ /* 0x000fe200078e02da */
[----:B------:R-:W-:Y:S01]  /*0fc0*/  LOP3.LUT R42, R6, 0x78, RZ, 0xfc, !PT ;  /* 0x00000078062a7812 */ /* 0x000fe200078efcff */
[--C-:B------:R-:W-:Y:S01]  /*0fd0*/  @!P1 IMAD.IADD R220, R220, 0x1, -R0.reuse ;  /* 0x00000001dcdc9824 */ /* 0x100fe200078e0a00 */
[----:B------:R-:W-:Y:S01]  /*0fe0*/  ISETP.GE.AND P1, PT, R12, RZ, PT ;  /* 0x000000ff0c00720c */ /* 0x000fe20003f26270 */
[----:B------:R-:W-:Y:S01]  /*0ff0*/  IMAD R217, R0, R9, R217 ;  /* 0x0000000900d97224 */ /* 0x000fe200078e02d9 */
[----:B------:R-:W-:Y:S01]  /*1000*/  LOP3.LUT R9, R6, 0x12, RZ, 0xfc, !PT ;  /* 0x0000001206097812 */ /* 0x000fe200078efcff */
[----:B------:R-:W-:Y:S01]  /*1010*/  @!P5 IMAD.IADD R224, R224, 0x1, -R0 ;  /* 0x00000001e0e0d824 */ /* 0x000fe200078e0a00 */
[C---:B------:R-:W-:Y:S01]  /*1020*/  ISETP.GT.U32.AND P5, PT, R0.reuse, R218, PT ;  /* 0x000000da0000720c */ /* 0x040fe20003fa4070 */
[----:B------:R-:W-:Y:S01]  /*1030*/  @!P6 IMAD.MOV R220, RZ, RZ, -R220 ;  /* 0x000000ffffdce224 */ /* 0x000fe200078e0adc */
[----:B------:R-:W-:Y:S01]  /*1040*/  ISETP.GT.U32.AND P6, PT, R0, R217, PT ;  /* 0x000000d90000720c */ /* 0x000fe20003fc4070 */
[----:B------:R-:W-:Y:S01]  /*1050*/  @!P4 IMAD.IADD R219, R219, 0x1, -R0 ;  /* 0x00000001dbdbc824 */ /* 0x000fe200078e0a00 */
[----:B------:R-:W-:Y:S01]  /*1060*/  IABS R216, R9 ;  /* 0x0000000900d87213 */ /* 0x000fe20000000000 */
[----:B------:R-:W-:Y:S01]  /*1070*/  IMAD.HI.U32 R8, R3, R225, RZ ;  /* 0x000000e103087227 */ /* 0x000fe200078e00ff */
[----:B------:R-:W-:-:S02]  /*1080*/  LOP3.LUT R12, R6, 0x16, RZ, 0xfc, !PT ;  /* 0x00000016060c7812 */ /* 0x000fc400078efcff */
[----:B------:R-:W-:Y:S01]  /*1090*/  ISETP.GT.U32.AND P4, PT, R0, R219, PT ;  /* 0x000000db0000720c */ /* 0x000fe20003f84070 */
[----:B------:R-:W-:Y:S01]  /*10a0*/  IMAD.MOV R8, RZ, RZ, -R8 ;  /* 0x000000ffff087224 */ /* 0x000fe200078e0a08 */
[----:B------:R-:W-:Y:S01]  /*10b0*/  IABS R214, R12 ;  /* 0x0000000c00d67213 */ /* 0x000fe20000000000 */
[----:B------:R-:W-:Y:S01]  /*10c0*/  @!P3 IMAD.MOV R224, RZ, RZ, -R224 ;  /* 0x000000ffffe0b224 */ /* 0x000fe200078e0ae0 */
[----:B------:R-:W-:Y:S01]  /*10d0*/  ISETP.GE.AND P3, PT, R13, RZ, PT ;  /* 0x000000ff0d00720c */ /* 0x000fe20003f66270 */
[--C-:B------:R-:W-:Y:S01]  /*10e0*/  @!P5 IMAD.IADD R218, R218, 0x1, -R0.reuse ;  /* 0x00000001dadad824 */ /* 0x100fe200078e0a00 */
[C---:B------:R-:W-:Y:S01]  /*10f0*/  LOP3.LUT R13, R6.reuse, 0x18, RZ, 0xfc, !PT ;  /* 0x00000018060d7812 */ /* 0x040fe200078efcff */
[----:B------:R-:W-:Y:S01]  /*1100*/  @!P6 IMAD.IADD R217, R217, 0x1, -R0 ;  /* 0x00000001d9d9e824 */ /* 0x000fe200078e0a00 */
[----:B------:R-:W-:Y:S01]  /*1110*/  LOP3.LUT R44, R6, 0x7a, RZ, 0xfc, !PT ;  /* 0x0000007a062c7812 */ /* 0x000fe200078efcff */
[C---:B------:R-:W-:Y:S01]  /*1120*/  IMAD R225, R0.reuse, R8, R225 ;  /* 0x0000000800e17224 */ /* 0x040fe200078e02e1 */
[C---:B------:R-:W-:Y:S01]  /*1130*/  ISETP.GT.U32.AND P5, PT, R0.reuse, R218, PT ;  /* 0x000000da0000720c */ /* 0x040fe20003fa4070 */
[----:B------:R-:W-:Y:S01]  /*1140*/  IMAD.HI.U32 R8, R3, R216, RZ ;  /* 0x000000d803087227 */ /* 0x000fe200078e00ff */
[----:B------:R-:W-:-:S02]  /*1150*/  ISETP.GT.U32.AND P6, PT, R0, R217, PT ;  /* 0x000000d90000720c */ /* 0x000fc40003fc4070 */
[----:B------:R-:W-:Y:S01]  /*1160*/  IABS R226, R13 ;  /* 0x0000000d00e27213 */ /* 0x000fe20000000000 */
[----:B------:R-:W-:Y:S01]  /*1170*/  @!P4 IMAD.IADD R219, R219, 0x1, -R0 ;  /* 0x00000001dbdbc824 */ /* 0x000fe200078e0a00 */
[----:B------:R-:W-:Y:S01]  /*1180*/  ISETP.GE.AND P4, PT, R9, RZ, PT ;  /* 0x000000ff0900720c */ /* 0x000fe20003f86270 */
[----:B------:R-:W-:Y:S01]  /*1190*/  IMAD.MOV R9, RZ, RZ, -R8 ;  /* 0x000000ffff097224 */ /* 0x000fe200078e0a08 */
[----:B------:R-:W-:Y:S01]  /*11a0*/  IABS R41, R34 ;  /* 0x0000002200297213 */ /* 0x000fe20000000000 */
[----:B------:R-:W-:Y:S01]  /*11b0*/  IMAD.HI.U32 R8, R3, R215, RZ ;  /* 0x000000d703087227 */ /* 0x000fe200078e00ff */
[----:B------:R-:W-:Y:S02]  /*11c0*/  IABS R43, R36 ;  /* 0x00000024002b7213 */ /* 0x000fe40000000000 */
[----:B------:R-:W-:Y:S01]  /*11d0*/  IABS R45, R38 ;  /* 0x00000026002d7213 */ /* 0x000fe20000000000 */
[----:B------:R-:W-:Y:S01]  /*11e0*/  IMAD R216, R0, R9, R216 ;  /* 0x0000000900d87224 */ /* 0x000fe200078e02d8 */
[----:B------:R-:W-:Y:S01]  /*11f0*/  IABS R49, R44 ;  /* 0x0000002c00317213 */ /* 0x000fe20000000000 */
[--C-:B------:R-:W-:Y:S01]  /*1200*/  @!P5 IMAD.IADD R218, R218, 0x1, -R0.reuse ;  /* 0x00000001dadad824 */ /* 0x100fe200078e0a00 */
[C---:B------:R-:W-:Y:S01]  /*1210*/  ISETP.GT.U32.AND P5, PT, R0.reuse, R225, PT ;  /* 0x000000e10000720c */ /* 0x040fe20003fa4070 */
[----:B------:R-:W-:Y:S01]  /*1220*/  @!P6 IMAD.IADD R217, R217, 0x1, -R0 ;  /* 0x00000001d9d9e824 */ /* 0x000fe200078e0a00 */
[----:B------:R-:W-:Y:S01]  /*1230*/  ISETP.GT.U32.AND P6, PT, R0, R216, PT ;  /* 0x000000d80000720c */ /* 0x000fe20003fc4070 */
[----:B------:R-:W-:-:S04]  /*1240*/  IMAD.HI.U32 R9, R3, R214, RZ ;  /* 0x000000d603097227 */ /* 0x000fc800078e00ff */
[----:B------:R-:W-:Y:S02]  /*1250*/  IMAD.MOV R8, RZ, RZ, -R8 ;  /* 0x000000ffff087224 */ /* 0x000fe400078e0a08 */
[----:B------:R-:W-:Y:S02]  /*1260*/  IMAD.MOV R9, RZ, RZ, -R9 ;  /* 0x000000ffff097224 */ /* 0x000fe400078e0a09 */
[C---:B------:R-:W-:Y:S02]  /*1270*/  IMAD R215, R0.reuse, R8, R215 ;  /* 0x0000000800d77224 */ /* 0x040fe400078e02d7 */
[C---:B------:R-:W-:Y:S02]  /*1280*/  IMAD R214, R0.reuse, R9, R214 ;  /* 0x0000000900d67224 */ /* 0x040fe400078e02d6 */
[--C-:B------:R-:W-:Y:S01]  /*1290*/  @!P5 IMAD.IADD R225, R225, 0x1, -R0.reuse ;  /* 0x00000001e1e1d824 */ /* 0x100fe200078e0a00 */
[----:B------:R-:W-:Y:S01]  /*12a0*/  ISETP.GT.U32.AND P5, PT, R0, R215, PT ;  /* 0x000000d70000720c */ /* 0x000fe20003fa4070 */
[----:B------:R-:W-:Y:S01]  /*12b0*/  @!P6 IMAD.IADD R216, R216, 0x1, -R0 ;  /* 0x00000001d8d8e824 */ /* 0x000fe200078e0a00 */
[----:B------:R-:W-:Y:S01]  /*12c0*/  ISETP.GT.U32.AND P6, PT, R0, R214, PT ;  /* 0x000000d60000720c */ /* 0x000fe20003fc4070 */
[----:B------:R-:W-:-:S04]  /*12d0*/  IMAD.HI.U32 R8, R3, R226, RZ ;  /* 0x000000e203087227 */ /* 0x000fc800078e00ff */
[----:B------:R-:W-:-:S04]  /*12e0*/  IMAD.HI.U32 R9, R3, R213, RZ ;  /* 0x000000d503097227 */ /* 0x000fc800078e00ff */
[----:B------:R-:W-:Y:S02]  /*12f0*/  IMAD.MOV R11, RZ, RZ, -R8 ;  /* 0x000000ffff0b7224 */ /* 0x000fe400078e0a08 */
[--C-:B------:R-:W-:Y:S01]  /*1300*/  @!P5 IMAD.IADD R215, R215, 0x1, -R0.reuse ;  /* 0x00000001d7d7d824 */ /* 0x100fe200078e0a00 */
[----:B------:R-:W-:Y:S01]  /*1310*/  ISETP.GT.U32.AND P5, PT, R0, R225, PT ;  /* 0x000000e10000720c */ /* 0x000fe20003fa4070 */
[----:B------:R-:W-:Y:S02]  /*1320*/  @!P6 IMAD.IADD R214, R214, 0x1, -R0 ;  /* 0x00000001d6d6e824 */ /* 0x000fe400078e0a00 */
[----:B------:R-:W-:Y:S01]  /*1330*/  IMAD.MOV R9, RZ, RZ, -R9 ;  /* 0x000000ffff097224 */ /* 0x000fe200078e0a09 */
[----:B------:R-:W-:Y:S01]  /*1340*/  ISETP.GT.U32.AND P6, PT, R0, R215, PT ;  /* 0x000000d70000720c */ /* 0x000fe20003fc4070 */
[----:B------:R-:W-:-:S04]  /*1350*/  IMAD.HI.U32 R8, R3, R212, RZ ;  /* 0x000000d403087227 */ /* 0x000fc800078e00ff */
[C---:B------:R-:W-:Y:S02]  /*1360*/  IMAD R213, R0.reuse, R9, R213 ;  /* 0x0000000900d57224 */ /* 0x040fe400078e02d5 */
[----:B------:R-:W-:Y:S02]  /*1370*/  IMAD.MOV R9, RZ, RZ, -R8 ;  /* 0x000000ffff097224 */ /* 0x000fe400078e0a08 */
[----:B------:R-:W-:Y:S01]  /*1380*/  @!P0 IMAD.MOV R219, RZ, RZ, -R219 ;  /* 0x000000ffffdb8224 */ /* 0x000fe200078e0adb */
[C---:B------:R-:W-:Y:S01]  /*1390*/  ISETP.GT.U32.AND P0, PT, R0.reuse, R216, PT ;  /* 0x000000d80000720c */ /* 0x040fe20003f04070 */
[C---:B------:R-:W-:Y:S02]  /*13a0*/  IMAD R212, R0.reuse, R9, R212 ;  /* 0x0000000900d47224 */ /* 0x040fe400078e02d4 */
[----:B------:R-:W-:Y:S01]  /*13b0*/  @!P2 IMAD.MOV R218, RZ, RZ, -R218 ;  /* 0x000000ffffdaa224 */ /* 0x000fe200078e0ada */
[C---:B------:R-:W-:Y:S01]  /*13c0*/  ISETP.GT.U32.AND P2, PT, R0.reuse, R214, PT ;  /* 0x000000d60000720c */ /* 0x040fe20003f44070 */
[----:B------:R-:W-:Y:S01]  /*13d0*/  @!P6 IMAD.IADD R215, R215, 0x1, -R0 ;  /* 0x00000001d7d7e824 */ /* 0x000fe200078e0a00 */
[C---:B------:R-:W-:Y:S01]  /*13e0*/  ISETP.GT.U32.AND P6, PT, R0.reuse, R212, PT ;  /* 0x000000d40000720c */ /* 0x040fe20003fc4070 */
[----:B------:R-:W-:Y:S01]  /*13f0*/  IMAD R226, R0, R11, R226 ;  /* 0x0000000b00e27224 */ /* 0x000fe200078e02e2 */
[----:B------:R-:W-:Y:S01]  /*1400*/  LOP3.LUT R11, R6, 0x22, RZ, 0xfc, !PT ;  /* 0x00000022060b7812 */ /* 0x000fe200078efcff */
[----:B------:R-:W-:-:S02]  /*1410*/  @!P1 IMAD.MOV R217, RZ, RZ, -R217 ;  /* 0x000000ffffd99224 */ /* 0x000fc400078e0ad9 */
[----:B------:R-:W-:Y:S01]  /*1420*/  IMAD.HI.U32 R8, R3, R200, RZ ;  /* 0x000000c803087227 */ /* 0x000fe200078e00ff */
[----:B------:R-:W-:Y:S02]  /*1430*/  ISETP.GT.U32.AND P1, PT, R0, R226, PT ;  /* 0x000000e20000720c */ /* 0x000fe40003f24070 */
[----:B------:R-:W-:Y:S01]  /*1440*/  IABS R196, R11 ;  /* 0x0000000b00c47213 */ /* 0x000fe20000000000 */
[--C-:B------:R-:W-:Y:S01]  /*1450*/  @!P0 IMAD.IADD R216, R216, 0x1, -R0.reuse ;  /* 0x00000001d8d88824 */ /* 0x100fe200078e0a00 */
[----:B------:R-:W-:Y:S01]  /*1460*/  ISETP.GE.AND P0, PT, R10, RZ, PT ;  /* 0x000000ff0a00720c */ /* 0x000fe20003f06270 */
[--C-:B------:R-:W-:Y:S01]  /*1470*/  @!P2 IMAD.IADD R214, R214, 0x1, -R0.reuse ;  /* 0x00000001d6d6a824 */ /* 0x100fe200078e0a00 */
[----:B------:R-:W-:Y:S01]  /*1480*/  LOP3.LUT R10, R6, 0x20, RZ, 0xfc, !PT ;  /* 0x00000020060a7812 */ /* 0x000fe200078efcff */
[----:B------:R-:W-:Y:S01]  /*1490*/  @!P6 IMAD.IADD R212, R212, 0x1, -R0 ;  /* 0x00000001d4d4e824 */ /* 0x000fe200078e0a00 */
[----:B------:R-:W-:Y:S01]  /*14a0*/  ISETP.GE.AND P2, PT, R12, RZ, PT ;  /* 0x000000ff0c00720c */ /* 0x000fe20003f46270 */
[----:B------:R-:W-:Y:S01]  /*14b0*/  IMAD.MOV R9, RZ, RZ, -R8 ;  /* 0x000000ffff097224 */ /* 0x000fe200078e0a08 */
[----:B------:R-:W-:Y:S01]  /*14c0*/  IABS R227, R10 ;  /* 0x0000000a00e37213 */ /* 0x000fe20000000000 */
[--C-:B------:R-:W-:Y:S01]  /*14d0*/  @!P5 IMAD.IADD R225, R225, 0x1, -R0.reuse ;  /* 0x00000001e1e1d824 */ /* 0x100fe200078e0a00 */
[----:B------:R-:W-:Y:S01]  /*14e0*/  ISETP.GT.U32.AND P6, PT, R0, R212, PT ;  /* 0x000000d40000720c */ /* 0x000fe20003fc4070 */
[----:B------:R-:W-:Y:S01]  /*14f0*/  @!P1 IMAD.IADD R226, R226, 0x1, -R0 ;  /* 0x00000001e2e29824 */ /* 0x000fe200078e0a00 */
[----:B------:R-:W-:Y:S01]  /*1500*/  ISETP.GE.AND P1, PT, R13, RZ, PT ;  /* 0x000000ff0d00720c */ /* 0x000fe20003f26270 */
[----:B------:R-:W-:Y:S01]  /*1510*/  IMAD.HI.U32 R8, R3, R227, RZ ;  /* 0x000000e303087227 */ /* 0x000fe200078e00ff */
[----:B------:R-:W-:-:S02]  /*1520*/  LOP3.LUT R12, R6, 0x24, RZ, 0xfc, !PT ;  /* 0x00000024060c7812 */ /* 0x000fc400078efcff */
[C---:B------:R-:W-:Y:S01]  /*1530*/  ISETP.GT.U32.AND P5, PT, R0.reuse, R213, PT ;  /* 0x000000d50000720c */ /* 0x040fe20003fa4070 */
[----:B------:R-:W-:Y:S01]  /*1540*/  IMAD R200, R0, R9, R200 ;  /* 0x0000000900c87224 */ /* 0x000fe200078e02c8 */
[----:B------:R-:W-:Y:S01]  /*1550*/  IABS R63, R12 ;  /* 0x0000000c003f7213 */ /* 0x000fe20000000000 */
[----:B------:R-:W-:Y:S01]  /*1560*/  IMAD.MOV R8, RZ, RZ, -R8 ;  /* 0x000000ffff087224 */ /* 0x000fe200078e0a08 */
[----:B------:R-:W-:Y:S01]  /*1570*/  LOP3.LUT R13, R6, 0x26, RZ, 0xfc, !PT ;  /* 0x00000026060d7812 */ /* 0x000fe200078efcff */
[----:B------:R-:W-:Y:S01]  /*1580*/  @!P3 IMAD.MOV R225, RZ, RZ, -R225 ;  /* 0x000000ffffe1b224 */ /* 0x000fe200078e0ae1 */
[C---:B------:R-:W-:Y:S01]  /*1590*/  ISETP.GT.U32.AND P3, PT, R0.reuse, R226, PT ;  /* 0x000000e20000720c */ /* 0x040fe20003f64070 */
[----:B------:R-:W-:Y:S01]  /*15a0*/  @!P2 IMAD.MOV R214, RZ, RZ, -R214 ;  /* 0x000000ffffd6a224 */ /* 0x000fe200078e0ad6 */
[C---:B------:R-:W-:Y:S01]  /*15b0*/  ISETP.GT.U32.AND P2, PT, R0.reuse, R200, PT ;  /* 0x000000c80000720c */ /* 0x040fe20003f44070 */
[----:B------:R-:W-:Y:S01]  /*15c0*/  IMAD R227, R0, R8, R227 ;  /* 0x0000000800e37224 */ /* 0x000fe200078e02e3 */
[----:B------:R-:W-:Y:S01]  /*15d0*/  IABS R64, R13 ;  /* 0x0000000d00407213 */ /* 0x000fe20000000000 */
[----:B------:R-:W-:-:S02]  /*15e0*/  @!P6 IMAD.IADD R212, R212, 0x1, -R0 ;  /* 0x00000001d4d4e824 */ /* 0x000fc400078e0a00 */
[----:B------:R-:W-:Y:S01]  /*15f0*/  IMAD.HI.U32 R8, R3, R196, RZ ;  /* 0x000000c403087227 */ /* 0x000fe200078e00ff */
[----:B------:R-:W-:-:S03]  /*1600*/  ISETP.GT.U32.AND P6, PT, R0, R227, PT ;  /* 0x000000e30000720c */ /* 0x000fc60003fc4070 */
[----:B------:R-:W-:Y:S02]  /*1610*/  IMAD.MOV R9, RZ, RZ, -R8 ;  /* 0x000000ffff097224 */ /* 0x000fe400078e0a08 */
[--C-:B------:R-:W-:Y:S01]  /*1620*/  @!P3 IMAD.IADD R226, R226, 0x1, -R0.reuse ;  /* 0x00000001e2e2b824 */ /* 0x100fe200078e0a00 */
[----:B------:R-:W-:Y:S01]  /*1630*/  ISETP.GE.AND P3, PT, R16, RZ, PT ;  /* 0x000000ff1000720c */ /* 0x000fe20003f66270 */
[----:B------:R-:W-:Y:S01]  /*1640*/  @!P2 IMAD.IADD R200, R200, 0x1, -R0 ;  /* 0x00000001c8c8a824 */ /* 0x000fe200078e0a00 */
[----:B------:R-:W-:Y:S01]  /*1650*/  LOP3.LUT R16, R6, 0x2c, RZ, 0xfc, !PT ;  /* 0x0000002c06107812 */ /* 0x000fe200078efcff */
[----:B------:R-:W-:Y:S01]  /*1660*/  @!P1 IMAD.MOV R226, RZ, RZ, -R226 ;  /* 0x000000ffffe29224 */ /* 0x000fe200078e0ae2 */
[----:B------:R-:W-:Y:S01]  /*1670*/  ISETP.GE.AND P2, PT, R11, RZ, PT ;  /* 0x000000ff0b00720c */ /* 0x000fe20003f46270 */
[----:B------:R-:W-:Y:S01]  /*1680*/  IMAD.HI.U32 R8, R3, R63, RZ ;  /* 0x0000003f03087227 */ /* 0x000fe200078e00ff */
[----:B------:R-:W-:Y:S02]  /*1690*/  ISETP.GT.U32.AND P1, PT, R0, R200, PT ;  /* 0x000000c80000720c */ /* 0x000fe40003f24070 */
[----:B------:R-:W-:Y:S01]  /*16a0*/  IABS R66, R16 ;  /* 0x0000001000427213 */ /* 0x000fe20000000000 */
[----:B------:R-:W-:-:S02]  /*16b0*/  @!P6 IMAD.IADD R227, R227, 0x1, -R0 ;  /* 0x00000001e3e3e824 */ /* 0x000fc400078e0a00 */
[C---:B------:R-:W-:Y:S02]  /*16c0*/  IMAD R196, R0.reuse, R9, R196 ;  /* 0x0000000900c47224 */ /* 0x040fe400078e02c4 */
[----:B------:R-:W-:Y:S01]  /*16d0*/  IMAD.MOV R8, RZ, RZ, -R8 ;  /* 0x000000ffff087224 */ /* 0x000fe200078e0a08 */
[----:B------:R-:W-:Y:S01]  /*16e0*/  ISETP.GT.U32.AND P6, PT, R0, R227, PT ;  /* 0x000000e30000720c */ /* 0x000fe20003fc4070 */
        /* <DEDUP_REMOVED lines=8> */
[----:B------:R-:W-:Y:S01]  /*1770*/  @!P0 IMAD.MOV R215, RZ, RZ, -R215 ;  /* 0x000000ffffd78224 */ /* 0x000fe200078e0ad7 */
[----:B------:R-:W-:Y:S01]  /*1780*/  ISETP.GE.AND P0, PT, R15, RZ, PT ;  /* 0x000000ff0f00720c */ /* 0x000fe20003f06270 */
[----:B------:R-:W-:Y:S01]  /*1790*/  IMAD.HI.U32 R8, R3, R64, RZ ;  /* 0x0000004003087227 */ /* 0x000fe200078e00ff */
[----:B------:R-:W-:-:S02]  /*17a0*/  LOP3.LUT R15, R6, 0x2a, RZ, 0xfc, !PT ;  /* 0x0000002a060f7812 */ /* 0x000fc400078efcff */
[----:B------:R-:W-:Y:S01]  /*17b0*/  IABS R228, R14 ;  /* 0x0000000e00e47213 */ /* 0x000fe20000000000 */
[----:B------:R-:W-:Y:S01]  /*17c0*/  @!P6 IMAD.IADD R227, R227, 0x1, -R0 ;  /* 0x00000001e3e3e824 */ /* 0x000fe200078e0a00 */
[----:B------:R-:W-:Y:S01]  /*17d0*/  ISETP.GT.U32.AND P6, PT, R0, R63, PT ;  /* 0x0000003f0000720c */ /* 0x000fe20003fc4070 */
[----:B------:R-:W-:Y:S01]  /*17e0*/  IMAD.MOV R11, RZ, RZ, -R8 ;  /* 0x000000ffff0b7224 */ /* 0x000fe200078e0a08 */
[----:B------:R-:W-:Y:S01]  /*17f0*/  IABS R65, R15 ;  /* 0x0000000f00417213 */ /* 0x000fe20000000000 */
[--C-:B------:R-:W-:Y:S01]  /*1800*/  @!P1 IMAD.IADD R196, R196, 0x1, -R0.reuse ;  /* 0x00000001c4c49824 */ /* 0x100fe200078e0a00 */
[----:B------:R-:W-:Y:S01]  /*1810*/  ISETP.GE.AND P1, PT, R12, RZ, PT ;  /* 0x000000ff0c00720c */ /* 0x000fe20003f26270 */
[----:B------:R-:W-:Y:S01]  /*1820*/  @!P4 IMAD.IADD R213, R213, 0x1, -R0 ;  /* 0x00000001d5d5c824 */ /* 0x000fe200078e0a00 */
[----:B------:R-:W-:Y:S01]  /*1830*/  ISETP.GE.AND P4, PT, R10, RZ, PT ;  /* 0x000000ff0a00720c */ /* 0x000fe20003f86270 */
[----:B------:R-:W-:Y:S01]  /*1840*/  IMAD.HI.U32 R10, R3, R65, RZ ;  /* 0x00000041030a7227 */ /* 0x000fe200078e00ff */
[----:B------:R-:W-:-:S03]  /*1850*/  LOP3.LUT R12, R6, 0x36, RZ, 0xfc, !PT ;  /* 0x00000036060c7812 */ /* 0x000fc600078efcff */
[----:B------:R-:W-:Y:S01]  /*1860*/  IMAD.MOV R10, RZ, RZ, -R10 ;  /* 0x000000ffff0a7224 */ /* 0x000fe200078e0a0a */
[----:B------:R-:W-:Y:S01]  /*1870*/  IABS R62, R12 ;  /* 0x0000000c003e7213 */ /* 0x000fe20000000000 */
[----:B------:R-:W-:Y:S01]  /*1880*/  @!P6 IMAD.IADD R63, R63, 0x1, -R0 ;  /* 0x000000013f3fe824 */ /* 0x000fe200078e0a00 */
[C---:B------:R-:W-:Y:S01]  /*1890*/  ISETP.GT.U32.AND P6, PT, R0.reuse, R196, PT ;  /* 0x000000c40000720c */ /* 0x040fe20003fc4070 */
[----:B------:R-:W-:Y:S01]  /*18a0*/  IMAD R65, R0, R10, R65 ;  /* 0x0000000a00417224 */ /* 0x000fe200078e0241 */
[----:B------:R-:W-:Y:S01]  /*18b0*/  LOP3.LUT R10, R6, 0x2e, RZ, 0xfc, !PT ;  /* 0x0000002e060a7812 */ /* 0x000fe200078efcff */
[----:B------:R-:W-:-:S03]  /*18c0*/  IMAD.HI.U32 R9, R3, R228, RZ ;  /* 0x000000e403097227 */ /* 0x000fc600078e00ff */
[----:B------:R-:W-:Y:S01]  /*18d0*/  IABS R67, R10 ;  /* 0x0000000a00437213 */ /* 0x000fe20000000000 */
[----:B------:R-:W-:Y:S02]  /*18e0*/  IMAD.MOV R9, RZ, RZ, -R9 ;  /* 0x000000ffff097224 */ /* 0x000fe400078e0a09 */
[----:B------:R-:W-:Y:S01]  /*18f0*/  @!P0 IMAD.MOV R212, RZ, RZ, -R212 ;  /* 0x000000ffffd48224 */ /* 0x000fe200078e0ad4 */
[C---:B------:R-:W-:Y:S01]  /*1900*/  ISETP.GT.U32.AND P0, PT, R0.reuse, R63, PT ;  /* 0x0000003f0000720c */ /* 0x040fe20003f04070 */
[----:B------:R-:W-:Y:S02]  /*1910*/  IMAD R228, R0, R9, R228 ;  /* 0x0000000900e47224 */ /* 0x000fe400078e02e4 */
[----:B------:R-:W-:Y:S01]  /*1920*/  @!P6 IMAD.IADD R196, R196, 0x1, -R0 ;  /* 0x00000001c4c4e824 */ /* 0x000fe200078e0a00 */
[C---:B------:R-:W-:Y:S01]  /*1930*/  ISETP.GT.U32.AND P6, PT, R0.reuse, R65, PT ;  /* 0x000000410000720c */ /* 0x040fe20003fc4070 */
[----:B------:R-:W-:Y:S01]  /*1940*/  @!P3 IMAD.MOV R200, RZ, RZ, -R200 ;  /* 0x000000ffffc8b224 */ /* 0x000fe200078e0ac8 */
[C---:B------:R-:W-:Y:S01]  /*1950*/  ISETP.GT.U32.AND P3, PT, R0.reuse, R228, PT ;  /* 0x000000e40000720c */ /* 0x040fe20003f64070 */
[----:B------:R-:W-:Y:S01]  /*1960*/  IMAD R64, R0, R11, R64 ;  /* 0x0000000b00407224 */ /* 0x000fe200078e0240 */
[----:B------:R-:W-:Y:S01]  /*1970*/  LOP3.LUT R11, R6, 0x32, RZ, 0xfc, !PT ;  /* 0x00000032060b7812 */ /* 0x000fe200078efcff */
[----:B------:R-:W-:-:S03]  /*1980*/  IMAD.HI.U32 R8, R3, R66, RZ ;  /* 0x0000004203087227 */ /* 0x000fc600078e00ff */
[----:B------:R-:W-:Y:S01]  /*1990*/  IABS R69, R11 ;  /* 0x0000000b00457213 */ /* 0x000fe20000000000 */
[----:B------:R-:W-:Y:S01]  /*19a0*/  @!P5 IMAD.MOV R213, RZ, RZ, -R213 ;  /* 0x000000ffffd5d224 */ /* 0x000fe200078e0ad5 */
[----:B------:R-:W-:Y:S01]  /*19b0*/  ISETP.GT.U32.AND P5, PT, R0, R64, PT ;  /* 0x000000400000720c */ /* 0x000fe20003fa4070 */
[----:B------:R-:W-:Y:S02]  /*19c0*/  IMAD.MOV R9, RZ, RZ, -R8 ;  /* 0x000000ffff097224 */ /* 0x000fe400078e0a08 */
[----:B------:R-:W-:Y:S02]  /*19d0*/  @!P6 IMAD.IADD R65, R65, 0x1, -R0 ;  /* 0x000000014141e824 */ /* 0x000fe400078e0a00 */
[----:B------:R-:W-:-:S03]  /*19e0*/  IMAD.HI.U32 R8, R3, R67, RZ ;  /* 0x0000004303087227 */ /* 0x000fc600078e00ff */
[----:B------:R-:W-:Y:S01]  /*19f0*/  ISETP.GT.U32.AND P6, PT, R0, R65, PT ;  /* 0x000000410000720c */ /* 0x000fe20003fc4070 */
[----:B------:R-:W-:Y:S01]  /*1a00*/  @!P0 IMAD.IADD R63, R63, 0x1, -R0 ;  /* 0x000000013f3f8824 */ /* 0x000fe200078e0a00 */
[----:B------:R-:W-:Y:S01]  /*1a10*/  ISETP.GE.AND P0, PT, R14, RZ, PT ;  /* 0x000000ff0e00720c */ /* 0x000fe20003f06270 */
[----:B------:R-:W-:Y:S01]  /*1a20*/  IMAD R66, R0, R9, R66 ;  /* 0x0000000900427224 */ /* 0x000fe200078e0242 */
[----:B------:R-:W-:Y:S01]  /*1a30*/  LOP3.LUT R9, R6, 0x30, RZ, 0xfc, !PT ;  /* 0x0000003006097812 */ /* 0x000fe200078efcff */
[----:B------:R-:W-:Y:S01]  /*1a40*/  @!P3 IMAD.IADD R228, R228, 0x1, -R0 ;  /* 0x00000001e4e4b824 */ /* 0x000fe200078e0a00 */
[----:B------:R-:W-:Y:S01]  /*1a50*/  LOP3.LUT R14, R6, 0x3e, RZ, 0xfc, !PT ;  /* 0x0000003e060e7812 */ /* 0x000fe200078efcff */
[----:B------:R-:W-:Y:S01]  /*1a60*/  IMAD.MOV R8, RZ, RZ, -R8 ;  /* 0x000000ffff087224 */ /* 0x000fe200078e0a08 */
[----:B------:R-:W-:Y:S01]  /*1a70*/  IABS R229, R9 ;  /* 0x0000000900e57213 */ /* 0x000fe20000000000 */
[----:B------:R-:W-:Y:S01]  /*1a80*/  @!P2 IMAD.MOV R196, RZ, RZ, -R196 ;  /* 0x000000ffffc4a224 */ /* 0x000fe200078e0ac4 */
[C---:B------:R-:W-:Y:S01]  /*1a90*/  ISETP.GT.U32.AND P2, PT, R0.reuse, R228, PT ;  /* 0x000000e40000720c */ /* 0x040fe20003f44070 */
[----:B------:R-:W-:Y:S01]  /*1aa0*/  @!P1 IMAD.MOV R63, RZ, RZ, -R63 ;  /* 0x000000ffff3f9224 */ /* 0x000fe200078e0a3f */
[C---:B------:R-:W-:Y:S01]  /*1ab0*/  ISETP.GT.U32.AND P1, PT, R0.reuse, R66, PT ;  /* 0x000000420000720c */ /* 0x040fe20003f24070 */
[----:B------:R-:W-:-:S02]  /*1ac0*/  IMAD R67, R0, R8, R67 ;  /* 0x0000000800437224 */ /* 0x000fc400078e0243 */
[--C-:B------:R-:W-:Y:S01]  /*1ad0*/  @!P5 IMAD.IADD R64, R64, 0x1, -R0.reuse ;  /* 0x000000014040d824 */ /* 0x100fe200078e0a00 */
[----:B------:R-:W-:Y:S01]  /*1ae0*/  ISETP.GE.AND P5, PT, R15, RZ, PT ;  /* 0x000000ff0f00720c */ /* 0x000fe20003fa6270 */
[----:B------:R-:W-:Y:S01]  /*1af0*/  @!P6 IMAD.IADD R65, R65, 0x1, -R0 ;  /* 0x000000014141e824 */ /* 0x000fe200078e0a00 */
[C---:B------:R-:W-:Y:S01]  /*1b00*/  ISETP.GT.U32.AND P6, PT, R0.reuse, R67, PT ;  /* 0x000000430000720c */ /* 0x040fe20003fc4070 */
[----:B------:R-:W-:Y:S01]  /*1b10*/  IMAD.HI.U32 R8, R3, R229, RZ ;  /* 0x000000e503087227 */ /* 0x000fe200078e00ff */
[----:B------:R-:W-:-:S03]  /*1b20*/  ISETP.GT.U32.AND P3, PT, R0, R64, PT ;  /* 0x000000400000720c */ /* 0x000fc60003f64070 */
[----:B------:R-:W-:Y:S02]  /*1b30*/  IMAD.MOV R8, RZ, RZ, -R8 ;  /* 0x000000ffff087224 */ /* 0x000fe400078e0a08 */
[----:B------:R-:W-:Y:S01]  /*1b40*/  @!P4 IMAD.MOV R227, RZ, RZ, -R227 ;  /* 0x000000ffffe3c224 */ /* 0x000fe200078e0ae3 */
[----:B------:R-:W-:Y:S01]  /*1b50*/  ISETP.GE.AND P4, PT, R13, RZ, PT ;  /* 0x000000ff0d00720c */ /* 0x000fe20003f86270 */
[--C-:B------:R-:W-:Y:S01]  /*1b60*/  @!P2 IMAD.IADD R228, R228, 0x1, -R0.reuse ;  /* 0x00000001e4e4a824 */ /* 0x100fe200078e0a00 */
[----:B------:R-:W-:Y:S01]  /*1b70*/  ISETP.GE.AND P2, PT, R10, RZ, PT ;  /* 0x000000ff0a00720c */ /* 0x000fe20003f46270 */
[--C-:B------:R-:W-:Y:S01]  /*1b80*/  @!P1 IMAD.IADD R66, R66, 0x1, -R0.reuse ;  /* 0x0000000142429824 */ /* 0x100fe200078e0a00 */
[----:B------:R-:W-:Y:S01]  /*1b90*/  LOP3.LUT R10, R6, 0x34, RZ, 0xfc, !PT ;  /* 0x00000034060a7812 */ /* 0x000fe200078efcff */
[C---:B------:R-:W-:Y:S01]  /*1ba0*/  IMAD R229, R0.reuse, R8, R229 ;  /* 0x0000000800e57224 */ /* 0x040fe200078e02e5 */
[----:B------:R-:W-:Y:S01]  /*1bb0*/  ISETP.GE.AND P1, PT, R9, RZ, PT ;  /* 0x000000ff0900720c */ /* 0x000fe20003f26270 */
[----:B------:R-:W-:Y:S01]  /*1bc0*/  @!P6 IMAD.IADD R67, R67, 0x1, -R0 ;  /* 0x000000014343e824 */ /* 0x000fe200078e0a00 */
[C---:B------:R-:W-:Y:S01]  /*1bd0*/  ISETP.GT.U32.AND P6, PT, R0.reuse, R66, PT ;  /* 0x000000420000720c */ /* 0x040fe20003fc4070 */
[----:B------:R-:W-:Y:S01]  /*1be0*/  @!P0 IMAD.MOV R228, RZ, RZ, -R228 ;  /* 0x000000ffffe48224 */ /* 0x000fe200078e0ae4 */
[----:B------:R-:W-:Y:S01]  /*1bf0*/  ISETP.GT.U32.AND P0, PT, R0, R229, PT ;  /* 0x000000e50000720c */ /* 0x000fe20003f04070 */
[----:B------:R-:W-:Y:S01]  /*1c00*/  @!P3 IMAD.IADD R64, R64, 0x1, -R0 ;  /* 0x000000014040b824 */ /* 0x000fe200078e0a00 */
[----:B------:R-:W-:Y:S01]  /*1c10*/  ISETP.GE.AND P3, PT, R16, RZ, PT ;  /* 0x000000ff1000720c */ /* 0x000fe20003f66270 */
[----:B------:R-:W-:Y:S01]  /*1c20*/  IMAD.HI.U32 R8, R3, R69, RZ ;  /* 0x0000004503087227 */ /* 0x000fe200078e00ff */
[----:B------:R-:W-:-:S02]  /*1c30*/  IABS R68, R10 ;  /* 0x0000000a00447213 */ /* 0x000fc40000000000 */
[----:B------:R-:W-:Y:S01]  /*1c40*/  IABS R13, R14 ;  /* 0x0000000e000d7213 */ /* 0x000fe20000000000 */
[----:B------:R-:W-:Y:S01]  /*1c50*/  @!P4 IMAD.MOV R64, RZ, RZ, -R64 ;  /* 0x000000ffff40c224 */ /* 0x000fe200078e0a40 */
[----:B------:R-:W-:Y:S01]  /*1c60*/  ISETP.GT.U32.AND P4, PT, R0, R67, PT ;  /* 0x000000430000720c */ /* 0x000fe20003f84070 */
[----:B------:R-:W-:Y:S01]  /*1c70*/  IMAD.MOV R8, RZ, RZ, -R8 ;  /* 0x000000ffff087224 */ /* 0x000fe200078e0a08 */
[----:B------:R-:W-:Y:S01]  /*1c80*/  IABS R16, R18 ;  /* 0x0000001200107213 */ /* 0x000fe20000000000 */
[--C-:B------:R-:W-:Y:S02]  /*1c90*/  @!P6 IMAD.IADD R66, R66, 0x1, -R0.reuse ;  /* 0x000000014242e824 */ /* 0x100fe400078e0a00 */
[----:B------:R-:W-:Y:S01]  /*1ca0*/  @!P0 IMAD.IADD R229, R229, 0x1, -R0 ;  /* 0x00000001e5e58824 */ /* 0x000fe200078e0a00 */
[----:B------:R-:W-:Y:S01]  /*1cb0*/  ISETP.GE.AND P0, PT, R12, RZ, PT ;  /* 0x000000ff0c00720c */ /* 0x000fe20003f06270 */
[----:B------:R-:W-:Y:S01]  /*1cc0*/  IMAD R69, R0, R8, R69 ;  /* 0x0000000800457224 */ /* 0x000fe200078e0245 */
[----:B------:R-:W-:Y:S01]  /*1cd0*/  LOP3.LUT R12, R6, 0x3c, RZ, 0xfc, !PT ;  /* 0x0000003c060c7812 */ /* 0x000fe200078efcff */
[----:B------:R-:W-:-:S03]  /*1ce0*/  IMAD.HI.U32 R8, R3, R68, RZ ;  /* 0x0000004403087227 */ /* 0x000fc600078e00ff */
[C---:B------:R-:W-:Y:S01]  /*1cf0*/  ISETP.GT.U32.AND P6, PT, R0.reuse, R69, PT ;  /* 0x000000450000720c */ /* 0x040fe20003fc4070 */
[----:B------:R-:W-:Y:S01]  /*1d00*/  @!P5 IMAD.MOV R65, RZ, RZ, -R65 ;  /* 0x000000ffff41d224 */ /* 0x000fe200078e0a41 */
[----:B------:R-:W-:Y:S01]  /*1d10*/  ISETP.GE.AND P5, PT, R11, RZ, PT ;  /* 0x000000ff0b00720c */ /* 0x000fe20003fa6270 */
[----:B------:R-:W-:Y:S01]  /*1d20*/  @!P3 IMAD.MOV R66, RZ, RZ, -R66 ;  /* 0x000000ffff42b224 */ /* 0x000fe200078e0a42 */
[----:B------:R-:W-:Y:S01]  /*1d30*/  ISETP.GT.U32.AND P3, PT, R0, R229, PT ;  /* 0x000000e50000720c */ /* 0x000fe20003f64070 */
[----:B------:R-:W-:Y:S01]  /*1d40*/  IMAD.HI.U32 R9, R3, R62, RZ ;  /* 0x0000003e03097227 */ /* 0x000fe200078e00ff */
[----:B------:R-:W-:-:S03]  /*1d50*/  IABS R60, R12 ;  /* 0x0000000c003c7213 */ /* 0x000fc60000000000 */
[----:B------:R-:W-:Y:S02]  /*1d60*/  IMAD.MOV R11, RZ, RZ, -R8 ;  /* 0x000000ffff0b7224 */ /* 0x000fe400078e0a08 */
[----:B------:R-:W-:Y:S01]  /*1d70*/  @!P4 IMAD.IADD R67, R67, 0x1, -R0 ;  /* 0x000000014343c824 */ /* 0x000fe200078e0a00 */
[----:B------:R-:W-:Y:S01]  /*1d80*/  ISETP.GE.AND P4, PT, R10, RZ, PT ;  /* 0x000000ff0a00720c */ /* 0x000fe20003f86270 */
[----:B------:R-:W-:Y:S01]  /*1d90*/  IMAD.MOV R9, RZ, RZ, -R9 ;  /* 0x000000ffff097224 */ /* 0x000fe200078e0a09 */
[----:B------:R-:W-:Y:S01]  /*1da0*/  LOP3.LUT R10, R6, 0x38, RZ, 0xfc, !PT ;  /* 0x00000038060a7812 */ /* 0x000fe200078efcff */
[----:B------:R-:W-:Y:S01]  /*1db0*/  IMAD R68, R0, R11, R68 ;  /* 0x0000000b00447224 */ /* 0x000fe200078e0244 */
[----:B------:R-:W-:Y:S01]  /*1dc0*/  LOP3.LUT R11, R6, 0x3a, RZ, 0xfc, !PT ;  /* 0x0000003a060b7812 */ /* 0x000fe200078efcff */
[C---:B------:R-:W-:Y:S01]  /*1dd0*/  IMAD R62, R0.reuse, R9, R62 ;  /* 0x00000009003e7224 */ /* 0x040fe200078e023e */
[----:B------:R-:W-:Y:S01]  /*1de0*/  IABS R230, R10 ;  /* 0x0000000a00e67213 */ /* 0x000fe20000000000 */
[----:B------:R-:W-:Y:S01]  /*1df0*/  @!P2 IMAD.MOV R67, RZ, RZ, -R67 ;  /* 0x000000ffff43a224 */ /* 0x000fe200078e0a43 */
[C---:B------:R-:W-:Y:S01]  /*1e00*/  ISETP.GT.U32.AND P2, PT, R0.reuse, R68, PT ;  /* 0x000000440000720c */ /* 0x040fe20003f44070 */
[--C-:B------:R-:W-:Y:S01]  /*1e10*/  @!P3 IMAD.IADD R229, R229, 0x1, -R0.reuse ;  /* 0x00000001e5e5b824 */ /* 0x100fe200078e0a00 */
[----:B------:R-:W-:Y:S01]  /*1e20*/  ISETP.GT.U32.AND P3, PT, R0, R62, PT ;  /* 0x0000003e0000720c */ /* 0x000fe20003f64070 */
[----:B------:R-:W-:Y:S01]  /*1e30*/  @!P6 IMAD.IADD R69, R69, 0x1, -R0 ;  /* 0x000000014545e824 */ /* 0x000fe200078e0a00 */
[----:B------:R-:W-:Y:S01]  /*1e40*/  IABS R61, R11 ;  /* 0x0000000b003d7213 */ /* 0x000fe20000000000 */
[----:B------:R-:W-:-:S03]  /*1e50*/  IMAD.HI.U32 R8, R3, R230, RZ ;  /* 0x000000e603087227 */ /* 0x000fc600078e00ff */
[----:B------:R-:W-:Y:S01]  /*1e60*/  ISETP.GT.U32.AND P6, PT, R0, R69, PT ;  /* 0x000000450000720c */ /* 0x000fe20003fc4070 */
[----:B------:R-:W-:Y:S02]  /*1e70*/  IMAD.MOV R9, RZ, RZ, -R8 ;  /* 0x000000ffff097224 */ /* 0x000fe400078e0a08 */
[----:B------:R-:W-:-:S04]  /*1e80*/  IMAD.HI.U32 R8, R3, R61, RZ ;  /* 0x0000003d03087227 */ /* 0x000fc800078e00ff */
[--C-:B------:R-:W-:Y:S02]  /*1e90*/  @!P2 IMAD.IADD R68, R68, 0x1, -R0.reuse ;  /* 0x000000014444a824 */ /* 0x100fe400078e0a00 */
[----:B------:R-:W-:Y:S02]  /*1ea0*/  @!P3 IMAD.IADD R62, R62, 0x1, -R0 ;  /* 0x000000013e3eb824 */ /* 0x000fe400078e0a00 */
[----:B------:R-:W-:Y:S01]  /*1eb0*/  IMAD.MOV R8, RZ, RZ, -R8 ;  /* 0x000000ffff087224 */ /* 0x000fe200078e0a08 */
[C---:B------:R-:W-:Y:S01]  /*1ec0*/  ISETP.GT.U32.AND P3, PT, R0.reuse, R68, PT ;  /* 0x000000440000720c */ /* 0x040fe20003f64070 */
[----:B------:R-:W-:Y:S01]  /*1ed0*/  @!P1 IMAD.MOV R229, RZ, RZ, -R229 ;  /* 0x000000ffffe59224 */ /* 0x000fe200078e0ae5 */
[C---:B------:R-:W-:Y:S01]  /*1ee0*/  ISETP.GT.U32.AND P1, PT, R0.reuse, R62, PT ;  /* 0x0000003e0000720c */ /* 0x040fe20003f24070 */
[C---:B------:R-:W-:Y:S02]  /*1ef0*/  IMAD R230, R0.reuse, R9, R230 ;  /* 0x0000000900e67224 */ /* 0x040fe400078e02e6 */
[----:B------:R-:W-:-:S02]  /*1f00*/  IMAD R61, R0, R8, R61 ;  /* 0x00000008003d7224 */ /* 0x000fc400078e023d */
[----:B------:R-:W-:Y:S01]  /*1f10*/  @!P6 IMAD.IADD R69, R69, 0x1, -R0 ;  /* 0x000000014545e824 */ /* 0x000fe200078e0a00 */
[----:B------:R-:W-:Y:S01]  /*1f20*/  ISETP.GE.AND P6, PT, R10, RZ, PT ;  /* 0x000000ff0a00720c */ /* 0x000fe20003fc6270 */
[----:B------:R-:W-:Y:S01]  /*1f30*/  IMAD.HI.U32 R10, R3, R13, RZ ;  /* 0x0000000d030a7227 */ /* 0x000fe200078e00ff */
[----:B------:R-:W-:-:S03]  /*1f40*/  ISETP.GT.U32.AND P2, PT, R0, R230, PT ;  /* 0x000000e60000720c */ /* 0x000fc60003f44070 */
[----:B------:R-:W-:Y:S01]  /*1f50*/  @!P3 IMAD.IADD R68, R68, 0x1, -R0 ;  /* 0x000000014444b824 */ /* 0x000fe200078e0a00 */
[----:B------:R-:W-:Y:S01]  /*1f60*/  ISETP.GT.U32.AND P3, PT, R0, R61, PT ;  /* 0x0000003d0000720c */ /* 0x000fe20003f64070 */
[----:B------:R-:W-:-:S04]  /*1f70*/  IMAD.HI.U32 R9, R3, R60, RZ ;  /* 0x0000003c03097227 */ /* 0x000fc800078e00ff */
[----:B------:R-:W-:Y:S02]  /*1f80*/  IMAD.MOV R10, RZ, RZ, -R10 ;  /* 0x000000ffff0a7224 */ /* 0x000fe400078e0a0a */
[----:B------:R-:W-:Y:S02]  /*1f90*/  IMAD.MOV R9, RZ, RZ, -R9 ;  /* 0x000000ffff097224 */ /* 0x000fe400078e0a09 */
[----:B------:R-:W-:Y:S01]  /*1fa0*/  IMAD R13, R0, R10, R13 ;  /* 0x0000000a000d7224 */ /* 0x000fe200078e020d */
[----:B------:R-:W-:Y:S01]  /*1fb0*/  LOP3.LUT R10, R6, 0x42, RZ, 0xfc, !PT ;  /* 0x00000042060a7812 */ /* 0x000fe200078efcff */
[----:B------:R-:W-:Y:S02]  /*1fc0*/  @!P1 IMAD.IADD R62, R62, 0x1, -R0 ;  /* 0x000000013e3e9824 */ /* 0x000fe400078e0a00 */
[----:B------:R-:W-:Y:S01]  /*1fd0*/  IMAD R60, R0, R9, R60 ;  /* 0x00000009003c7224 */ /* 0x000fe200078e023c */
[----:B------:R-:W-:Y:S01]  /*1fe0*/  LOP3.LUT R9, R6, 0x40, RZ, 0xfc, !PT ;  /* 0x0000004006097812 */ /* 0x000fe200078efcff */
[----:B------:R-:W-:Y:S01]  /*1ff0*/  @!P0 IMAD.MOV R62, RZ, RZ, -R62 ;  /* 0x000000ffff3e8224 */ /* 0x000fe200078e0a3e */
[----:B------:R-:W-:Y:S01]  /*2000*/  ISETP.GT.U32.AND P0, PT, R0, R13, PT ;  /* 0x0000000d0000720c */ /* 0x000fe20003f04070 */
[--C-:B------:R-:W-:Y:S01]  /*2010*/  @!P2 IMAD.IADD R230, R230, 0x1, -R0.reuse ;  /* 0x00000001e6e6a824 */ /* 0x100fe200078e0a00 */
[----:B------:R-:W-:Y:S01]  /*2020*/  IABS R231, R9 ;  /* 0x0000000900e77213 */ /* 0x000fe20000000000 */
[----:B------:R-:W-:Y:S01]  /*2030*/  @!P3 IMAD.IADD R61, R61, 0x1, -R0 ;  /* 0x000000013d3db824 */ /* 0x000fe200078e0a00 */
[C---:B------:R-:W-:Y:S01]  /*2040*/  ISETP.GT.U32.AND P1, PT, R0.reuse, R60, PT ;  /* 0x0000003c0000720c */ /* 0x040fe20003f24070 */
[----:B------:R-:W-:Y:S01]  /*2050*/  @!P5 IMAD.MOV R69, RZ, RZ, -R69 ;  /* 0x000000ffff45d224 */ /* 0x000fe200078e0a45 */
[C---:B------:R-:W-:Y:S01]  /*2060*/  ISETP.GT.U32.AND P2, PT, R0.reuse, R230, PT ;  /* 0x000000e60000720c */ /* 0x040fe20003f44070 */
[----:B------:R-:W-:Y:S01]  /*2070*/  IMAD.HI.U32 R8, R3, R231, RZ ;  /* 0x000000e703087227 */ /* 0x000fe200078e00ff */
[----:B------:R-:W-:-:S02]  /*2080*/  ISETP.GT.U32.AND P3, PT, R0, R61, PT ;  /* 0x0000003d0000720c */ /* 0x000fc40003f64070 */
[----:B------:R-:W-:Y:S01]  /*2090*/  ISETP.GE.AND P5, PT, R11, RZ, PT ;  /* 0x000000ff0b00720c */ /* 0x000fe20003fa6270 */
[----:B------:R-:W-:Y:S01]  /*20a0*/  IMAD.MOV R8, RZ, RZ, -R8 ;  /* 0x000000ffff087224 */ /* 0x000fe200078e0a08 */
[----:B------:R-:W-:Y:S01]  /*20b0*/  IABS R59, R10 ;  /* 0x0000000a003b7213 */ /* 0x000fe20000000000 */
[--C-:B------:R-:W-:Y:S01]  /*20c0*/  @!P0 IMAD.IADD R13, R13, 0x1, -R0.reuse ;  /* 0x000000010d0d8824 */ /* 0x100fe200078e0a00 */
[----:B------:R-:W-:Y:S01]  /*20d0*/  LOP3.LUT R11, R6, 0x44, RZ, 0xfc, !PT ;  /* 0x00000044060b7812 */ /* 0x000fe200078efcff */
[C---:B------:R-:W-:Y:S02]  /*20e0*/  IMAD R231, R0.reuse, R8, R231 ;  /* 0x0000000800e77224 */ /* 0x040fe400078e02e7 */
[----:B------:R-:W-:Y:S01]  /*20f0*/  IMAD.HI.U32 R8, R3, R59, RZ ;  /* 0x0000003b03087227 */ /* 0x000fe200078e00ff */
[----:B------:R-:W-:Y:S02]  /*2100*/  IABS R21, R11 ;  /* 0x0000000b00157213 */ /* 0x000fe40000000000 */
[----:B------:R-:W-:Y:S01]  /*2110*/  ISETP.GT.U32.AND P0, PT, R0, R13, PT ;  /* 0x0000000d0000720c */ /* 0x000fe20003f04070 */
[--C-:B------:R-:W-:Y:S01]  /*2120*/  @!P2 IMAD.IADD R230, R230, 0x1, -R0.reuse ;  /* 0x00000001e6e6a824 */ /* 0x100fe200078e0a00 */
[----:B------:R-:W-:Y:S01]  /*2130*/  ISETP.GE.AND P2, PT, R14, RZ, PT ;  /* 0x000000ff0e00720c */ /* 0x000fe20003f46270 */
[----:B------:R-:W-:Y:S01]  /*2140*/  @!P3 IMAD.IADD R61, R61, 0x1, -R0 ;  /* 0x000000013d3db824 */ /* 0x000fe200078e0a00 */
[----:B------:R-:W-:Y:S01]  /*2150*/  ISETP.GE.AND P3, PT, R9, RZ, PT ;  /* 0x000000ff0900720c */ /* 0x000fe20003f66270 */
[----:B------:R-:W-:Y:S01]  /*2160*/  IMAD.MOV R9, RZ, RZ, -R8 ;  /* 0x000000ffff097224 */ /* 0x000fe200078e0a08 */
[----:B------:R-:W-:Y:S01]  /*2170*/  LOP3.LUT R14, R6, 0x46, RZ, 0xfc, !PT ;  /* 0x00000046060e7812 */ /* 0x000fe200078efcff */
[----:B------:R-:W-:-:S04]  /*2180*/  IMAD.HI.U32 R8, R3, R21, RZ ;  /* 0x0000001503087227 */ /* 0x000fc800078e00ff */
[----:B------:R-:W-:Y:S01]  /*2190*/  @!P6 IMAD.MOV R230, RZ, RZ, -R230 ;  /* 0x000000ffffe6e224 */ /* 0x000fe200078e0ae6 */
[----:B------:R-:W-:Y:S01]  /*21a0*/  ISETP.GT.U32.AND P6, PT, R0, R231, PT ;  /* 0x000000e70000720c */ /* 0x000fe20003fc4070 */
[----:B------:R-:W-:Y:S02]  /*21b0*/  @!P1 IMAD.IADD R60, R60, 0x1, -R0 ;  /* 0x000000013c3c9824 */ /* 0x000fe400078e0a00 */
[----:B------:R-:W-:Y:S02]  /*21c0*/  IMAD.MOV R8, RZ, RZ, -R8 ;  /* 0x000000ffff087224 */ /* 0x000fe400078e0a08 */
[----:B------:R-:W-:Y:S01]  /*21d0*/  @!P0 IMAD.IADD R13, R13, 0x1, -R0 ;  /* 0x000000010d0d8824 */ /* 0x000fe200078e0a00 */
[C---:B------:R-:W-:Y:S01]  /*21e0*/  ISETP.GT.U32.AND P1, PT, R0.reuse, R60, PT ;  /* 0x0000003c0000720c */ /* 0x040fe20003f24070 */
[----:B------:R-:W-:Y:S02]  /*21f0*/  IMAD R21, R0, R8, R21 ;  /* 0x0000000800157224 */ /* 0x000fe400078e0215 */
[----:B------:R-:W-:-:S02]  /*2200*/  @!P2 IMAD.MOV R13, RZ, RZ, -R13 ;  /* 0x000000ffff0da224 */ /* 0x000fc400078e0a0d */
[----:B------:R-:W-:Y:S01]  /*2210*/  @!P4 IMAD.MOV R68, RZ, RZ, -R68 ;  /* 0x000000ffff44c224 */ /* 0x000fe200078e0a44 */
[----:B------:R-:W-:Y:S01]  /*2220*/  ISETP.GT.U32.AND P2, PT, R0, R21, PT ;  /* 0x000000150000720c */ /* 0x000fe20003f44070 */
[--C-:B------:R-:W-:Y:S01]  /*2230*/  @!P6 IMAD.IADD R231, R231, 0x1, -R0.reuse ;  /* 0x00000001e7e7e824 */ /* 0x100fe200078e0a00 */
[----:B------:R-:W-:Y:S01]  /*2240*/  ISETP.GE.AND P4, PT, R12, RZ, PT ;  /* 0x000000ff0c00720c */ /* 0x000fe20003f86270 */
[----:B------:R-:W-:Y:S01]  /*2250*/  @!P5 IMAD.MOV R61, RZ, RZ, -R61 ;  /* 0x000000ffff3dd224 */ /* 0x000fe200078e0a3d */
[----:B------:R-:W-:Y:S01]  /*2260*/  IABS R12, R14 ;  /* 0x0000000e000c7213 */ /* 0x000fe20000000000 */
[C---:B------:R-:W-:Y:S01]  /*2270*/  IMAD R59, R0.reuse, R9, R59 ;  /* 0x00000009003b7224 */ /* 0x040fe200078e023b */
[----:B------:R-:W-:Y:S01]  /*2280*/  ISETP.GT.U32.AND P5, PT, R0, R231, PT ;  /* 0x000000e70000720c */ /* 0x000fe20003fa4070 */
[----:B------:R-:W-:Y:S01]  /*2290*/  @!P1 IMAD.IADD R60, R60, 0x1, -R0 ;  /* 0x000000013c3c9824 */ /* 0x000fe200078e0a00 */
[----:B------:R-:W-:Y:S01]  /*22a0*/  ISETP.GE.AND P1, PT, R10, RZ, PT ;  /* 0x000000ff0a00720c */ /* 0x000fe20003f26270 */
[----:B------:R-:W-:Y:S01]  /*22b0*/  IMAD.HI.U32 R8, R3, R12, RZ ;  /* 0x0000000c03087227 */ /* 0x000fe200078e00ff */
[----:B------:R-:W-:-:S02]  /*22c0*/  LOP3.LUT R10, R6, 0x48, RZ, 0xfc, !PT ;  /* 0x00000048060a7812 */ /* 0x000fc400078efcff */
[----:B------:R-:W-:Y:S01]  /*22d0*/  ISETP.GE.AND P6, PT, R11, RZ, PT ;  /* 0x000000ff0b00720c */ /* 0x000fe20003fc6270 */
[----:B------:R-:W-:Y:S01]  /*22e0*/  @!P2 IMAD.IADD R21, R21, 0x1, -R0 ;  /* 0x000000011515a824 */ /* 0x000fe200078e0a00 */
[----:B------:R-:W-:Y:S01]  /*22f0*/  IABS R232, R10 ;  /* 0x0000000a00e87213 */ /* 0x000fe20000000000 */
[----:B------:R-:W-:Y:S01]  /*2300*/  IMAD.MOV R9, RZ, RZ, -R8 ;  /* 0x000000ffff097224 */ /* 0x000fe200078e0a08 */
[----:B------:R-:W-:Y:S01]  /*2310*/  LOP3.LUT R11, R6, 0x4a, RZ, 0xfc, !PT ;  /* 0x0000004a060b7812 */ /* 0x000fe200078efcff */
[----:B------:R-:W-:Y:S01]  /*2320*/  @!P4 IMAD.MOV R60, RZ, RZ, -R60 ;  /* 0x000000ffff3cc224 */ /* 0x000fe200078e0a3c */
[C---:B------:R-:W-:Y:S01]  /*2330*/  ISETP.GT.U32.AND P0, PT, R0.reuse, R59, PT ;  /* 0x0000003b0000720c */ /* 0x040fe20003f04070 */
[----:B------:R-:W-:Y:S01]  /*2340*/  IMAD.HI.U32 R8, R3, R232, RZ ;  /* 0x000000e803087227 */ /* 0x000fe200078e00ff */
[----:B------:R-:W-:Y:S02]  /*2350*/  IABS R58, R11 ;  /* 0x0000000b003a7213 */ /* 0x000fe40000000000 */
[----:B------:R-:W-:Y:S01]  /*2360*/  ISETP.GT.U32.AND P2, PT, R0, R21, PT ;  /* 0x000000150000720c */ /* 0x000fe20003f44070 */
[----:B------:R-:W-:Y:S01]  /*2370*/  @!P5 IMAD.IADD R231, R231, 0x1, -R0 ;  /* 0x00000001e7e7d824 */ /* 0x000fe200078e0a00 */
[----:B------:R-:W-:Y:S01]  /*2380*/  ISETP.GE.AND P5, PT, R10, RZ, PT ;  /* 0x000000ff0a00720c */ /* 0x000fe20003fa6270 */
[----:B------:R-:W-:Y:S01]  /*2390*/  IMAD R12, R0, R9, R12 ;  /* 0x00000009000c7224 */ /* 0x000fe200078e020c */
[----:B------:R-:W-:Y:S01]  /*23a0*/  LOP3.LUT R10, R6, 0x4c, RZ, 0xfc, !PT ;  /* 0x0000004c060a7812 */ /* 0x000fe200078efcff */
[----:B------:R-:W-:Y:S01]  /*23b0*/  IMAD.MOV R9, RZ, RZ, -R8 ;  /* 0x000000ffff097224 */ /* 0x000fe200078e0a08 */
[----:B------:R-:W-:Y:S01]  /*23c0*/  ISETP.GE.AND P4, PT, R14, RZ, PT ;  /* 0x000000ff0e00720c */ /* 0x000fe20003f86270 */
[----:B------:R-:W-:Y:S01]  /*23d0*/  IMAD.HI.U32 R8, R3, R58, RZ ;  /* 0x0000003a03087227 */ /* 0x000fe200078e00ff */
[----:B------:R-:W-:-:S02]  /*23e0*/  IABS R20, R10 ;  /* 0x0000000a00147213 */ /* 0x000fc40000000000 */
[----:B------:R-:W-:Y:S01]  /*23f0*/  IABS R14, R17 ;  /* 0x00000011000e7213 */ /* 0x000fe20000000000 */
[----:B------:R-:W-:Y:S01]  /*2400*/  @!P3 IMAD.MOV R231, RZ, RZ, -R231 ;  /* 0x000000ffffe7b224 */ /* 0x000fe200078e0ae7 */
[C---:B------:R-:W-:Y:S01]  /*2410*/  ISETP.GT.U32.AND P3, PT, R0.reuse, R12, PT ;  /* 0x0000000c0000720c */ /* 0x040fe20003f64070 */
[C---:B------:R-:W-:Y:S02]  /*2420*/  IMAD R232, R0.reuse, R9, R232 ;  /* 0x0000000900e87224 */ /* 0x040fe400078e02e8 */
[----:B------:R-:W-:Y:S02]  /*2430*/  IMAD.MOV R9, RZ, RZ, -R8 ;  /* 0x000000ffff097224 */ /* 0x000fe400078e0a08 */
[--C-:B------:R-:W-:Y:S02]  /*2440*/  @!P0 IMAD.IADD R59, R59, 0x1, -R0.reuse ;  /* 0x000000013b3b8824 */ /* 0x100fe400078e0a00 */
[----:B------:R-:W-:Y:S01]  /*2450*/  @!P2 IMAD.IADD R21, R21, 0x1, -R0 ;  /* 0x000000011515a824 */ /* 0x000fe200078e0a00 */
[C---:B------:R-:W-:Y:S01]  /*2460*/  ISETP.GT.U32.AND P2, PT, R0.reuse, R232, PT ;  /* 0x000000e80000720c */ /* 0x040fe20003f44070 */
[C---:B------:R-:W-:Y:S01]  /*2470*/  IMAD R58, R0.reuse, R9, R58 ;  /* 0x00000009003a7224 */ /* 0x040fe200078e023a */
[----:B------:R-:W-:Y:S01]  /*2480*/  ISETP.GT.U32.AND P0, PT, R0, R59, PT ;  /* 0x0000003b0000720c */ /* 0x000fe20003f04070 */
[----:B------:R-:W-:-:S02]  /*2490*/  @!P6 IMAD.MOV R21, RZ, RZ, -R21 ;  /* 0x000000ffff15e224 */ /* 0x000fc400078e0a15 */
[----:B------:R-:W-:Y:S01]  /*24a0*/  @!P3 IMAD.IADD R12, R12, 0x1, -R0 ;  /* 0x000000010c0cb824 */ /* 0x000fe200078e0a00 */
[----:B------:R-:W-:Y:S01]  /*24b0*/  ISETP.GT.U32.AND P6, PT, R0, R58, PT ;  /* 0x0000003a0000720c */ /* 0x000fe20003fc4070 */
[----:B------:R-:W-:-:S03]  /*24c0*/  IMAD.HI.U32 R8, R3, R20, RZ ;  /* 0x0000001403087227 */ /* 0x000fc600078e00ff */
[----:B------:R-:W-:Y:S01]  /*24d0*/  ISETP.GT.U32.AND P3, PT, R0, R12, PT ;  /* 0x0000000c0000720c */ /* 0x000fe20003f64070 */
[----:B------:R-:W-:Y:S02]  /*24e0*/  IMAD.MOV R9, RZ, RZ, -R8 ;  /* 0x000000ffff097224 */ /* 0x000fe400078e0a08 */
[--C-:B------:R-:W-:Y:S02]  /*24f0*/  @!P2 IMAD.IADD R232, R232, 0x1, -R0.reuse ;  /* 0x00000001e8e8a824 */ /* 0x100fe400078e0a00 */
[----:B------:R-:W-:Y:S01]  /*2500*/  @!P0 IMAD.IADD R59, R59, 0x1, -R0 ;  /* 0x000000013b3b8824 */ /* 0x000fe200078e0a00 */
[----:B------:R-:W-:Y:S01]  /*2510*/  ISETP.GE.AND P0, PT, R11, RZ, PT ;  /* 0x000000ff0b00720c */ /* 0x000fe20003f06270 */
[----:B------:R-:W-:Y:S01]  /*2520*/  IMAD R20, R0, R9, R20 ;  /* 0x0000000900147224 */ /* 0x000fe200078e0214 */
[----:B------:R-:W-:Y:S01]  /*2530*/  LOP3.LUT R11, R6, 0x4e, RZ, 0xfc, !PT ;  /* 0x0000004e060b7812 */ /* 0x000fe200078efcff */
[--C-:B------:R-:W-:Y:S01]  /*2540*/  @!P6 IMAD.IADD R58, R58, 0x1, -R0.reuse ;  /* 0x000000013a3ae824 */ /* 0x100fe200078e0a00 */
[----:B------:R-:W-:Y:S01]  /*2550*/  ISETP.GT.U32.AND P2, PT, R0, R232, PT ;  /* 0x000000e80000720c */ /* 0x000fe20003f44070 */
[----:B------:R-:W-:Y:S01]  /*2560*/  @!P1 IMAD.MOV R59, RZ, RZ, -R59 ;  /* 0x000000ffff3b9224 */ /* 0x000fe200078e0a3b */
[----:B------:R-:W-:Y:S01]  /*2570*/  ISETP.GE.AND P1, PT, R10, RZ, PT ;  /* 0x000000ff0a00720c */ /* 0x000fe20003f26270 */
[----:B------:R-:W-:Y:S01]  /*2580*/  @!P3 IMAD.IADD R12, R12, 0x1, -R0 ;  /* 0x000000010c0cb824 */ /* 0x000fe200078e0a00 */
[----:B------:R-:W-:Y:S01]  /*2590*/  IABS R10, R11 ;  /* 0x0000000b000a7213 */ /* 0x000fe20000000000 */
[----:B------:R-:W-:Y:S01]  /*25a0*/  IMAD.HI.U32 R9, R3, R14, RZ ;  /* 0x0000000e03097227 */ /* 0x000fe200078e00ff */
[----:B------:R-:W-:-:S02]  /*25b0*/  ISETP.GT.U32.AND P6, PT, R0, R58, PT ;  /* 0x0000003a0000720c */ /* 0x000fc40003fc4070 */
[----:B------:R-:W-:Y:S01]  /*25c0*/  ISETP.GT.U32.AND P3, PT, R0, R20, PT ;  /* 0x000000140000720c */ /* 0x000fe20003f64070 */
[----:B------:R-:W-:-:S04]  /*25d0*/  IMAD.HI.U32 R8, R3, R10, RZ ;  /* 0x0000000a03087227 */ /* 0x000fc800078e00ff */
[----:B------:R-:W-:Y:S01]  /*25e0*/  @!P4 IMAD.MOV R12, RZ, RZ, -R12 ;  /* 0x000000ffff0cc224 */ /* 0x000fe200078e0a0c */
[----:B------:R-:W-:Y:S01]  /*25f0*/  ISETP.GE.AND P4, PT, R11, RZ, PT ;  /* 0x000000ff0b00720c */ /* 0x000fe20003f86270 */
[----:B------:R-:W-:Y:S02]  /*2600*/  IMAD.MOV R11, RZ, RZ, -R8 ;  /* 0x000000ffff0b7224 */ /* 0x000fe400078e0a08 */
[----:B------:R-:W-:Y:S02]  /*2610*/  IMAD.MOV R15, RZ, RZ, -R9 ;  /* 0x000000ffff0f7224 */ /* 0x000fe400078e0a09 */
[C---:B------:R-:W-:Y:S02]  /*2620*/  IMAD R9, R0.reuse, R11, R10 ;  /* 0x0000000b00097224 */ /* 0x040fe400078e020a */
[----:B------:R-:W-:Y:S01]  /*2630*/  IMAD R11, R0, R15, R14 ;  /* 0x0000000f000b7224 */ /* 0x000fe200078e020e */
[----:B------:R-:W-:Y:S01]  /*2640*/  IABS R14, R22 ;  /* 0x00000016000e7213 */ /* 0x000fe20000000000 */
[--C-:B------:R-:W-:Y:S01]  /*2650*/  @!P6 IMAD.IADD R58, R58, 0x1, -R0.reuse ;  /* 0x000000013a3ae824 */ /* 0x100fe200078e0a00 */
[----:B------:R-:W-:Y:S01]  /*2660*/  ISETP.GT.U32.AND P6, PT, R0, R9, PT ;  /* 0x000000090000720c */ /* 0x000fe20003fc4070 */
[----:B------:R-:W-:-:S02]  /*2670*/  @!P3 IMAD.IADD R20, R20, 0x1, -R0 ;  /* 0x000000011414b824 */ /* 0x000fc400078e0a00 */
[----:B------:R-:W-:Y:S01]  /*2680*/  @!P0 IMAD.MOV R58, RZ, RZ, -R58 ;  /* 0x000000ffff3a8224 */ /* 0x000fe200078e0a3a */
[C---:B------:R-:W-:Y:S01]  /*2690*/  ISETP.GT.U32.AND P0, PT, R0.reuse, R11, PT ;  /* 0x0000000b0000720c */ /* 0x040fe20003f04070 */
[----:B------:R-:W-:Y:S01]  /*26a0*/  IMAD.HI.U32 R8, R3, R16, RZ ;  /* 0x0000001003087227 */ /* 0x000fe200078e00ff */
[----:B------:R-:W-:-:S03]  /*26b0*/  ISETP.GT.U32.AND P3, PT, R0, R20, PT ;  /* 0x000000140000720c */ /* 0x000fc60003f64070 */
[----:B------:R-:W-:Y:S01]  /*26c0*/  IMAD.MOV R15, RZ, RZ, -R8 ;  /* 0x000000ffff0f7224 */ /* 0x000fe200078e0a08 */
[----:B------:R-:W-:Y:S01]  /*26d0*/  LOP3.LUT R8, R6, 0x54, RZ, 0xfc, !PT ;  /* 0x0000005406087812 */ /* 0x000fe200078efcff */
[----:B------:R-:W-:Y:S01]  /*26e0*/  @!P2 IMAD.IADD R232, R232, 0x1, -R0 ;  /* 0x00000001e8e8a824 */ /* 0x000fe200078e0a00 */
[----:B------:R-:W-:Y:S01]  /*26f0*/  ISETP.GE.AND P2, PT, R17, RZ, PT ;  /* 0x000000ff1100720c */ /* 0x000fe20003f46270 */
[----:B------:R-:W-:Y:S01]  /*2700*/  IMAD R15, R0, R15, R16 ;  /* 0x0000000f000f7224 */ /* 0x000fe200078e0210 */
[----:B------:R-:W-:Y:S01]  /*2710*/  IABS R17, R8 ;  /* 0x0000000800117213 */ /* 0x000fe20000000000 */
[----:B------:R-:W-:Y:S01]  /*2720*/  @!P5 IMAD.MOV R232, RZ, RZ, -R232 ;  /* 0x000000ffffe8d224 */ /* 0x000fe200078e0ae8 */
[----:B------:R-:W-:Y:S01]  /*2730*/  ISETP.GE.AND P5, PT, R18, RZ, PT ;  /* 0x000000ff1200720c */ /* 0x000fe20003fa6270 */
[--C-:B------:R-:W-:Y:S01]  /*2740*/  @!P0 IMAD.IADD R11, R11, 0x1, -R0.reuse ;  /* 0x000000010b0b8824 */ /* 0x100fe200078e0a00 */
[----:B------:R-:W-:Y:S01]  /*2750*/  LOP3.LUT R18, R6, 0x56, RZ, 0xfc, !PT ;  /* 0x0000005606127812 */ /* 0x000fe200078efcff */
[----:B------:R-:W-:Y:S01]  /*2760*/  @!P3 IMAD.IADD R20, R20, 0x1, -R0 ;  /* 0x000000011414b824 */ /* 0x000fe200078e0a00 */
[----:B------:R-:W-:Y:S01]  /*2770*/  ISETP.GE.AND P3, PT, R8, RZ, PT ;  /* 0x000000ff0800720c */ /* 0x000fe20003f66270 */
[----:B------:R-:W-:Y:S01]  /*2780*/  IMAD.HI.U32 R8, R3, R17, RZ ;  /* 0x0000001103087227 */ /* 0x000fe200078e00ff */
[----:B------:R-:W-:-:S02]  /*2790*/  ISETP.GT.U32.AND P0, PT, R0, R11, PT ;  /* 0x0000000b0000720c */ /* 0x000fc40003f04070 */
[----:B------:R-:W-:Y:S01]  /*27a0*/  IABS R19, R18 ;  /* 0x0000001200137213 */ /* 0x000fe20000000000 */
[----:B------:R-:W-:Y:S01]  /*27b0*/  IMAD.MOV R8, RZ, RZ, -R8 ;  /* 0x000000ffff087224 */ /* 0x000fe200078e0a08 */
[----:B------:R-:W-:Y:S01]  /*27c0*/  IABS R16, R24 ;  /* 0x0000001800107213 */ /* 0x000fe20000000000 */
[----:B------:R-:W-:Y:S01]  /*27d0*/  @!P1 IMAD.MOV R20, RZ, RZ, -R20 ;  /* 0x000000ffff149224 */ /* 0x000fe200078e0a14 */
[C---:B------:R-:W-:Y:S01]  /*27e0*/  ISETP.GT.U32.AND P1, PT, R0.reuse, R15, PT ;  /* 0x0000000f0000720c */ /* 0x040fe20003f24070 */
[----:B------:R-:W-:Y:S02]  /*27f0*/  IMAD R17, R0, R8, R17 ;  /* 0x0000000800117224 */ /* 0x000fe400078e0211 */
[----:B------:R-:W-:-:S04]  /*2800*/  IMAD.HI.U32 R10, R3, R19, RZ ;  /* 0x00000013030a7227 */ /* 0x000fc800078e00ff */
[----:B------:R-:W-:Y:S01]  /*2810*/  @!P0 IMAD.IADD R11, R11, 0x1, -R0 ;  /* 0x000000010b0b8824 */ /* 0x000fe200078e0a00 */
[----:B------:R-:W-:Y:S01]  /*2820*/  ISETP.GT.U32.AND P0, PT, R0, R17, PT ;  /* 0x000000110000720c */ /* 0x000fe20003f04070 */
[----:B------:R-:W-:Y:S02]  /*2830*/  IMAD.MOV R10, RZ, RZ, -R10 ;  /* 0x000000ffff0a7224 */ /* 0x000fe400078e0a0a */
[----:B------:R-:W-:-:S04]  /*2840*/  IMAD.HI.U32 R8, R3, R14, RZ ;  /* 0x0000000e03087227 */ /* 0x000fc800078e00ff */
[----:B------:R-:W-:Y:S02]  /*2850*/  IMAD R19, R0, R10, R19 ;  /* 0x0000000a00137224 */ /* 0x000fe400078e0213 */
[----:B------:R-:W-:-:S04]  /*2860*/  IMAD.HI.U32 R10, R3, R16, RZ ;  /* 0x00000010030a7227 */ /* 0x000fc800078e00ff */
[----:B------:R-:W-:Y:S02]  /*2870*/  @!P0 IMAD.IADD R17, R17, 0x1, -R0 ;  /* 0x0000000111118824 */ /* 0x000fe400078e0a00 */
[----:B------:R-:W-:Y:S02]  /*2880*/  IMAD.MOV R23, RZ, RZ, -R8 ;  /* 0x000000ffff177224 */ /* 0x000fe400078e0a08 */
[----:B------:R-:W-:Y:S01]  /*2890*/  IMAD.MOV R25, RZ, RZ, -R10 ;  /* 0x000000ffff197224 */ /* 0x000fe200078e0a0a */
[C---:B------:R-:W-:Y:S01]  /*28a0*/  ISETP.GT.U32.AND P0, PT, R0.reuse, R17, PT ;  /* 0x000000110000720c */ /* 0x040fe20003f04070 */
[----:B------:R-:W-:Y:S02]  /*28b0*/  IMAD.MOV.U32 R8, RZ, RZ, R11 ;  /* 0x000000ffff087224 */ /* 0x000fe400078e000b */
[----:B------:R-:W-:Y:S02]  /*28c0*/  @!P6 IMAD.IADD R9, R9, 0x1, -R0 ;  /* 0x000000010909e824 */ /* 0x000fe400078e0a00 */
[----:B------:R-:W-:-:S02]  /*28d0*/  IMAD R11, R0, R23, R14 ;  /* 0x00000017000b7224 */ /* 0x000fc400078e020e */
[C---:B------:R-:W-:Y:S01]  /*28e0*/  IMAD R23, R0.reuse, R25, R16 ;  /* 0x0000001900177224 */ /* 0x040fe200078e0210 */
[----:B------:R-:W-:Y:S01]  /*28f0*/  ISETP.GT.U32.AND P6, PT, R0, R9, PT ;  /* 0x000000090000720c */ /* 0x000fe20003fc4070 */
[----:B------:R-:W-:Y:S01]  /*2900*/  @!P1 IMAD.IADD R15, R15, 0x1, -R0 ;  /* 0x000000010f0f9824 */ /* 0x000fe200078e0a00 */
[----:B------:R-:W-:Y:S01]  /*2910*/  LOP3.LUT R16, R6, 0x5e, RZ, 0xfc, !PT ;  /* 0x0000005e06107812 */ /* 0x000fe200078efcff */
[----:B------:R-:W-:Y:S01]  /*2920*/  @!P2 IMAD.MOV R8, RZ, RZ, -R8 ;  /* 0x000000ffff08a224 */ /* 0x000fe200078e0a08 */
[----:B------:R-:W-:Y:S01]  /*2930*/  ISETP.GE.AND P2, PT, R22, RZ, PT ;  /* 0x000000ff1600720c */ /* 0x000fe20003f46270 */
[----:B------:R-:W-:Y:S01]  /*2940*/  @!P0 IMAD.IADD R17, R17, 0x1, -R0 ;  /* 0x0000000111118824 */ /* 0x000fe200078e0a00 */
[----:B------:R-:W-:Y:S01]  /*2950*/  ISETP.GT.U32.AND P0, PT, R0, R23, PT ;  /* 0x000000170000720c */ /* 0x000fe20003f04070 */
[----:B------:R-:W-:Y:S01]  /*2960*/  VIADD R240, R210, UR4 ;  /* 0x00000004d2f07c36 */ /* 0x000fe20008000000 */
[----:B------:R-:W-:Y:S01]  /*2970*/  ISETP.GT.U32.AND P1, PT, R0, R15, PT ;  /* 0x0000000f0000720c */ /* 0x000fe20003f24070 */
[----:B------:R-:W-:Y:S01]  /*2980*/  @!P3 IMAD.MOV R17, RZ, RZ, -R17 ;  /* 0x000000ffff11b224 */ /* 0x000fe200078e0a11 */
[----:B------:R-:W-:-:S02]  /*2990*/  IABS R27, R16 ;  /* 0x00000010001b7213 */ /* 0x000fc40000000000 */
[----:B------:R-:W-:Y:S01]  /*29a0*/  LOP3.LUT R22, R6, 0x66, RZ, 0xfc, !PT ;  /* 0x0000006606167812 */ /* 0x000fe200078efcff */
[--C-:B------:R-:W-:Y:S01]  /*29b0*/  @!P6 IMAD.IADD R9, R9, 0x1, -R0.reuse ;  /* 0x000000010909e824 */ /* 0x100fe200078e0a00 */
[----:B------:R-:W-:Y:S01]  /*29c0*/  ISETP.GE.AND P6, PT, R18, RZ, PT ;  /* 0x000000ff1200720c */ /* 0x000fe20003fc6270 */
[----:B------:R-:W-:Y:S01]  /*29d0*/  IMAD.HI.U32 R14, R3, R27, RZ ;  /* 0x0000001b030e7227 */ /* 0x000fe200078e00ff */
[----:B------:R-:W-:Y:S02]  /*29e0*/  LOP3.LUT R18, R6, 0x5c, RZ, 0xfc, !PT ;  /* 0x0000005c06127812 */ /* 0x000fe400078efcff */
[----:B------:R-:W-:Y:S01]  /*29f0*/  IABS R28, R22 ;  /* 0x00000016001c7213 */ /* 0x000fe20000000000 */
[--C-:B------:R-:W-:Y:S01]  /*2a00*/  @!P0 IMAD.IADD R23, R23, 0x1, -R0.reuse ;  /* 0x0000000117178824 */ /* 0x100fe200078e0a00 */
[----:B------:R-:W-:Y:S01]  /*2a10*/  IABS R25, R18 ;  /* 0x0000001200197213 */ /* 0x000fe20000000000 */
[----:B------:R-:W-:Y:S01]  /*2a20*/  @!P1 IMAD.IADD R15, R15, 0x1, -R0 ;  /* 0x000000010f0f9824 */ /* 0x000fe200078e0a00 */
[C---:B------:R-:W-:Y:S01]  /*2a30*/  ISETP.GT.U32.AND P1, PT, R0.reuse, R11, PT ;  /* 0x0000000b0000720c */ /* 0x040fe20003f24070 */
[----:B------:R-:W-:Y:S01]  /*2a40*/  IMAD.MOV R14, RZ, RZ, -R14 ;  /* 0x000000ffff0e7224 */ /* 0x000fe200078e0a0e */
[----:B------:R-:W-:Y:S01]  /*2a50*/  ISETP.GT.U32.AND P0, PT, R0, R23, PT ;  /* 0x000000170000720c */ /* 0x000fe20003f04070 */
[----:B------:R-:W-:Y:S01]  /*2a60*/  @!P5 IMAD.MOV R15, RZ, RZ, -R15 ;  /* 0x000000ffff0fd224 */ /* 0x000fe200078e0a0f */
[----:B------:R-:W-:Y:S01]  /*2a70*/  ISETP.GE.AND P5, PT, R24, RZ, PT ;  /* 0x000000ff1800720c */ /* 0x000fe20003fa6270 */
[----:B------:R-:W-:Y:S01]  /*2a80*/  IMAD.HI.U32 R10, R3, R25, RZ ;  /* 0x00000019030a7227 */ /* 0x000fe200078e00ff */
[----:B------:R-:W-:-:S02]  /*2a90*/  ISETP.GE.AND P3, PT, R18, RZ, PT ;  /* 0x000000ff1200720c */ /* 0x000fc40003f66270 */
[----:B------:R-:W-:Y:S01]  /*2aa0*/  LOP3.LUT R18, R6, 0x64, RZ, 0xfc, !PT ;  /* 0x0000006406127812 */ /* 0x000fe200078efcff */
[----:B------:R-:W-:Y:S02]  /*2ab0*/  IMAD.MOV R10, RZ, RZ, -R10 ;  /* 0x000000ffff0a7224 */ /* 0x000fe400078e0a0a */
[----:B------:R-:W-:Y:S01]  /*2ac0*/  @!P4 IMAD.MOV R9, RZ, RZ, -R9 ;  /* 0x000000ffff09c224 */ /* 0x000fe200078e0a09 */
[C---:B------:R-:W-:Y:S01]  /*2ad0*/  ISETP.GT.U32.AND P4, PT, R0.reuse, R19, PT ;  /* 0x000000130000720c */ /* 0x040fe20003f84070 */
[--C-:B------:R-:W-:Y:S01]  /*2ae0*/  @!P1 IMAD.IADD R11, R11, 0x1, -R0.reuse ;  /* 0x000000010b0b9824 */ /* 0x100fe200078e0a00 */
[----:B------:R-:W-:Y:S01]  /*2af0*/  IABS R26, R18 ;  /* 0x00000012001a7213 */ /* 0x000fe20000000000 */
[C---:B------:R-:W-:Y:S02]  /*2b00*/  IMAD R25, R0.reuse, R10, R25 ;  /* 0x0000000a00197224 */ /* 0x040fe400078e0219 */
[----:B------:R-:W-:Y:S01]  /*2b10*/  @!P0 IMAD.IADD R23, R23, 0x1, -R0 ;  /* 0x0000000117178824 */ /* 0x000fe200078e0a00 */
[C---:B------:R-:W-:Y:S01]  /*2b20*/  ISETP.GT.U32.AND P1, PT, R0.reuse, R11, PT ;  /* 0x0000000b0000720c */ /* 0x040fe20003f24070 */
[----:B------:R-:W-:Y:S01]  /*2b30*/  IMAD R27, R0, R14, R27 ;  /* 0x0000000e001b7224 */ /* 0x000fe200078e021b */
[----:B------:R-:W-:Y:S01]  /*2b40*/  LOP3.LUT R14, R6, 0x60, RZ, 0xfc, !PT ;  /* 0x00000060060e7812 */ /* 0x000fe200078efcff */
[----:B------:R-:W-:Y:S01]  /*2b50*/  @!P5 IMAD.MOV R23, RZ, RZ, -R23 ;  /* 0x000000ffff17d224 */ /* 0x000fe200078e0a17 */
[----:B------:R-:W-:-:S02]  /*2b60*/  ISETP.GT.U32.AND P5, PT, R0, R25, PT ;  /* 0x000000190000720c */ /* 0x000fc40003fa4070 */
[----:B------:R-:W-:Y:S01]  /*2b70*/  ISETP.GE.AND P0, PT, R22, RZ, PT ;  /* 0x000000ff1600720c */ /* 0x000fe20003f06270 */
[----:B------:R-:W-:-:S05]  /*2b80*/  @!P4 IMAD.IADD R19, R19, 0x1, -R0 ;  /* 0x000000011313c824 */ /* 0x000fca00078e0a00 */
[----:B------:R-:W-:Y:S01]  /*2b90*/  ISETP.GT.U32.AND P4, PT, R0, R19, PT ;  /* 0x000000130000720c */ /* 0x000fe20003f84070 */
[--C-:B------:R-:W-:Y:S01]  /*2ba0*/  @!P1 IMAD.IADD R11, R11, 0x1, -R0.reuse ;  /* 0x000000010b0b9824 */ /* 0x100fe200078e0a00 */
[----:B------:R-:W-:Y:S02]  /*2bb0*/  ISETP.GE.AND P1, PT, R14, RZ, PT ;  /* 0x000000ff0e00720c */ /* 0x000fe40003f26270 */
[----:B------:R-:W-:Y:S01]  /*2bc0*/  IABS R14, R14 ;  /* 0x0000000e000e7213 */ /* 0x000fe20000000000 */
[----:B------:R-:W-:Y:S02]  /*2bd0*/  @!P5 IMAD.IADD R25, R25, 0x1, -R0 ;  /* 0x000000011919d824 */ /* 0x000fe400078e0a00 */
[----:B------:R-:W-:Y:S02]  /*2be0*/  IMAD.MOV.U32 R234, RZ, RZ, R11 ;  /* 0x000000ffffea7224 */ /* 0x000fe400078e000b */
[----:B------:R-:W-:Y:S01]  /*2bf0*/  IMAD.MOV.U32 R22, RZ, RZ, R14 ;  /* 0x000000ffff167224 */ /* 0x000fe200078e000e */
[----:B------:R-:W-:Y:S01]  /*2c00*/  ISETP.GT.U32.AND P5, PT, R0, R25, PT ;  /* 0x000000190000720c */ /* 0x000fe20003fa4070 */
[----:B------:R-:W-:Y:S01]  /*2c10*/  @!P2 IMAD.MOV R234, RZ, RZ, -R234 ;  /* 0x000000ffffeaa224 */ /* 0x000fe200078e0aea */
[----:B------:R-:W-:Y:S01]  /*2c20*/  ISETP.GE.AND P2, PT, R18, RZ, PT ;  /* 0x000000ff1200720c */ /* 0x000fe20003f46270 */
[----:B------:R-:W-:-:S04]  /*2c30*/  IMAD.HI.U32 R11, R3, R22, RZ ;  /* 0x00000016030b7227 */ /* 0x000fc800078e00ff */
[----:B------:R-:W-:Y:S02]  /*2c40*/  IMAD.MOV R11, RZ, RZ, -R11 ;  /* 0x000000ffff0b7224 */ /* 0x000fe400078e0a0b */
[----:B------:R-:W-:Y:S01]  /*2c50*/  @!P4 IMAD.IADD R19, R19, 0x1, -R0 ;  /* 0x000000011313c824 */ /* 0x000fe200078e0a00 */
[----:B------:R-:W-:Y:S01]  /*2c60*/  ISETP.GE.AND P4, PT, R16, RZ, PT ;  /* 0x000000ff1000720c */ /* 0x000fe20003f86270 */
[----:B------:R-:W-:Y:S01]  /*2c70*/  IMAD R11, R0, R11, R22 ;  /* 0x0000000b000b7224 */ /* 0x000fe200078e0216 */
[----:B------:R-:W-:Y:S01]  /*2c80*/  LOP3.LUT R16, R6, 0x62, RZ, 0xfc, !PT ;  /* 0x0000006206107812 */ /* 0x000fe200078efcff */
[----:B------:R-:W-:Y:S01]  /*2c90*/  @!P5 IMAD.IADD R25, R25, 0x1, -R0 ;  /* 0x000000011919d824 */ /* 0x000fe200078e0a00 */
[C---:B------:R-:W-:Y:S01]  /*2ca0*/  ISETP.GT.U32.AND P5, PT, R0.reuse, R27, PT ;  /* 0x0000001b0000720c */ /* 0x040fe20003fa4070 */
[----:B------:R-:W-:Y:S01]  /*2cb0*/  IMAD.MOV.U32 R10, RZ, RZ, R19 ;  /* 0x000000ffff0a7224 */ /* 0x000fe200078e0013 */
[----:B------:R-:W-:Y:S01]  /*2cc0*/  IABS R24, R16 ;  /* 0x0000001000187213 */ /* 0x000fe20000000000 */
[----:B------:R-:W-:Y:S01]  /*2cd0*/  @!P3 IMAD.MOV R25, RZ, RZ, -R25 ;  /* 0x000000ffff19b224 */ /* 0x000fe200078e0a19 */
[----:B------:R-:W-:Y:S01]  /*2ce0*/  ISETP.GT.U32.AND P3, PT, R0, R11, PT ;  /* 0x0000000b0000720c */ /* 0x000fe20003f64070 */
[----:B------:R-:W-:Y:S01]  /*2cf0*/  @!P6 IMAD.MOV R10, RZ, RZ, -R10 ;  /* 0x000000ffff0ae224 */ /* 0x000fe200078e0a0a */
[----:B------:R-:W-:Y:S01]  /*2d00*/  ISETP.GE.AND P6, PT, R16, RZ, PT ;  /* 0x000000ff1000720c */ /* 0x000fe20003fc6270 */
[----:B------:R-:W-:-:S04]  /*2d10*/  IMAD.HI.U32 R14, R3, R24, RZ ;  /* 0x00000018030e7227 */ /* 0x000fc800078e00ff */
[----:B------:R-:W-:-:S04]  /*2d20*/  IMAD.HI.U32 R19, R3, R30, RZ ;  /* 0x0000001e03137227 */ /* 0x000fc800078e00ff */
[--C-:B------:R-:W-:Y:S02]  /*2d30*/  @!P5 IMAD.IADD R27, R27, 0x1, -R0.reuse ;  /* 0x000000011b1bd824 */ /* 0x100fe400078e0a00 */
[----:B------:R-:W-:Y:S02]  /*2d40*/  @!P3 IMAD.IADD R11, R11, 0x1, -R0 ;  /* 0x000000010b0bb824 */ /* 0x000fe400078e0a00 */
[----:B------:R-:W-:Y:S01]  /*2d50*/  IMAD.HI.U32 R16, R3, R26, RZ ;  /* 0x0000001a03107227 */ /* 0x000fe200078e00ff */
[C---:B------:R-:W-:Y:S02]  /*2d60*/  ISETP.GT.U32.AND P5, PT, R0.reuse, R27, PT ;  /* 0x0000001b0000720c */ /* 0x040fe40003fa4070 */
[----:B------:R-:W-:Y:S01]  /*2d70*/  ISETP.GT.U32.AND P3, PT, R0, R11, PT ;  /* 0x0000000b0000720c */ /* 0x000fe20003f64070 */
[----:B------:R-:W-:Y:S02]  /*2d80*/  IMAD.MOV R29, RZ, RZ, -R14 ;  /* 0x000000ffff1d7224 */ /* 0x000fe400078e0a0e */
[----:B------:R-:W-:-:S02]  /*2d90*/  IMAD.MOV R35, RZ, RZ, -R19 ;  /* 0x000000ffff237224 */ /* 0x000fc400078e0a13 */
[----:B------:R-:W-:Y:S02]  /*2da0*/  IMAD.MOV R31, RZ, RZ, -R16 ;  /* 0x000000ffff1f7224 */ /* 0x000fe400078e0a10 */
[----:B------:R-:W-:Y:S01]  /*2db0*/  IMAD R19, R0, R29, R24 ;  /* 0x0000001d00137224 */ /* 0x000fe200078e0218 */
[----:B------:R-:W-:Y:S01]  /*2dc0*/  LOP3.LUT R24, R6, 0x7c, RZ, 0xfc, !PT ;  /* 0x0000007c06187812 */ /* 0x000fe200078efcff */
[----:B------:R-:W-:Y:S01]  /*2dd0*/  IMAD R29, R0, R31, R26 ;  /* 0x0000001f001d7224 */ /* 0x000fe200078e021a */
[----:B------:R-:W-:Y:S01]  /*2de0*/  LOP3.LUT R26, R6, 0x6a, RZ, 0xfc, !PT ;  /* 0x0000006a061a7812 */ /* 0x000fe200078efcff */
[--C-:B------:R-:W-:Y:S01]  /*2df0*/  @!P5 IMAD.IADD R27, R27, 0x1, -R0.reuse ;  /* 0x000000011b1bd824 */ /* 0x100fe200078e0a00 */
[C---:B------:R-:W-:Y:S01]  /*2e00*/  ISETP.GT.U32.AND P5, PT, R0.reuse, R19, PT ;  /* 0x000000130000720c */ /* 0x040fe20003fa4070 */
[----:B------:R-:W-:Y:S01]  /*2e10*/  @!P3 IMAD.IADD R11, R11, 0x1, -R0 ;  /* 0x000000010b0bb824 */ /* 0x000fe200078e0a00 */
[----:B------:R-:W-:Y:S01]  /*2e20*/  ISETP.GT.U32.AND P3, PT, R0, R29, PT ;  /* 0x0000001d0000720c */ /* 0x000fe20003f64070 */
[----:B------:R-:W-:Y:S01]  /*2e30*/  IMAD.HI.U32 R18, R3, R28, RZ ;  /* 0x0000001c03127227 */ /* 0x000fe200078e00ff */
[----:B------:R-:W-:-:S03]  /*2e40*/  IABS R22, R24 ;  /* 0x0000001800167213 */ /* 0x000fc60000000000 */
[----:B------:R-:W-:Y:S02]  /*2e50*/  IMAD.MOV R33, RZ, RZ, -R18 ;  /* 0x000000ffff217224 */ /* 0x000fe400078e0a12 */
[----:B------:R-:W-:Y:S02]  /*2e60*/  @!P4 IMAD.MOV R27, RZ, RZ, -R27 ;  /* 0x000000ffff1bc224 */ /* 0x000fe400078e0a1b */
[----:B------:R-:W-:Y:S01]  /*2e70*/  IMAD R31, R0, R33, R28 ;  /* 0x00000021001f7224 */ /* 0x000fe200078e021c */
[----:B------:R-:W-:Y:S01]  /*2e80*/  LOP3.LUT R28, R6, 0x6c, RZ, 0xfc, !PT ;  /* 0x0000006c061c7812 */ /* 0x000fe200078efcff */
[----:B------:R-:W-:Y:S01]  /*2e90*/  IMAD R33, R0, R35, R30 ;  /* 0x0000002300217224 */ /* 0x000fe200078e021e */
[----:B------:R-:W-:Y:S01]  /*2ea0*/  IABS R35, R26 ;  /* 0x0000001a00237213 */ /* 0x000fe20000000000 */
[--C-:B------:R-:W-:Y:S01]  /*2eb0*/  @!P5 IMAD.IADD R19, R19, 0x1, -R0.reuse ;  /* 0x000000011313d824 */ /* 0x100fe200078e0a00 */
[----:B------:R-:W-:Y:S01]  /*2ec0*/  LOP3.LUT R30, R6, 0x6e, RZ, 0xfc, !PT ;  /* 0x0000006e061e7812 */ /* 0x000fe200078efcff */
[----:B------:R-:W-:Y:S01]  /*2ed0*/  @!P3 IMAD.IADD R29, R29, 0x1, -R0 ;  /* 0x000000011d1db824 */ /* 0x000fe200078e0a00 */
[----:B------:R-:W-:Y:S01]  /*2ee0*/  IABS R37, R28 ;  /* 0x0000001c00257213 */ /* 0x000fe20000000000 */
[----:B------:R-:W-:Y:S01]  /*2ef0*/  IMAD.HI.U32 R14, R3, R35, RZ ;  /* 0x00000023030e7227 */ /* 0x000fe200078e00ff */
[----:B------:R-:W-:-:S02]  /*2f00*/  ISETP.GT.U32.AND P5, PT, R0, R19, PT ;  /* 0x000000130000720c */ /* 0x000fc40003fa4070 */
[C---:B------:R-:W-:Y:S01]  /*2f10*/  ISETP.GT.U32.AND P3, PT, R0.reuse, R29, PT ;  /* 0x0000001d0000720c */ /* 0x040fe20003f64070 */
[C---:B------:R-:W-:Y:S01]  /*2f20*/  IMAD.HI.U32 R6, R3.reuse, R47, RZ ;  /* 0x0000002f03067227 */ /* 0x040fe200078e00ff */
[----:B------:R-:W-:Y:S02]  /*2f30*/  IABS R39, R30 ;  /* 0x0000001e00277213 */ /* 0x000fe40000000000 */
[----:B------:R-:W-:Y:S01]  /*2f40*/  ISETP.GT.U32.AND P4, PT, R0, R31, PT ;  /* 0x0000001f0000720c */ /* 0x000fe20003f84070 */
[----:B------:R-:W-:-:S04]  /*2f50*/  IMAD.HI.U32 R16, R3, R37, RZ ;  /* 0x0000002503107227 */ /* 0x000fc800078e00ff */
[----:B------:R-:W-:Y:S02]  /*2f60*/  IMAD.MOV R14, RZ, RZ, -R14 ;  /* 0x000000ffff0e7224 */ /* 0x000fe400078e0a0e */
[----:B------:R-:W-:Y:S02]  /*2f70*/  IMAD.MOV R6, RZ, RZ, -R6 ;  /* 0x000000ffff067224 */ /* 0x000fe400078e0a06 */
[----:B------:R-:W-:Y:S02]  /*2f80*/  IMAD.MOV R16, RZ, RZ, -R16 ;  /* 0x000000ffff107224 */ /* 0x000fe400078e0a10 */
[C---:B------:R-:W-:Y:S02]  /*2f90*/  IMAD R35, R0.reuse, R14, R35 ;  /* 0x0000000e00237224 */ /* 0x040fe400078e0223 */
[----:B------:R-:W-:Y:S02]  /*2fa0*/  IMAD R47, R0, R6, R47 ;  /* 0x00000006002f7224 */ /* 0x000fe400078e022f */
[----:B------:R-:W-:-:S02]  /*2fb0*/  IMAD.MOV.U32 R6, RZ, RZ, R11 ;  /* 0x000000ffff067224 */ /* 0x000fc400078e000b */
[C---:B------:R-:W-:Y:S02]  /*2fc0*/  IMAD R37, R0.reuse, R16, R37 ;  /* 0x0000001000257224 */ /* 0x040fe400078e0225 */
[----:B------:R-:W-:Y:S01]  /*2fd0*/  @!P5 IMAD.IADD R19, R19, 0x1, -R0 ;  /* 0x000000011313d824 */ /* 0x000fe200078e0a00 */
[C---:B------:R-:W-:Y:S01]  /*2fe0*/  ISETP.GT.U32.AND P5, PT, R0.reuse, R35, PT ;  /* 0x000000230000720c */ /* 0x040fe20003fa4070 */
[----:B------:R-:W-:Y:S01]  /*2ff0*/  @!P1 IMAD.MOV R6, RZ, RZ, -R6 ;  /* 0x000000ffff069224 */ /* 0x000fe200078e0a06 */
[----:B------:R-:W-:Y:S01]  /*3000*/  ISETP.GT.U32.AND P1, PT, R0, R33, PT ;  /* 0x000000210000720c */ /* 0x000fe20003f24070 */
[----:B------:R-:W-:-:S04]  /*3010*/  IMAD.HI.U32 R14, R3, R41, RZ ;  /* 0x00000029030e7227 */ /* 0x000fc800078e00ff */
[----:B------:R-:W-:Y:S01]  /*3020*/  @!P3 IMAD.IADD R29, R29, 0x1, -R0 ;  /* 0x000000011d1db824 */ /* 0x000fe200078e0a00 */
[----:B------:R-:W-:Y:S01]  /*3030*/  ISETP.GT.U32.AND P3, PT, R0, R37, PT ;  /* 0x000000250000720c */ /* 0x000fe20003f64070 */
[----:B------:R-:W-:Y:S02]  /*3040*/  IMAD.MOV R14, RZ, RZ, -R14 ;  /* 0x000000ffff0e7224 */ /* 0x000fe400078e0a0e */
[----:B------:R-:W-:-:S04]  /*3050*/  IMAD.HI.U32 R18, R3, R39, RZ ;  /* 0x0000002703127227 */ /* 0x000fc800078e00ff */
[C---:B------:R-:W-:Y:S02]  /*3060*/  IMAD R41, R0.reuse, R14, R41 ;  /* 0x0000000e00297224 */ /* 0x040fe400078e0229 */
[----:B------:R-:W-:Y:S02]  /*3070*/  IMAD.MOV R18, RZ, RZ, -R18 ;  /* 0x000000ffff127224 */ /* 0x000fe400078e0a12 */
[--C-:B------:R-:W-:Y:S02]  /*3080*/  @!P5 IMAD.IADD R35, R35, 0x1, -R0.reuse ;  /* 0x000000012323d824 */ /* 0x100fe400078e0a00 */
[--C-:B------:R-:W-:Y:S01]  /*3090*/  @!P1 IMAD.IADD R33, R33, 0x1, -R0.reuse ;  /* 0x0000000121219824 */ /* 0x100fe200078e0a00 */
[C---:B------:R-:W-:Y:S01]  /*30a0*/  ISETP.GT.U32.AND P1, PT, R0.reuse, R41, PT ;  /* 0x000000290000720c */ /* 0x040fe20003f24070 */
[C---:B------:R-:W-:Y:S01]  /*30b0*/  IMAD R39, R0.reuse, R18, R39 ;  /* 0x0000001200277224 */ /* 0x040fe200078e0227 */
[----:B------:R-:W-:Y:S01]  /*30c0*/  IABS R18, R42 ;  /* 0x0000002a00127213 */ /* 0x000fe20000000000 */
[--C-:B------:R-:W-:Y:S01]  /*30d0*/  @!P3 IMAD.IADD R37, R37, 0x1, -R0.reuse ;  /* 0x000000012525b824 */ /* 0x100fe200078e0a00 */
[C---:B------:R-:W-:Y:S01]  /*30e0*/  ISETP.GT.U32.AND P3, PT, R0.reuse, R35, PT ;  /* 0x000000230000720c */ /* 0x040fe20003f64070 */
[----:B------:R-:W-:Y:S01]  /*30f0*/  @!P4 IMAD.IADD R31, R31, 0x1, -R0 ;  /* 0x000000011f1fc824 */ /* 0x000fe200078e0a00 */
[----:B------:R-:W-:Y:S01]  /*3100*/  ISETP.GT.U32.AND P4, PT, R0, R39, PT ;  /* 0x000000270000720c */ /* 0x000fe20003f84070 */
[----:B------:R-:W-:-:S03]  /*3110*/  IMAD.HI.U32 R16, R3, R43, RZ ;  /* 0x0000002b03107227 */ /* 0x000fc600078e00ff */
[----:B------:R-:W-:Y:S01]  /*3120*/  ISETP.GT.U32.AND P5, PT, R0, R31, PT ;  /* 0x0000001f0000720c */ /* 0x000fe20003fa4070 */
[----:B------:R-:W-:-:S04]  /*3130*/  IMAD.HI.U32 R14, R3, R45, RZ ;  /* 0x0000002d030e7227 */ /* 0x000fc800078e00ff */
[----:B------:R-:W-:Y:S02]  /*3140*/  IMAD.MOV R16, RZ, RZ, -R16 ;  /* 0x000000ffff107224 */ /* 0x000fe400078e0a10 */
[----:B------:R-:W-:Y:S02]  /*3150*/  IMAD.MOV R14, RZ, RZ, -R14 ;  /* 0x000000ffff0e7224 */ /* 0x000fe400078e0a0e */
[--C-:B------:R-:W-:Y:S02]  /*3160*/  @!P1 IMAD.IADD R41, R41, 0x1, -R0.reuse ;  /* 0x0000000129299824 */ /* 0x100fe400078e0a00 */
[----:B------:R-:W-:Y:S01]  /*3170*/  @!P3 IMAD.IADD R35, R35, 0x1, -R0 ;  /* 0x000000012323b824 */ /* 0x000fe200078e0a00 */
[C---:B------:R-:W-:Y:S01]  /*3180*/  ISETP.GT.U32.AND P3, PT, R0.reuse, R47, PT ;  /* 0x0000002f0000720c */ /* 0x040fe20003f64070 */
[C---:B------:R-:W-:Y:S01]  /*3190*/  IMAD R43, R0.reuse, R16, R43 ;  /* 0x00000010002b7224 */ /* 0x040fe200078e022b */
[C---:B------:R-:W-:Y:S01]  /*31a0*/  ISETP.GT.U32.AND P1, PT, R0.reuse, R41, PT ;  /* 0x000000290000720c */ /* 0x040fe20003f24070 */
[----:B------:R-:W-:-:S02]  /*31b0*/  IMAD R45, R0, R14, R45 ;  /* 0x0000000e002d7224 */ /* 0x000fc400078e022d */
[----:B------:R-:W-:-:S04]  /*31c0*/  IMAD.HI.U32 R14, R3, R18, RZ ;  /* 0x00000012030e7227 */ /* 0x000fc800078e00ff */
[----:B------:R-:W-:-:S04]  /*31d0*/  IMAD.HI.U32 R16, R3, R49, RZ ;  /* 0x0000003103107227 */ /* 0x000fc800078e00ff */
[----:B------:R-:W-:Y:S01]  /*31e0*/  @!P4 IMAD.IADD R39, R39, 0x1, -R0 ;  /* 0x000000012727c824 */ /* 0x000fe200078e0a00 */
[----:B------:R-:W-:Y:S01]  /*31f0*/  ISETP.GT.U32.AND P4, PT, R0, R37, PT ;  /* 0x000000250000720c */ /* 0x000fe20003f84070 */
[----:B------:R-:W-:-:S04]  /*3200*/  IMAD.HI.U32 R3, R3, R22, RZ ;  /* 0x0000001603037227 */ /* 0x000fc800078e00ff */
[----:B------:R-:W-:Y:S02]  /*3210*/  IMAD.MOV R11, RZ, RZ, -R14 ;  /* 0x000000ffff0b7224 */ /* 0x000fe400078e0a0e */
[----:B------:R-:W-:Y:S01]  /*3220*/  @!P2 IMAD.MOV R29, RZ, RZ, -R29 ;  /* 0x000000ffff1da224 */ /* 0x000fe200078e0a1d */
[C---:B------:R-:W-:Y:S01]  /*3230*/  ISETP.GT.U32.AND P2, PT, R0.reuse, R39, PT ;  /* 0x000000270000720c */ /* 0x040fe20003f44070 */
[----:B------:R-:W-:Y:S02]  /*3240*/  IMAD.MOV R16, RZ, RZ, -R16 ;  /* 0x000000ffff107224 */ /* 0x000fe400078e0a10 */
[----:B------:R-:W-:Y:S02]  /*3250*/  IMAD.MOV R3, RZ, RZ, -R3 ;  /* 0x000000ffff037224 */ /* 0x000fe400078e0a03 */
[----:B------:R-:W-:Y:S02]  /*3260*/  IMAD.MOV.U32 R14, RZ, RZ, R19 ;  /* 0x000000ffff0e7224 */ /* 0x000fe400078e0013 */
[----:B------:R-:W-:-:S02]  /*3270*/  IMAD R49, R0, R16, R49 ;  /* 0x0000001000317224 */ /* 0x000fc400078e0231 */
[C---:B------:R-:W-:Y:S02]  /*3280*/  IMAD R19, R0.reuse, R3, R22 ;  /* 0x0000000300137224 */ /* 0x040fe400078e0216 */
[----:B------:R-:W-:Y:S01]  /*3290*/  @!P6 IMAD.MOV R14, RZ, RZ, -R14 ;  /* 0x000000ffff0ee224 */ /* 0x000fe200078e0a0e */
[C---:B------:R-:W-:Y:S01]  /*32a0*/  ISETP.GT.U32.AND P6, PT, R0.reuse, R33, PT ;  /* 0x000000210000720c */ /* 0x040fe20003fc4070 */
[----:B------:R-:W-:Y:S01]  /*32b0*/  @!P5 IMAD.IADD R31, R31, 0x1, -R0 ;  /* 0x000000011f1fd824 */ /* 0x000fe200078e0a00 */
[----:B------:R-:W-:Y:S01]  /*32c0*/  ISETP.GT.U32.AND P5, PT, R0, R43, PT ;  /* 0x0000002b0000720c */ /* 0x000fe20003fa4070 */
[----:B------:R-:W-:Y:S01]  /*32d0*/  IMAD R16, R7, 0x40, R46 ;  /* 0x0000004007107824 */ /* 0x000fe200078e022e */
[----:B------:R-:W-:Y:S01]  /*32e0*/  LOP3.LUT R7, RZ, R50, RZ, 0x33, !PT ;  /* 0x00000032ff077212 */ /* 0x000fe200078e33ff */
[--C-:B------:R-:W-:Y:S01]  /*32f0*/  @!P3 IMAD.IADD R47, R47, 0x1, -R0.reuse ;  /* 0x000000012f2fb824 */ /* 0x100fe200078e0a00 */
[----:B------:R-:W-:Y:S01]  /*3300*/  ISETP.GE.AND P3, PT, R28, RZ, PT ;  /* 0x000000ff1c00720c */ /* 0x000fe20003f66270 */
[--C-:B------:R-:W-:Y:S01]  /*3310*/  @!P1 IMAD.IADD R41, R41, 0x1, -R0.reuse ;  /* 0x0000000129299824 */ /* 0x100fe200078e0a00 */
[C---:B------:R-:W-:Y:S01]  /*3320*/  ISETP.GT.U32.AND P1, PT, R0.reuse, R19, PT ;  /* 0x000000130000720c */ /* 0x040fe20003f24070 */
[----:B------:R-:W-:Y:S01]  /*3330*/  @!P2 IMAD.IADD R39, R39, 0x1, -R0 ;  /* 0x000000012727a824 */ /* 0x000fe200078e0a00 */
[----:B------:R-:W-:Y:S01]  /*3340*/  IABS R3, R16 ;  /* 0x0000001000037213 */ /* 0x000fe20000000000 */
[C---:B------:R-:W-:Y:S01]  /*3350*/  IMAD R11, R0.reuse, R11, R18 ;  /* 0x0000000b000b7224 */ /* 0x040fe200078e0212 */
[C---:B------:R-:W-:Y:S01]  /*3360*/  ISETP.GT.U32.AND P2, PT, R0.reuse, R49, PT ;  /* 0x000000310000720c */ /* 0x040fe20003f44070 */
[----:B------:R-:W-:Y:S01]  /*3370*/  @!P4 IMAD.IADD R37, R37, 0x1, -R0 ;  /* 0x000000012525c824 */ /* 0x000fe200078e0a00 */
[----:B------:R1:W-:Y:S01]  /*3380*/  STL [R1+0x23c], R16 ;  /* 0x00023c1001007387 */ /* 0x0003e20000100800 */
[----:B------:R-:W-:Y:S01]  /*3390*/  IMAD.HI.U32 R5, R5, R3, RZ ;  /* 0x0000000305057227 */ /* 0x000fe200078e00ff */
[----:B------:R-:W-:-:S03]  /*33a0*/  ISETP.GT.U32.AND P4, PT, R0, R11, PT ;  /* 0x0000000b0000720c */ /* 0x000fc60003f84070 */
[--C-:B------:R-:W-:Y:S01]  /*33b0*/  @!P6 IMAD.IADD R33, R33, 0x1, -R0.reuse ;  /* 0x000000012121e824 */ /* 0x100fe200078e0a00 */
[----:B------:R-:W-:Y:S01]  /*33c0*/  ISETP.GT.U32.AND P6, PT, R0, R45, PT ;  /* 0x0000002d0000720c */ /* 0x000fe20003fc4070 */
[--C-:B------:R-:W-:Y:S01]  /*33d0*/  @!P5 IMAD.IADD R43, R43, 0x1, -R0.reuse ;  /* 0x000000012b2bd824 */ /* 0x100fe200078e0a00 */
[----:B------:R-:W-:Y:S01]  /*33e0*/  ISETP.GE.AND P5, PT, R32, RZ, PT ;  /* 0x000000ff2000720c */ /* 0x000fe20003fa6270 */
[----:B------:R-:W-:Y:S02]  /*33f0*/  IMAD.MOV R5, RZ, RZ, -R5 ;  /* 0x000000ffff057224 */ /* 0x000fe400078e0a05 */
[----:B------:R-:W-:Y:S01]  /*3400*/  @!P3 IMAD.MOV R37, RZ, RZ, -R37 ;  /* 0x000000ffff25b224 */ /* 0x000fe200078e0a25 */
[C---:B------:R-:W-:Y:S01]  /*3410*/  ISETP.GT.U32.AND P3, PT, R0.reuse, R47, PT ;  /* 0x0000002f0000720c */ /* 0x040fe20003f64070 */
[----:B------:R-:W-:Y:S01]  /*3420*/  @!P1 IMAD.IADD R19, R19, 0x1, -R0 ;  /* 0x0000000113139824 */ /* 0x000fe200078e0a00 */
[----:B------:R-:W-:Y:S01]  /*3430*/  ISETP.GT.U32.AND P1, PT, R0, R43, PT ;  /* 0x0000002b0000720c */ /* 0x000fe20003f24070 */
[----:B------:R-:W-:-:S02]  /*3440*/  IMAD R3, R2, R5, R3 ;  /* 0x0000000502037224 */ /* 0x000fc400078e0203 */
[--C-:B------:R-:W-:Y:S01]  /*3450*/  @!P2 IMAD.IADD R49, R49, 0x1, -R0.reuse ;  /* 0x000000013131a824 */ /* 0x100fe200078e0a00 */
[----:B------:R-:W-:Y:S01]  /*3460*/  ISETP.GE.AND P2, PT, R34, RZ, PT ;  /* 0x000000ff2200720c */ /* 0x000fe20003f46270 */
[----:B------:R-:W-:Y:S01]  /*3470*/  @!P0 IMAD.MOV R31, RZ, RZ, -R31 ;  /* 0x000000ffff1f8224 */ /* 0x000fe200078e0a1f */
[----:B------:R-:W-:Y:S01]  /*3480*/  ISETP.GT.U32.AND P0, PT, R2, R3, PT ;  /* 0x000000030200720c */ /* 0x000fe20003f04070 */
[--C-:B------:R-:W-:Y:S01]  /*3490*/  @!P6 IMAD.IADD R45, R45, 0x1, -R0.reuse ;  /* 0x000000012d2de824 */ /* 0x100fe200078e0a00 */
[----:B------:R-:W-:Y:S01]  /*34a0*/  ISETP.GE.AND P6, PT, R26, RZ, PT ;  /* 0x000000ff1a00720c */ /* 0x000fe20003fc6270 */
[--C-:B------:R-:W-:Y:S01]  /*34b0*/  @!P4 IMAD.IADD R11, R11, 0x1, -R0.reuse ;  /* 0x000000010b0bc824 */ /* 0x100fe200078e0a00 */
[----:B------:R-:W-:Y:S01]  /*34c0*/  ISETP.GE.AND P4, PT, R30, RZ, PT ;  /* 0x000000ff1e00720c */ /* 0x000fe20003f86270 */
[--C-:B------:R-:W-:Y:S01]  /*34d0*/  @!P3 IMAD.IADD R47, R47, 0x1, -R0.reuse ;  /* 0x000000012f2fb824 */ /* 0x100fe200078e0a00 */
[----:B------:R-:W-:Y:S01]  /*34e0*/  ISETP.GE.AND P3, PT, R40, RZ, PT ;  /* 0x000000ff2800720c */ /* 0x000fe20003f66270 */
[----:B------:R-:W-:Y:S01]  /*34f0*/  @!P1 IMAD.IADD R43, R43, 0x1, -R0 ;  /* 0x000000012b2b9824 */ /* 0x000fe200078e0a00 */
[----:B------:R-:W-:Y:S01]  /*3500*/  ISETP.GE.AND P1, PT, R36, RZ, PT ;  /* 0x000000ff2400720c */ /* 0x000fe20003f26270 */
[----:B------:R-:W-:-:S02]  /*3510*/  IMAD.MOV.U32 R236, RZ, RZ, R33 ;  /* 0x000000ffffec7224 */ /* 0x000fc400078e0021 */
[----:B------:R-:W-:Y:S01]  /*3520*/  @!P2 IMAD.MOV R41, RZ, RZ, -R41 ;  /* 0x000000ffff29a224 */ /* 0x000fe200078e0a29 */
[C---:B------:R-:W-:Y:S01]  /*3530*/  ISETP.GT.U32.AND P2, PT, R0.reuse, R19, PT ;  /* 0x000000130000720c */ /* 0x040fe20003f44070 */
[----:B------:R-:W-:Y:S01]  /*3540*/  @!P0 IMAD.IADD R3, R3, 0x1, -R2 ;  /* 0x0000000103038824 */ /* 0x000fe200078e0a02 */
[----:B------:R-:W2:Y:S01]  /*3550*/  LDC.64 R32, c[0x0][0x3a0] ;  /* 0x0000e800ff207b82 */ /* 0x000ea20000000a00 */
[----:B------:R-:W-:Y:S01]  /*3560*/  @!P5 IMAD.MOV R236, RZ, RZ, -R236 ;  /* 0x000000ffffecd224 */ /* 0x000fe200078e0aec */
[----:B------:R-:W-:Y:S01]  /*3570*/  ISETP.GT.U32.AND P5, PT, R0, R45, PT ;  /* 0x0000002d0000720c */ /* 0x000fe20003fa4070 */
[----:B------:R-:W-:Y:S01]  /*3580*/  @!P6 IMAD.MOV R35, RZ, RZ, -R35 ;  /* 0x000000ffff23e224 */ /* 0x000fe200078e0a23 */
[----:B------:R-:W-:Y:S01]  /*3590*/  ISETP.GT.U32.AND P0, PT, R2, R3, PT ;  /* 0x000000030200720c */ /* 0x000fe20003f04070 */
[----:B------:R-:W-:Y:S01]  /*35a0*/  @!P4 IMAD.MOV R39, RZ, RZ, -R39 ;  /* 0x000000ffff27c224 */ /* 0x000fe200078e0a27 */
[C---:B------:R-:W-:Y:S01]  /*35b0*/  ISETP.GT.U32.AND P4, PT, R0.reuse, R11, PT ;  /* 0x0000000b0000720c */ /* 0x040fe20003f84070 */
[----:B------:R-:W-:Y:S01]  /*35c0*/  @!P3 IMAD.MOV R47, RZ, RZ, -R47 ;  /* 0x000000ffff2fb224 */ /* 0x000fe200078e0a2f */
[----:B------:R-:W-:Y:S01]  /*35d0*/  ISETP.GT.U32.AND P6, PT, R0, R49, PT ;  /* 0x000000310000720c */ /* 0x000fe20003fc4070 */
[----:B------:R-:W-:Y:S01]  /*35e0*/  @!P1 IMAD.MOV R43, RZ, RZ, -R43 ;  /* 0x000000ffff2b9224 */ /* 0x000fe200078e0a2b */
[----:B------:R-:W-:Y:S01]  /*35f0*/  ISETP.GE.AND P3, PT, R16, RZ, PT ;  /* 0x000000ff1000720c */ /* 0x000fe20003f66270 */
[--C-:B------:R-:W-:Y:S01]  /*3600*/  @!P2 IMAD.IADD R19, R19, 0x1, -R0.reuse ;  /* 0x000000011313a824 */ /* 0x100fe200078e0a00 */
[----:B------:R-:W-:Y:S01]  /*3610*/  ISETP.NE.AND P1, PT, R48, RZ, PT ;  /* 0x000000ff3000720c */ /* 0x000fe20003f25270 */
[----:B------:R-:W-:Y:S01]  /*3620*/  IMAD R46, R168, 0x6, RZ ;  /* 0x00000006a82e7824 */ /* 0x000fe200078e02ff */
[----:B------:R-:W-:Y:S01]  /*3630*/  ISETP.GE.AND P2, PT, R24, RZ, PT ;  /* 0x000000ff1800720c */ /* 0x000fe20003f46270 */
[----:B------:R-:W-:Y:S01]  /*3640*/  @!P5 IMAD.IADD R45, R45, 0x1, -R0 ;  /* 0x000000012d2dd824 */ /* 0x000fe200078e0a00 */
[----:B------:R-:W-:Y:S01]  /*3650*/  ISETP.GE.AND P5, PT, R38, RZ, PT ;  /* 0x000000ff2600720c */ /* 0x000fe20003fa6270 */
[----:B------:R-:W-:Y:S01]  /*3660*/  @!P0 IMAD.IADD R3, R3, 0x1, -R2 ;  /* 0x0000000103038824 */ /* 0x000fe200078e0a02 */
[----:B------:R-:W-:Y:S01]  /*3670*/  ISETP.NE.AND P0, PT, R50, RZ, PT ;  /* 0x000000ff3200720c */ /* 0x000fe20003f05270 */
[--C-:B------:R-:W-:Y:S01]  /*3680*/  @!P4 IMAD.IADD R11, R11, 0x1, -R0.reuse ;  /* 0x000000010b0bc824 */ /* 0x100fe200078e0a00 */
[----:B------:R-:W-:Y:S01]  /*3690*/  ISETP.GE.AND P4, PT, R42, RZ, PT ;  /* 0x000000ff2a00720c */ /* 0x000fe20003f86270 */
[----:B------:R-:W-:Y:S01]  /*36a0*/  @!P6 IMAD.IADD R49, R49, 0x1, -R0 ;  /* 0x000000013131e824 */ /* 0x000fe200078e0a00 */
[----:B------:R-:W-:Y:S01]  /*36b0*/  ISETP.GE.AND P6, PT, R44, RZ, PT ;  /* 0x000000ff2c00720c */ /* 0x000fe20003fc6270 */
[----:B------:R-:W-:Y:S01]  /*36c0*/  @!P3 IMAD.MOV R3, RZ, RZ, -R3 ;  /* 0x000000ffff03b224 */ /* 0x000fe200078e0a03 */
[C---:B------:R-:W-:Y:S01]  /*36d0*/  SEL R18, R7.reuse, R25, !P0 ;  /* 0x0000001907127207 */ /* 0x040fe20004000000 */
[----:B------:R-:W-:Y:S01]  /*36e0*/  IMAD.MOV.U32 R2, RZ, RZ, R19 ;  /* 0x000000ffff027224 */ /* 0x000fe200078e0013 */
[----:B------:R-:W-:Y:S01]  /*36f0*/  @!P1 LOP3.LUT R3, RZ, R48, RZ, 0x33, !PT ;  /* 0x00000030ff039212 */ /* 0x000fe200078e33ff */
[----:B------:R-:W-:Y:S01]  /*3700*/  IMAD.MOV.U32 R0, RZ, RZ, R45 ;  /* 0x000000ffff007224 */ /* 0x000fe200078e002d */
[C---:B------:R-:W-:Y:S01]  /*3710*/  SEL R25, R7.reuse, R14, !P0 ;  /* 0x0000000e07197207 */ /* 0x040fe20004000000 */
[----:B------:R-:W-:Y:S01]  /*3720*/  @!P2 IMAD.MOV R2, RZ, RZ, -R2 ;  /* 0x000000ffff02a224 */ /* 0x000fe200078e0a02 */
[----:B------:R-:W-:Y:S01]  /*3730*/  SEL R45, R7, R15, !P0 ;  /* 0x0000000f072d7207 */ /* 0x000fe20004000000 */
[----:B--2---:R-:W-:Y:S01]  /*3740*/  IMAD R3, R3, R33, RZ ;  /* 0x0000002103037224 */ /* 0x004fe200078e02ff */
[C---:B------:R-:W-:Y:S01]  /*3750*/  SEL R233, R7.reuse, R8, !P0 ;  /* 0x0000000807e97207 */ /* 0x040fe20004000000 */
[----:B------:R-:W-:Y:S01]  /*3760*/  IMAD.MOV.U32 R238, RZ, RZ, R11 ;  /* 0x000000ffffee7224 */ /* 0x000fe200078e000b */
[C---:B------:R-:W-:Y:S01]  /*3770*/  SEL R14, R7.reuse, R2, !P0 ;  /* 0x00000002070e7207 */ /* 0x040fe20004000000 */
[----:B------:R-:W-:Y:S01]  /*3780*/  @!P5 IMAD.MOV R0, RZ, RZ, -R0 ;  /* 0x000000ffff00d224 */ /* 0x000fe200078e0a00 */
[----:B------:R-:W-:Y:S01]  /*3790*/  SEL R11, R7, R9, !P0 ;  /* 0x00000009070b7207 */ /* 0x000fe20004000000 */
[----:B------:R-:W-:Y:S01]  /*37a0*/  IMAD.SHL.U32 R252, R3, 0x4, RZ ;  /* 0x0000000403fc7824 */ /* 0x000fe200078e00ff */
[C---:B------:R-:W-:Y:S01]  /*37b0*/  SEL R19, R7.reuse, R17, !P0 ;  /* 0x0000001107137207 */ /* 0x040fe20004000000 */
[----:B------:R-:W-:Y:S01]  /*37c0*/  @!P4 IMAD.MOV R238, RZ, RZ, -R238 ;  /* 0x000000ffffeec224 */ /* 0x000fe200078e0aee */
[C---:B------:R-:W-:Y:S01]  /*37d0*/  SEL R15, R7.reuse, R0, !P0 ;  /* 0x00000000070f7207 */ /* 0x040fe20004000000 */
[----:B------:R-:W-:Y:S01]  /*37e0*/  @!P6 IMAD.MOV R49, RZ, RZ, -R49 ;  /* 0x000000ffff31e224 */ /* 0x000fe200078e0a31 */
[C---:B------:R-:W-:Y:S01]  /*37f0*/  SEL R44, R7.reuse, R23, !P0 ;  /* 0x00000017072c7207 */ /* 0x040fe20004000000 */
[C---:B------:R-:W-:Y:S01]  /*3800*/  VIADD R2, R32.reuse, 0xffffffcd ;  /* 0xffffffcd20027836 */ /* 0x040fe20000000000 */
[C---:B------:R-:W-:Y:S01]  /*3810*/  SEL R235, R7.reuse, R6, !P0 ;  /* 0x0000000607eb7207 */ /* 0x040fe20004000000 */
[----:B------:R-:W-:Y:S01]  /*3820*/  VIADD R26, R32, 0xffffffff ;  /* 0xffffffff201a7836 */ /* 0x000fe20000000000 */
[----:B---3--:R-:W-:Y:S01]  /*3830*/  IADD3 R30, P3, PT, R252, UR12, RZ ;  /* 0x0000000cfc1e7c10 */ /* 0x008fe2000ff7e0ff */
[----:B------:R-:W-:Y:S01]  /*3840*/  VIADD R0, R32, 0xfffffffb ;  /* 0xfffffffb20007836 */ /* 0x000fe20000000000 */
[C---:B------:R-:W-:Y:S01]  /*3850*/  SEL R223, R7.reuse, R223, !P0 ;  /* 0x000000df07df7207 */ /* 0x040fe20004000000 */
[----:B------:R-:W-:Y:S01]  /*3860*/  IMAD.SHL.U32 R48, R168, 0x4, RZ ;  /* 0x00000004a8307824 */ /* 0x000fe200078e00ff */
[C---:B------:R-:W-:Y:S01]  /*3870*/  SEL R222, R7.reuse, R222, !P0 ;  /* 0x000000de07de7207 */ /* 0x040fe20004000000 */
[C---:B------:R-:W-:Y:S01]  /*3880*/  VIADD R28, R32.reuse, 0xffffffce ;  /* 0xffffffce201c7836 */ /* 0x040fe20000000000 */
[C---:B------:R-:W-:Y:S01]  /*3890*/  SEL R221, R7.reuse, R221, !P0 ;  /* 0x000000dd07dd7207 */ /* 0x040fe20004000000 */
[C---:B------:R-:W-:Y:S01]  /*38a0*/  VIADD R33, R32.reuse, 0xffffffea ;  /* 0xffffffea20217836 */ /* 0x040fe20000000000 */
[C---:B------:R-:W-:Y:S01]  /*38b0*/  SEL R220, R7.reuse, R220, !P0 ;  /* 0x000000dc07dc7207 */ /* 0x040fe20004000000 */
[C---:B------:R-:W-:Y:S01]  /*38c0*/  VIADD R34, R32.reuse, 0xffffffe4 ;  /* 0xffffffe420227836 */ /* 0x040fe20000000000 */
[C---:B------:R-:W-:Y:S01]  /*38d0*/  SEL R224, R7.reuse, R224, !P0 ;  /* 0x000000e007e07207 */ /* 0x040fe20004000000 */
[----:B------:R2:W-:Y:S01]  /*38e0*/  STL [R1+0x134], R48 ;  /* 0x0001343001007387 */ /* 0x0005e20000100800 */
[C---:B------:R-:W-:Y:S01]  /*38f0*/  SEL R219, R7.reuse, R219, !P0 ;  /* 0x000000db07db7207 */ /* 0x040fe20004000000 */
[----:B------:R-:W-:Y:S01]  /*3900*/  VIADD R249, R32, 0x1f ;  /* 0x0000001f20f97836 */ /* 0x000fe20000000000 */
[C---:B------:R-:W-:Y:S01]  /*3910*/  SEL R218, R7.reuse, R218, !P0 ;  /* 0x000000da07da7207 */ /* 0x040fe20004000000 */
[----:B------:R-:W-:Y:S01]  /*3920*/  STL [R1+0x1e4], R250 ;  /* 0x0001e4fa01007387 */ /* 0x000fe20000100800 */
[----:B------:R-:W-:-:S02]  /*3930*/  SEL R217, R7, R217, !P0 ;  /* 0x000000d907d97207 */ /* 0x000fc40004000000 */
[C---:B------:R-:W-:Y:S01]  /*3940*/  SEL R225, R7.reuse, R225, !P0 ;  /* 0x000000e107e17207 */ /* 0x040fe20004000000 */
[----:B------:R-:W-:Y:S01]  /*3950*/  STL [R1+0x1b8], R206 ;  /* 0x0001b8ce01007387 */ /* 0x000fe20000100800 */
[C---:B------:R-:W-:Y:S02]  /*3960*/  SEL R216, R7.reuse, R216, !P0 ;  /* 0x000000d807d87207 */ /* 0x040fe40004000000 */
[C---:B------:R-:W-:Y:S02]  /*3970*/  SEL R215, R7.reuse, R215, !P0 ;  /* 0x000000d707d77207 */ /* 0x040fe40004000000 */
[C---:B------:R-:W-:Y:S02]  /*3980*/  SEL R214, R7.reuse, R214, !P0 ;  /* 0x000000d607d67207 */ /* 0x040fe40004000000 */
[C---:B------:R-:W-:Y:S02]  /*3990*/  SEL R226, R7.reuse, R226, !P0 ;  /* 0x000000e207e27207 */ /* 0x040fe40004000000 */
[----:B------:R-:W-:-:S02]  /*39a0*/  SEL R213, R7, R213, !P0 ;  /* 0x000000d507d57207 */ /* 0x000fc40004000000 */
[C---:B------:R-:W-:Y:S02]  /*39b0*/  SEL R212, R7.reuse, R212, !P0 ;  /* 0x000000d407d47207 */ /* 0x040fe40004000000 */
        /* <DEDUP_REMOVED lines=31> */
[C---:B-1----:R-:W-:Y:S01]  /*3bb0*/  SEL R16, R7.reuse, R37, !P0 ;  /* 0x0000002507107207 */ /* 0x042fe20004000000 */
[C---:B------:R-:W-:Y:S01]  /*3bc0*/  VIADD R37, R32.reuse, 0xffffffe6 ;  /* 0xffffffe620257836 */ /* 0x040fe20000000000 */
[C---:B------:R-:W-:Y:S02]  /*3bd0*/  SEL R6, R7.reuse, R39, !P0 ;  /* 0x0000002707067207 */ /* 0x040fe40004000000 */
[C---:B------:R-:W-:Y:S01]  /*3be0*/  SEL R237, R7.reuse, R41, !P0 ;  /* 0x0000002907ed7207 */ /* 0x040fe20004000000 */
[C---:B------:R-:W-:Y:S01]  /*3bf0*/  VIADD R41, R32.reuse, 0xffffffe2 ;  /* 0xffffffe220297836 */ /* 0x040fe20000000000 */
[C---:B------:R-:W-:Y:S01]  /*3c00*/  SEL R23, R7.reuse, R43, !P0 ;  /* 0x0000002b07177207 */ /* 0x040fe20004000000 */
[----:B------:R-:W-:Y:S01]  /*3c10*/  VIADD R43, R32, 0xffffffcf ;  /* 0xffffffcf202b7836 */ /* 0x000fe20000000000 */
[C---:B------:R-:W-:Y:S01]  /*3c20*/  SEL R5, R7.reuse, R47, !P0 ;  /* 0x0000002f07057207 */ /* 0x040fe20004000000 */
[----:B------:R-:W-:Y:S01]  /*3c30*/  IMAD R47, R168, 0x38, RZ ;  /* 0x00000038a82f7824 */ /* 0x000fe200078e02ff */
[----:B------:R-:W-:-:S02]  /*3c40*/  SEL R238, R7, R238, !P0 ;  /* 0x000000ee07ee7207 */ /* 0x000fc40004000000 */
[C---:B------:R-:W-:Y:S02]  /*3c50*/  SEL R22, R7.reuse, R49, !P0 ;  /* 0x0000003107167207 */ /* 0x040fe40004000000 */
[----:B------:R-:W-:Y:S01]  /*3c60*/  SEL R4, R7, R4, !P0 ;  /* 0x0000000407047207 */ /* 0x000fe20004000000 */
[----:B------:R-:W-:Y:S01]  /*3c70*/  VIADD R7, R32, 0xffffffcc ;  /* 0xffffffcc20077836 */ /* 0x000fe20000000000 */
[----:B------:R-:W-:Y:S01]  /*3c80*/  ISETP.GE.U32.AND P0, PT, R2, 0x7fffffae, PT ;  /* 0x7fffffae0200780c */ /* 0x000fe20003f06070 */
[----:B------:R-:W-:Y:S01]  /*3c90*/  VIADD R2, R32, 0xffffffec ;  /* 0xffffffec20027836 */ /* 0x000fe20000000000 */
[----:B------:R-:W-:Y:S02]  /*3ca0*/  ISETP.GE.U32.AND P4, PT, R26, 0x7fffffe0, PT ;  /* 0x7fffffe01a00780c */ /* 0x000fe40003f86070 */
[----:B------:R-:W-:Y:S01]  /*3cb0*/  ISETP.GE.U32.AND P6, PT, R0, 0x7fffffdc, PT ;  /* 0x7fffffdc0000780c */ /* 0x000fe20003fc6070 */
[----:B------:R-:W-:Y:S01]  /*3cc0*/  VIADD R0, R32, 0xffffffed ;  /* 0xffffffed20007836 */ /* 0x000fe20000000000 */
[----:B------:R-:W-:-:S02]  /*3cd0*/  LEA.HI.X.SX32 R31, R3, UR13, 0x2, P3 ;  /* 0x0000000d031f7c11 */ /* 0x000fc400098f16ff */
[----:B------:R-:W-:Y:S02]  /*3ce0*/  LEA R26, P3, R168, R30, 0x4 ;  /* 0x0000001ea81a7211 */ /* 0x000fe400078620ff */
[----:B------:R-:W-:Y:S01]  /*3cf0*/  ISETP.GE.U32.AND P5, PT, R2, 0x7fffffcd, PT ;  /* 0x7fffffcd0200780c */ /* 0x000fe20003fa6070 */
[----:B------:R-:W-:Y:S01]  /*3d00*/  VIADD R2, R32, 0xffffffee ;  /* 0xffffffee20027836 */ /* 0x000fe20000000000 */
[----:B------:R-:W-:Y:S02]  /*3d10*/  LEA.HI.X.SX32 R27, R48, R31, 0x2, P3 ;  /* 0x0000001f301b7211 */ /* 0x000fe400018f16ff */
[----:B------:R-:W-:Y:S01]  /*3d20*/  ISETP.GE.U32.AND P3, PT, R0, 0x7fffffce, PT ;  /* 0x7fffffce0000780c */ /* 0x000fe20003f66070 */
[----:B------:R-:W-:Y:S01]  /*3d30*/  VIADD R0, R32, 0xffffffef ;  /* 0xffffffef20007836 */ /* 0x000fe20000000000 */
[----:B------:R-:W-:Y:S01]  /*3d40*/  ISETP.GE.U32.AND P2, PT, R28, 0x7fffffaf, PT ;  /* 0x7fffffaf1c00780c */ /* 0x000fe20003f46070 */
[----:B------:R-:W-:Y:S01]  /*3d50*/  @!PT LDS RZ, [RZ] ;  /* 0x00000000fffff984 */ /* 0x000fe20000000800 */
[----:B------:R-:W-:Y:S01]  /*3d60*/  @!PT LDS RZ, [RZ] ;  /* 0x00000000fffff984 */ /* 0x000fe20000000800 */
[----:B------:R-:W-:Y:S01]  /*3d70*/  @!PT LDS RZ, [RZ] ;  /* 0x00000000fffff984 */ /* 0x000fe20000000800 */
[----:B------:R-:W-:Y:S01]  /*3d80*/  LDGSTS.E [R248+0x8000], desc[UR8][R30.64], !P4 ;  /* 0x080000001ef87fae */ /* 0x000fe2000e1a1008 */
[----:B------:R-:W-:Y:S01]  /*3d90*/  ISETP.GE.U32.AND P1, PT, R7, 0x7fffffad, PT ;  /* 0x7fffffad0700780c */ /* 0x000fe20003f26070 */
[----:B------:R-:W-:Y:S01]  /*3da0*/  VIADD R7, R32, 0xffffffe8 ;  /* 0xffffffe820077836 */ /* 0x000fe20000000000 */
[----:B------:R-:W-:Y:S01]  /*3db0*/  SEL R28, RZ, 0x1, P5 ;  /* 0x00000001ff1c7807 */ /* 0x000fe20002800000 */
[----:B------:R1:W-:Y:S01]  /*3dc0*/  LDGSTS.E [R248+0x8400], desc[UR8][R26.64], !P6 ;  /* 0x084000001af87fae */ /* 0x0003e2000f1a1008 */
[----:B------:R-:W-:Y:S01]  /*3dd0*/  ISETP.GE.U32.AND P5, PT, R2, 0x7fffffcf, PT ;  /* 0x7fffffcf0200780c */ /* 0x000fe20003fa6070 */
[----:B------:R-:W-:Y:S01]  /*3de0*/  VIADD R2, R32, 0xffffffe9 ;  /* 0xffffffe920027836 */ /* 0x000fe20000000000 */
[----:B------:R-:W-:-:S02]  /*3df0*/  SEL R29, RZ, 0x1fffe, P3 ;  /* 0x0001fffeff1d7807 */ /* 0x000fc40001800000 */
[----:B------:R-:W-:Y:S02]  /*3e00*/  ISETP.GE.U32.AND P3, PT, R0, 0x7fffffd0, PT ;  /* 0x7fffffd00000780c */ /* 0x000fe40003f66070 */
[----:B------:R-:W-:Y:S01]  /*3e10*/  SEL R0, RZ, 0x4, P5 ;  /* 0x00000004ff007807 */ /* 0x000fe20002800000 */
[----:B------:R-:W-:Y:S01]  /*3e20*/  IMAD.IADD R28, R28, 0x1, R29 ;  /* 0x000000011c1c7824 */ /* 0x000fe200078e021d */
[----:B------:R-:W-:Y:S02]  /*3e30*/  ISETP.GE.U32.AND P5, PT, R7, 0x7fffffc9, PT ;  /* 0x7fffffc90700780c */ /* 0x000fe40003fa6070 */
[----:B------:R-:W-:Y:S01]  /*3e40*/  SEL R7, RZ, 0x7fff8, P3 ;  /* 0x0007fff8ff077807 */ /* 0x000fe20001800000 */
[----:B-1----:R-:W-:Y:S01]  /*3e50*/  IMAD R27, R168, 0x30, RZ ;  /* 0x00000030a81b7824 */ /* 0x002fe200078e02ff */
[----:B------:R-:W-:Y:S01]  /*3e60*/  ISETP.GE.U32.AND P3, PT, R2, 0x7fffffca, PT ;  /* 0x7fffffca0200780c */ /* 0x000fe20003f66070 */
[----:B------:R-:W-:Y:S01]  /*3e70*/  VIADD R2, R32, 0xffffffeb ;  /* 0xffffffeb20027836 */ /* 0x000fe20000000000 */
[----:B------:R-:W-:-:S02]  /*3e80*/  SEL R35, RZ, 0x1, P5 ;  /* 0x00000001ff237807 */ /* 0x000fc40002800000 */
[----:B------:R-:W-:Y:S02]  /*3e90*/  ISETP.GE.U32.AND P5, PT, R33, 0x7fffffcb, PT ;  /* 0x7fffffcb2100780c */ /* 0x000fe40003fa6070 */
[----:B------:R-:W-:Y:S02]  /*3ea0*/  SEL R36, RZ, 0x1fffe, P3 ;  /* 0x0001fffeff247807 */ /* 0x000fe40001800000 */
[----:B------:R-:W-:Y:S01]  /*3eb0*/  ISETP.GE.U32.AND P3, PT, R2, 0x7fffffcc, PT ;  /* 0x7fffffcc0200780c */ /* 0x000fe20003f66070 */
[----:B------:R-:W-:Y:S01]  /*3ec0*/  VIADD R2, R32, 0xffffffe5 ;  /* 0xffffffe520027836 */ /* 0x000fe20000000000 */
[----:B------:R-:W-:Y:S01]  /*3ed0*/  SEL R33, RZ, 0x4, P5 ;  /* 0x00000004ff217807 */ /* 0x000fe20002800000 */
[----:B------:R-:W-:Y:S01]  /*3ee0*/  IMAD.IADD R35, R35, 0x1, R36 ;  /* 0x0000000123237824 */ /* 0x000fe200078e0224 */
[----:B------:R-:W-:Y:S02]  /*3ef0*/  ISETP.GE.U32.AND P5, PT, R34, 0x7fffffc5, PT ;  /* 0x7fffffc52200780c */ /* 0x000fe40003fa6070 */
[----:B------:R-:W-:-:S02]  /*3f00*/  SEL R34, RZ, 0x7fff8, P3 ;  /* 0x0007fff8ff227807 */ /* 0x000fc40001800000 */
[----:B------:R-:W-:Y:S01]  /*3f10*/  ISETP.GE.U32.AND P3, PT, R2, 0x7fffffc6, PT ;  /* 0x7fffffc60200780c */ /* 0x000fe20003f66070 */
[----:B------:R-:W-:Y:S01]  /*3f20*/  VIADD R2, R32, 0xffffffe7 ;  /* 0xffffffe720027836 */ /* 0x000fe20000000000 */
[----:B------:R-:W-:Y:S02]  /*3f30*/  SEL R39, RZ, 0x1, P5 ;  /* 0x00000001ff277807 */ /* 0x000fe40002800000 */
[----:B------:R-:W-:Y:S02]  /*3f40*/  SEL R40, RZ, 0x1fffe, P3 ;  /* 0x0001fffeff287807 */ /* 0x000fe40001800000 */
[----:B------:R-:W-:Y:S01]  /*3f50*/  ISETP.GE.U32.AND P3, PT, R2, 0x7fffffc8, PT ;  /* 0x7fffffc80200780c */ /* 0x000fe20003f66070 */
[----:B------:R-:W-:Y:S01]  /*3f60*/  VIADD R2, R32, 0xffffffe1 ;  /* 0xffffffe120027836 */ /* 0x000fe20000000000 */
[----:B------:R-:W-:Y:S01]  /*3f70*/  ISETP.GE.U32.AND P5, PT, R37, 0x7fffffc7, PT ;  /* 0x7fffffc72500780c */ /* 0x000fe20003fa6070 */
[----:B------:R-:W-:Y:S01]  /*3f80*/  IMAD.IADD R39, R39, 0x1, R40 ;  /* 0x0000000127277824 */ /* 0x000fe200078e0228 */
[----:B------:R-:W-:Y:S01]  /*3f90*/  SEL R38, RZ, 0x7fff8, P3 ;  /* 0x0007fff8ff267807 */ /* 0x000fe20001800000 */
[----:B------:R-:W-:Y:S01]  /*3fa0*/  IMAD R40, R168, 0x3, RZ ;  /* 0x00000003a8287824 */ /* 0x000fe200078e02ff */
[----:B------:R-:W-:-:S02]  /*3fb0*/  SEL R37, RZ, 0x4, P5 ;  /* 0x00000004ff257807 */ /* 0x000fc40002800000 */
[----:B------:R-:W-:Y:S01]  /*3fc0*/  ISETP.GE.U32.AND P5, PT, R2, 0x7fffffc2, PT ;  /* 0x7fffffc20200780c */ /* 0x000fe20003fa6070 */
[----:B------:R-:W-:Y:S01]  /*3fd0*/  VIADD R2, R32, 0xffffffe3 ;  /* 0xffffffe320027836 */ /* 0x000fe20000000000 */
[----:B------:R-:W-:Y:S02]  /*3fe0*/  ISETP.GE.U32.AND P3, PT, R41, 0x7fffffc3, PT ;  /* 0x7fffffc32900780c */ /* 0x000fe40003f66070 */
[----:B------:R-:W-:Y:S02]  /*3ff0*/  SEL R41, RZ, 0x1fffe, P5 ;  /* 0x0001fffeff297807 */ /* 0x000fe40002800000 */
[----:B------:R-:W-:Y:S01]  /*4000*/  ISETP.GE.U32.AND P5, PT, R2, 0x7fffffc4, PT ;  /* 0x7fffffc40200780c */ /* 0x000fe20003fa6070 */
[----:B------:R-:W-:Y:S01]  /*4010*/  VIADD R2, R32, 0xffffffe0 ;  /* 0xffffffe020027836 */ /* 0x000fe20000000000 */
[----:B------:R-:W-:Y:S02]  /*4020*/  SEL R29, RZ, 0x4, P3 ;  /* 0x00000004ff1d7807 */ /* 0x000fe40001800000 */
[----:B------:R-:W-:-:S02]  /*4030*/  LOP3.LUT R35, R35, 0x3, RZ, 0xc0, !PT ;  /* 0x0000000323237812 */ /* 0x000fc400078ec0ff */
[----:B------:R-:W-:Y:S02]  /*4040*/  ISETP.GE.U32.AND P3, PT, R2, 0x7fffffc1, PT ;  /* 0x7fffffc10200780c */ /* 0x000fe40003f66070 */
[----:B------:R-:W-:Y:S02]  /*4050*/  LOP3.LUT R28, R28, 0x3, RZ, 0xc0, !PT ;  /* 0x000000031c1c7812 */ /* 0x000fe400078ec0ff */
[----:B------:R-:W-:Y:S02]  /*4060*/  SEL R36, RZ, 0x1, P3 ;  /* 0x00000001ff247807 */ /* 0x000fe40001800000 */
[----:B------:R-:W-:Y:S02]  /*4070*/  IADD3 R33, PT, PT, R35, R34, R33 ;  /* 0x0000002223217210 */ /* 0x000fe40007ffe021 */
[----:B------:R-:W-:Y:S01]  /*4080*/  IADD3 R0, PT, PT, R28, R7, R0 ;  /* 0x000000071c007210 */ /* 0x000fe20007ffe000 */
[----:B------:R-:W-:Y:S01]  /*4090*/  IMAD.IADD R36, R36, 0x1, R41 ;  /* 0x0000000124247824 */ /* 0x000fe200078e0229 */
[----:B------:R-:W-:Y:S01]  /*40a0*/  SEL R42, RZ, 0x7fff8, P5 ;  /* 0x0007fff8ff2a7807 */ /* 0x000fe20002800000 */
[----:B------:R-:W-:Y:S01]  /*40b0*/  IMAD.SHL.U32 R7, R33, 0x100, RZ ;  /* 0x0000010021077824 */ /* 0x000fe200078e00ff */
[----:B------:R-:W-:Y:S01]  /*40c0*/  LOP3.LUT R39, R39, 0x3, RZ, 0xc0, !PT ;  /* 0x0000000327277812 */ /* 0x000fe200078ec0ff */
[----:B------:R-:W-:Y:S01]  /*40d0*/  VIADD R33, R32, 0xfffffff7 ;  /* 0xfffffff720217836 */ /* 0x000fe20000000000 */
[----:B------:R-:W-:Y:S01]  /*40e0*/  LOP3.LUT R36, R36, 0x3, RZ, 0xc0, !PT ;  /* 0x0000000324247812 */ /* 0x000fe200078ec0ff */
[----:B------:R-:W-:Y:S01]  /*40f0*/  IMAD.SHL.U32 R41, R168, 0x2, RZ ;  /* 0x00000002a8297824 */ /* 0x000fe200078e00ff */
[----:B------:R-:W-:-:S02]  /*4100*/  LOP3.LUT R7, R7, 0xf00, RZ, 0xe2, !PT ;  /* 0x00000f0007077812 */ /* 0x000fc400078ee2ff */
[----:B------:R-:W-:Y:S02]  /*4110*/  IADD3 R29, PT, PT, R36, R42, R29 ;  /* 0x0000002a241d7210 */ /* 0x000fe40007ffe01d */
[----:B------:R-:W-:Y:S01]  /*4120*/  IADD3 R37, PT, PT, R39, R38, R37 ;  /* 0x0000002627257210 */ /* 0x000fe20007ffe025 */
[----:B------:R-:W-:Y:S01]  /*4130*/  IMAD R34, R0, 0x1000, R7 ;  /* 0x0000100000227824 */ /* 0x000fe200078e0207 */
[----:B------:R-:W-:Y:S01]  /*4140*/  LOP3.LUT R28, R29, 0xf, RZ, 0xc0, !PT ;  /* 0x0000000f1d1c7812 */ /* 0x000fe200078ec0ff */
[C---:B------:R-:W-:Y:S01]  /*4150*/  VIADD R7, R32.reuse, 0xfffffff3 ;  /* 0xfffffff320077836 */ /* 0x040fe20000000000 */
[----:B------:R-:W-:Y:S01]  /*4160*/  ISETP.GE.U32.AND P4, PT, R33, 0x7fffffd8, PT ;  /* 0x7fffffd82100780c */ /* 0x000fe20003f86070 */
[----:B------:R-:W-:Y:S01]  /*4170*/  VIADD R33, R32, 0xfffffffe ;  /* 0xfffffffe20217836 */ /* 0x000fe20000000000 */
[----:B------:R-:W-:Y:S01]  /*4180*/  SEL R0, RZ, 0x4, P2 ;  /* 0x00000004ff007807 */ /* 0x000fe20001000000 */
[----:B------:R-:W-:Y:S01]  /*4190*/  IMAD R37, R37, 0x10, R28 ;  /* 0x0000001025257824 */ /* 0x000fe200078e021c */
[----:B------:R-:W-:Y:S01]  /*41a0*/  LEA R28, P2, R168, R30, 0x5 ;  /* 0x0000001ea81c7211 */ /* 0x000fe200078428ff */
[----:B------:R-:W-:Y:S01]  /*41b0*/  STL [R1+0x1f8], R41 ;  /* 0x0001f82901007387 */ /* 0x000fe20000100800 */
[----:B------:R-:W-:-:S02]  /*41c0*/  ISETP.GE.U32.AND P6, PT, R7, 0x7fffffd4, PT ;  /* 0x7fffffd40700780c */ /* 0x000fc40003fc6070 */
[----:B------:R-:W-:Y:S01]  /*41d0*/  SEL R70, RZ, 0x1, P1 ;  /* 0x00000001ff467807 */ /* 0x000fe20000800000 */
[----:B------:R1:W-:Y:S01]  /*41e0*/  STL [R1+0x1f4], R40 ;  /* 0x0001f42801007387 */ /* 0x0003e20000100800 */
[-C--:B------:R-:W-:Y:S02]  /*41f0*/  LEA.HI.X.SX32 R29, R250, R31.reuse, 0x2, P2 ;  /* 0x0000001ffa1d7211 */ /* 0x080fe400010f16ff */
[-C--:B------:R-:W-:Y:S01]  /*4200*/  IADD3 R26, P1, PT, R27, R30.reuse, RZ ;  /* 0x0000001e1b1a7210 */ /* 0x080fe20007f3e0ff */
[----:B------:R3:W-:Y:S01]  /*4210*/  STL [R1+0x1f0], R52 ;  /* 0x0001f03401007387 */ /* 0x0007e20000100800 */
[----:B------:R-:W-:Y:S02]  /*4220*/  LOP3.LUT R37, R37, 0xff, RZ, 0xc0, !PT ;  /* 0x000000ff25257812 */ /* 0x000fe400078ec0ff */
[----:B------:R-:W-:Y:S01]  /*4230*/  ISETP.GE.U32.AND P2, PT, R33, 0x7fffffdf, PT ;  /* 0x7fffffdf2100780c */ /* 0x000fe20003f46070 */
[----:B------:R-:W-:Y:S01]  /*4240*/  VIADD R33, R32, 0xfffffffa ;  /* 0xfffffffa20217836 */ /* 0x000fe20000000000 */
[----:B------:R-:W-:Y:S01]  /*4250*/  ISETP.GE.U32.AND P5, PT, R43, 0x7fffffb0, PT ;  /* 0x7fffffb02b00780c */ /* 0x000fe20003fa6070 */
[----:B------:R-:W-:Y:S01]  /*4260*/  IMAD.IADD R7, R34, 0x1, R37 ;  /* 0x0000000122077824 */ /* 0x000fe200078e0225 */
[----:B------:R-:W-:Y:S01]  /*4270*/  LEA.HI.X.SX32 R27, R206, R31, 0x2, P1 ;  /* 0x0000001fce1b7211 */ /* 0x000fe200008f16ff */
[----:B------:R4:W-:Y:S01]  /*4280*/  LDGSTS.E [R248+0x8800], desc[UR8][R28.64], !P4 ;  /* 0x088000001cf87fae */ /* 0x0009e2000e1a1008 */
[----:B------:R-:W-:Y:S01]  /*4290*/  ISETP.GE.U32.AND P4, PT, R33, 0x7fffffdb, PT ;  /* 0x7fffffdb2100780c */ /* 0x000fe20003f86070 */
[----:B------:R-:W-:Y:S01]  /*42a0*/  IMAD R43, R168, 0x28, RZ ;  /* 0x00000028a82b7824 */ /* 0x000fe200078e02ff */
[----:B------:R-:W-:Y:S01]  /*42b0*/  SEL R33, RZ, 0x7fff8, P5 ;  /* 0x0007fff8ff217807 */ /* 0x000fe20002800000 */
[----:B------:R1:W-:Y:S01]  /*42c0*/  LDGSTS.E [R248+0x8c00], desc[UR8][R26.64], !P6 ;  /* 0x08c000001af87fae */ /* 0x0003e2000f1a1008 */
[----:B--2---:R-:W-:-:S02]  /*42d0*/  IADD3 R48, P5, PT, R48, R30, RZ ;  /* 0x0000001e30307210 */ /* 0x004fc40007fbe0ff */
[CC--:B------:R-:W-:Y:S01]  /*42e0*/  LEA R38, P6, R168.reuse, R30.reuse, 0x3 ;  /* 0x0000001ea8267211 */ /* 0x0c0fe200078c18ff */
[----:B------:R-:W-:Y:S01]  /*42f0*/  STL [R1+0x1c4], R81 ;  /* 0x0001c45101007387 */ /* 0x000fe20000100800 */
[----:B------:R-:W-:Y:S02]  /*4300*/  LOP3.LUT R7, R7, 0xffff, RZ, 0xc0, !PT ;  /* 0x0000ffff07077812 */ /* 0x000fe400078ec0ff */
[CC--:B------:R-:W-:Y:S01]  /*4310*/  LEA.HI.X.SX32 R49, R168.reuse, R31.reuse, 0x2, P5 ;  /* 0x0000001fa8317211 */ /* 0x0c0fe200028f16ff */
[----:B----4-:R-:W-:Y:S01]  /*4320*/  IMAD R29, R168, 0x2c, RZ ;  /* 0x0000002ca81d7824 */ /* 0x010fe200078e02ff */
[-C--:B------:R-:W-:Y:S01]  /*4330*/  IADD3 R36, P5, PT, R206, R30.reuse, RZ ;  /* 0x0000001ece247210 */ /* 0x080fe20007fbe0ff */
[----:B------:R2:W-:Y:S01]  /*4340*/  STL [R1+0x1ec], R46 ;  /* 0x0001ec2e01007387 */ /* 0x0005e20000100800 */
[----:B------:R-:W-:Y:S01]  /*4350*/  LEA.HI.X.SX32 R39, R41, R31, 0x2, P6 ;  /* 0x0000001f29277211 */ /* 0x000fe200030f16ff */
[----:B-1----:R-:W-:Y:S01]  /*4360*/  IMAD R27, R168, 0x3c, RZ ;  /* 0x0000003ca81b7824 */ /* 0x002fe200078e02ff */
[----:B------:R-:W-:Y:S01]  /*4370*/  SHF.R.U32.HI R34, RZ, 0xb, R7 ;  /* 0x0000000bff227819 */ /* 0x000fe20000011607 */
[----:B------:R-:W-:Y:S01]  /*4380*/  STL [R1+0x1c0], R201 ;  /* 0x0001c0c901007387 */ /* 0x000fe20000100800 */
[----:B------:R-:W-:-:S02]  /*4390*/  IADD3 R50, P6, PT, R81, R30, RZ ;  /* 0x0000001e51327210 */ /* 0x000fc40007fde0ff */
[-C--:B------:R-:W-:Y:S01]  /*43a0*/  LEA.HI.X.SX32 R37, R40, R31.reuse, 0x2, P5 ;  /* 0x0000001f28257211 */ /* 0x080fe200028f16ff */
[----:B------:R-:W-:Y:S01]  /*43b0*/  STL [R1+0x1bc], R72 ;  /* 0x0001bc4801007387 */ /* 0x000fe20000100800 */
[----:B------:R-:W-:Y:S02]  /*43c0*/  SHF.R.U32.HI R35, RZ, 0xf, R7 ;  /* 0x0000000fff237819 */ /* 0x000fe40000011607 */
[----:B------:R-:W-:Y:S01]  /*43d0*/  LOP3.LUT P1, RZ, R34, 0x1, RZ, 0xc0, !PT ;  /* 0x0000000122ff7812 */ /* 0x000fe2000782c0ff */
[----:B------:R-:W-:Y:S01]  /*43e0*/  STL [R1+0x1e8], R251 ;  /* 0x0001e8fb01007387 */ /* 0x000fe20000100800 */
[-C--:B------:R-:W-:Y:S02]  /*43f0*/  IADD3 R40, P5, PT, R201, R30.reuse, RZ ;  /* 0x0000001ec9287210 */ /* 0x080fe40007fbe0ff */
[----:B------:R-:W-:Y:S01]  /*4400*/  LEA.HI.X.SX32 R51, R52, R31, 0x2, P6 ;  /* 0x0000001f34337211 */ /* 0x000fe200030f16ff */
[----:B------:R-:W-:Y:S01]  /*4410*/  STL [R1+0x1e0], R245 ;  /* 0x0001e0f501007387 */ /* 0x000fe20000100800 */
[----:B------:R-:W-:-:S02]  /*4420*/  IADD3 R34, P6, PT, R72, R30, RZ ;  /* 0x0000001e48227210 */ /* 0x000fc40007fde0ff */
[----:B------:R-:W-:Y:S01]  /*4430*/  SEL R71, RZ, 0x1fffe, P0 ;  /* 0x0001fffeff477807 */ /* 0x000fe20000000000 */
[----:B------:R-:W-:Y:S01]  /*4440*/  STL [R1+0x1dc], R244 ;  /* 0x0001dcf401007387 */ /* 0x000fe20000100800 */
[----:B------:R-:W-:Y:S02]  /*4450*/  LOP3.LUT P0, RZ, R35, 0x1, RZ, 0xc0, !PT ;  /* 0x0000000123ff7812 */ /* 0x000fe4000780c0ff */
[-C--:B------:R-:W-:Y:S01]  /*4460*/  LEA.HI.X.SX32 R41, R46, R31.reuse, 0x2, P5 ;  /* 0x0000001f2e297211 */ /* 0x080fe200028f16ff */
[----:B------:R-:W-:Y:S01]  /*4470*/  STL [R1+0x1d8], R208 ;  /* 0x0001d8d001007387 */ /* 0x000fe20000100800 */
[-C--:B---3--:R-:W-:Y:S01]  /*4480*/  IADD3 R52, P5, PT, R53, R30.reuse, RZ ;  /* 0x0000001e35347210 */ /* 0x088fe20007fbe0ff */
[----:B------:R-:W-:Y:S01]  /*4490*/  IMAD.IADD R70, R70, 0x1, R71 ;  /* 0x0000000146467824 */ /* 0x000fe200078e0247 */
[----:B------:R-:W-:Y:S01]  /*44a0*/  LEA.HI.X.SX32 R35, R251, R31, 0x2, P6 ;  /* 0x0000001ffb237211 */ /* 0x000fe200030f16ff */
[----:B------:R-:W-:Y:S01]  /*44b0*/  STL [R1+0x1d4], R207 ;  /* 0x0001d4cf01007387 */ /* 0x000fe20000100800 */
[----:B------:R-:W-:-:S02]  /*44c0*/  IADD3 R42, P6, PT, R43, R30, RZ ;  /* 0x0000001e2b2a7210 */ /* 0x000fc40007fde0ff */
[-C--:B------:R-:W-:Y:S01]  /*44d0*/  LEA.HI.X.SX32 R53, R245, R31.reuse, 0x2, P5 ;  /* 0x0000001ff5357211 */ /* 0x080fe200028f16ff */
[----:B------:R-:W-:Y:S01]  /*44e0*/  STL [R1+0x1d0], R209 ;  /* 0x0001d0d101007387 */ /* 0x000fe20000100800 */
[-C--:B------:R-:W-:Y:S02]  /*44f0*/  IADD3 R28, P5, PT, R29, R30.reuse, RZ ;  /* 0x0000001e1d1c7210 */ /* 0x080fe40007fbe0ff */
[-C--:B------:R-:W-:Y:S01]  /*4500*/  LEA.HI.X.SX32 R43, R244, R31.reuse, 0x2, P6 ;  /* 0x0000001ff42b7211 */ /* 0x080fe200030f16ff */
[----:B------:R-:W-:Y:S01]  /*4510*/  STL [R1+0x1cc], R211 ;  /* 0x0001ccd301007387 */ /* 0x000fe20000100800 */
[-C--:B------:R-:W-:Y:S02]  /*4520*/  IADD3 R54, P6, PT, R55, R30.reuse, RZ ;  /* 0x0000001e37367210 */ /* 0x080fe40007fde0ff */
[----:B------:R-:W-:Y:S01]  /*4530*/  LEA.HI.X.SX32 R29, R208, R31, 0x2, P5 ;  /* 0x0000001fd01d7211 */ /* 0x000fe200028f16ff */
[----:B------:R-:W-:Y:S01]  /*4540*/  STL [R1+0x1c8], R84 ;  /* 0x0001c85401007387 */ /* 0x000fe20000100800 */
[----:B--2---:R-:W-:-:S02]  /*4550*/  IADD3 R46, P5, PT, R47, R30, RZ ;  /* 0x0000001e2f2e7210 */ /* 0x004fc40007fbe0ff */
[-C--:B------:R-:W-:Y:S01]  /*4560*/  LEA.HI.X.SX32 R55, R207, R31.reuse, 0x2, P6 ;  /* 0x0000001fcf377211 */ /* 0x080fe200030f16ff */
[----:B------:R1:W-:Y:S01]  /*4570*/  STL [R1+0x228], R76 ;  /* 0x0002284c01007387 */ /* 0x0003e20000100800 */
[-C--:B------:R-:W-:Y:S02]  /*4580*/  IADD3 R26, P6, PT, R27, R30.reuse, RZ ;  /* 0x0000001e1b1a7210 */ /* 0x080fe40007fde0ff */
[-C--:B------:R-:W-:Y:S01]  /*4590*/  LEA.HI.X.SX32 R47, R209, R31.reuse, 0x2, P5 ;  /* 0x0000001fd12f7211 */ /* 0x080fe200028f16ff */
[----:B------:R-:W-:Y:S01]  /*45a0*/  STL [R1+0x224], R83 ;  /* 0x0002245301007387 */ /* 0x000fe20000100800 */
[-C--:B------:R-:W-:Y:S02]  /*45b0*/  LEA R56, P5, R168, R30.reuse, 0x6 ;  /* 0x0000001ea8387211 */ /* 0x080fe400078a30ff */
[----:B------:R-:W-:Y:S01]  /*45c0*/  LEA.HI.X.SX32 R27, R211, R31, 0x2, P6 ;  /* 0x0000001fd31b7211 */ /* 0x000fe200030f16ff */
[----:B------:R-:W-:Y:S01]  /*45d0*/  STL [R1+0x220], R82 ;  /* 0x0002205201007387 */ /* 0x000fe20000100800 */
[----:B------:R-:W-:-:S02]  /*45e0*/  IADD3 R170, P6, PT, R171, R30, RZ ;  /* 0x0000001eabaa7210 */ /* 0x000fc40007fde0ff */
[-C--:B------:R-:W-:Y:S01]  /*45f0*/  LEA.HI.X.SX32 R57, R84, R31.reuse, 0x2, P5 ;  /* 0x0000001f54397211 */ /* 0x080fe200028f16ff */
[----:B------:R2:W-:Y:S01]  /*4600*/  STL [R1+0x21c], R75 ;  /* 0x00021c4b01007387 */ /* 0x0005e20000100800 */
[-C--:B------:R-:W-:Y:S02]  /*4610*/  IADD3 R172, P5, PT, R173, R30.reuse, RZ ;  /* 0x0000001eadac7210 */ /* 0x080fe40007fbe0ff */
[-C--:B------:R-:W-:Y:S01]  /*4620*/  LEA.HI.X.SX32 R171, R76, R31.reuse, 0x2, P6 ;  /* 0x0000001f4cab7211 */ /* 0x080fe200030f16ff */
[----:B------:R3:W-:Y:S01]  /*4630*/  STL [R1+0x218], R80 ;  /* 0x0002185001007387 */ /* 0x0007e20000100800 */
[-C--:B------:R-:W-:Y:S01]  /*4640*/  IADD3 R174, P6, PT, R175, R30.reuse, RZ ;  /* 0x0000001eafae7210 */ /* 0x080fe20007fde0ff */
[----:B-1----:R-:W-:Y:S01]  /*4650*/  IMAD R76, R168, 0x1d, RZ ;  /* 0x0000001da84c7824 */ /* 0x002fe200078e02ff */
[----:B------:R-:W-:Y:S01]  /*4660*/  LEA.HI.X.SX32 R173, R83, R31, 0x2, P5 ;  /* 0x0000001f53ad7211 */ /* 0x000fe200028f16ff */
[----:B------:R-:W-:Y:S01]  /*4670*/  STL [R1+0x214], R78 ;  /* 0x0002144e01007387 */ /* 0x000fe20000100800 */
[----:B------:R-:W-:-:S02]  /*4680*/  IADD3 R176, P5, PT, R177, R30, RZ ;  /* 0x0000001eb1b07210 */ /* 0x000fc40007fbe0ff */
[-C--:B------:R-:W-:Y:S01]  /*4690*/  LEA.HI.X.SX32 R175, R82, R31.reuse, 0x2, P6 ;  /* 0x0000001f52af7211 */ /* 0x080fe200030f16ff */
[----:B------:R1:W-:Y:S01]  /*46a0*/  STL [R1+0x210], R73 ;  /* 0x0002104901007387 */ /* 0x0003e20000100800 */
[-C--:B------:R-:W-:Y:S02]  /*46b0*/  IADD3 R178, P6, PT, R179, R30.reuse, RZ ;  /* 0x0000001eb3b27210 */ /* 0x080fe40007fde0ff */
[-C--:B------:R-:W-:Y:S01]  /*46c0*/  LEA.HI.X.SX32 R177, R81, R31.reuse, 0x2, P5 ;  /* 0x0000001f51b17211 */ /* 0x080fe200028f16ff */
[----:B------:R-:W-:Y:S01]  /*46d0*/  STL [R1+0x20c], R77 ;  /* 0x00020c4d01007387 */ /* 0x000fe20000100800 */
[-C--:B------:R-:W-:Y:S02]  /*46e0*/  IADD3 R180, P5, PT, R181, R30.reuse, RZ ;  /* 0x0000001eb5b47210 */ /* 0x080fe40007fbe0ff */
[-C--:B------:R-:W-:Y:S01]  /*46f0*/  LEA.HI.X.SX32 R179, R75, R31.reuse, 0x2, P6 ;  /* 0x0000001f4bb37211 */ /* 0x080fe200030f16ff */
[----:B--2---:R-:W-:Y:S01]  /*4700*/  IMAD R75, R168, 0x1e, RZ ;  /* 0x0000001ea84b7824 */ /* 0x004fe200078e02ff */
[-C--:B------:R-:W-:Y:S01]  /*4710*/  IADD3 R182, P6, PT, R183, R30.reuse, RZ ;  /* 0x0000001eb7b67210 */ /* 0x080fe20007fde0ff */
[----:B------:R-:W-:Y:S01]  /*4720*/  STL [R1+0x204], R76 ;  /* 0x0002044c01007387 */ /* 0x000fe20000100800 */
[-C--:B------:R-:W-:Y:S01]  /*4730*/  LEA.HI.X.SX32 R181, R80, R31.reuse, 0x2, P5 ;  /* 0x0000001f50b57211 */ /* 0x080fe200028f16ff */
[----:B---3--:R-:W-:Y:S01]  /*4740*/  IMAD R80, R168, 0x1f, RZ ;  /* 0x0000001fa8507824 */ /* 0x008fe200078e02ff */
[----:B------:R-:W-:Y:S01]  /*4750*/  IADD3 R184, P5, PT, R185, R30, RZ ;  /* 0x0000001eb9b87210 */ /* 0x000fe20007fbe0ff */
[----:B------:R-:W-:Y:S01]  /*4760*/  STL [R1+0x200], R75 ;  /* 0x0002004b01007387 */ /* 0x000fe20000100800 */
[----:B------:R-:W-:-:S02]  /*4770*/  LEA.HI.X.SX32 R183, R78, R31, 0x2, P6 ;  /* 0x0000001f4eb77211 */ /* 0x000fc400030f16ff */
[-C--:B------:R-:W-:Y:S01]  /*4780*/  IADD3 R186, P6, PT, R187, R30.reuse, RZ ;  /* 0x0000001ebbba7210 */ /* 0x080fe20007fde0ff */
[----:B------:R-:W-:Y:S01]  /*4790*/  LDGSTS.E [R248+0x9000], desc[UR8][R56.64], P0 ;  /* 0x0900000038f87fae */ /* 0x000fe200081a1008 */
[-C--:B------:R-:W-:Y:S02]  /*47a0*/  LEA.HI.X.SX32 R185, R201, R31.reuse, 0x2, P5 ;  /* 0x0000001fc9b97211 */ /* 0x080fe400028f16ff */
[-C--:B------:R-:W-:Y:S01]  /*47b0*/  IADD3 R188, P5, PT, R189, R30.reuse, RZ ;  /* 0x0000001ebdbc7210 */ /* 0x080fe20007fbe0ff */
[----:B------:R2:W-:Y:S01]  /*47c0*/  LDGSTS.E [R248+0x9400], desc[UR8][R176.64], P1 ;  /* 0x09400000b0f87fae */ /* 0x0005e200089a1008 */
[-C--:B------:R-:W-:Y:S02]  /*47d0*/  LEA.HI.X.SX32 R187, R73, R31.reuse, 0x2, P6 ;  /* 0x0000001f49bb7211 */ /* 0x080fe400030f16ff */
[----:B------:R-:W-:Y:S01]  /*47e0*/  IADD3 R190, P6, PT, R191, R30, RZ ;  /* 0x0000001ebfbe7210 */ /* 0x000fe20007fde0ff */
[----:B------:R2:W-:Y:S01]  /*47f0*/  STL.64 [R1+0x290], R176 ;  /* 0x000290b001007387 */ /* 0x0005e20000100a00 */
[----:B------:R-:W-:-:S02]  /*4800*/  LEA.HI.X.SX32 R189, R77, R31, 0x2, P5 ;  /* 0x0000001f4dbd7211 */ /* 0x000fc400028f16ff */
[-C--:B------:R-:W-:Y:S01]  /*4810*/  IADD3 R192, P5, PT, R193, R30.reuse, RZ ;  /* 0x0000001ec1c07210 */ /* 0x080fe20007fbe0ff */
[----:B------:R-:W-:Y:S01]  /*4820*/  STL.64 [R1+0x298], R184 ;  /* 0x000298b801007387 */ /* 0x000fe20000100a00 */
[-C--:B------:R-:W-:Y:S02]  /*4830*/  LEA.HI.X.SX32 R191, R72, R31.reuse, 0x2, P6 ;  /* 0x0000001f48bf7211 */ /* 0x080fe400030f16ff */
[--C-:B-1----:R-:W-:Y:S01]  /*4840*/  SHF.R.U32.HI R73, RZ, 0x7, R7.reuse ;  /* 0x00000007ff497819 */ /* 0x102fe20000011607 */
[----:B------:R1:W-:Y:S01]  /*4850*/  STL.64 [R1+0x280], R170 ;  /* 0x000280aa01007387 */ /* 0x0003e20000100a00 */
[----:B------:R-:W-:Y:S02]  /*4860*/  IADD3 R194, P6, PT, R195, R30, RZ ;  /* 0x0000001ec3c27210 */ /* 0x000fe40007fde0ff */
[--C-:B------:R-:W-:Y:S01]  /*4870*/  SHF.R.U32.HI R72, RZ, 0x3, R7.reuse ;  /* 0x00000003ff487819 */ /* 0x100fe20000011607 */
[----:B------:R3:W-:Y:S01]  /*4880*/  STL.64 [R1+0x278], R178 ;  /* 0x000278b201007387 */ /* 0x0007e20000100a00 */
[-C--:B------:R-:W-:Y:S01]  /*4890*/  LEA.HI.X.SX32 R193, R76, R31.reuse, 0x2, P5 ;  /* 0x0000001f4cc17211 */ /* 0x080fe200028f16ff */
[----:B--2---:R-:W-:Y:S01]  /*48a0*/  IMAD.SHL.U32 R177, R168, 0x4, RZ ;  /* 0x00000004a8b17824 */ /* 0x004fe200078e00ff */
[----:B------:R-:W-:Y:S01]  /*48b0*/  LOP3.LUT P5, RZ, R73, 0x1, RZ, 0xc0, !PT ;  /* 0x0000000149ff7812 */ /* 0x000fe200078ac0ff */
[----:B------:R-:W-:Y:S01]  /*48c0*/  VIADD R73, R32, 0xfffffff6 ;  /* 0xfffffff620497836 */ /* 0x000fe20000000000 */
[----:B------:R-:W-:Y:S01]  /*48d0*/  LEA.HI.X.SX32 R195, R75, R31, 0x2, P6 ;  /* 0x0000001f4bc37211 */ /* 0x000fe200030f16ff */
[----:B------:R-:W-:Y:S01]  /*48e0*/  STL.64 [R1+0x288], R186 ;  /* 0x000288ba01007387 */ /* 0x000fe20000100a00 */
[----:B------:R-:W-:Y:S01]  /*48f0*/  LOP3.LUT P6, RZ, R72, 0x1, RZ, 0xc0, !PT ;  /* 0x0000000148ff7812 */ /* 0x000fe200078cc0ff */
[----:B------:R-:W-:Y:S01]  /*4900*/  VIADD R72, R32, 0xfffffff2 ;  /* 0xfffffff220487836 */ /* 0x000fe20000000000 */
[----:B------:R-:W-:Y:S01]  /*4910*/  LOP3.LUT R75, R74, 0x20, RZ, 0x3c, !PT ;  /* 0x000000204a4b7812 */ /* 0x000fe200078e3cff */
[----:B------:R-:W-:Y:S01]  /*4920*/  STL.64 [R1+0x268], R172 ;  /* 0x000268ac01007387 */ /* 0x000fe20000100a00 */
[----:B------:R-:W-:Y:S01]  /*4930*/  ISETP.GE.U32.AND P0, PT, R73, 0x7fffffd7, PT ;  /* 0x7fffffd74900780c */ /* 0x000fe20003f06070 */
[----:B------:R-:W-:Y:S01]  /*4940*/  IMAD.SHL.U32 R176, R168, 0x2, RZ ;  /* 0x00000002a8b07824 */ /* 0x000fe200078e00ff */
[----:B------:R-:W-:Y:S01]  /*4950*/  ISETP.GE.U32.AND P1, PT, R72, 0x7fffffd3, PT ;  /* 0x7fffffd34800780c */ /* 0x000fe20003f26070 */
[----:B------:R-:W-:Y:S01]  /*4960*/  VIADD R247, R75, UR4 ;  /* 0x000000044bf77c36 */ /* 0x000fe20008000000 */
[--C-:B------:R-:W-:Y:S01]  /*4970*/  SHF.R.U32.HI R57, RZ, 0xe, R7.reuse ;  /* 0x0000000eff397819 */ /* 0x100fe20000011607 */
[----:B------:R-:W-:Y:S01]  /*4980*/  LDGSTS.E [R248+0x9800], desc[UR8][R184.64], P5 ;  /* 0x09800000b8f87fae */ /* 0x000fe2000a9a1008 */
[----:B------:R-:W-:Y:S01]  /*4990*/  SHF.R.U32.HI R56, RZ, 0xa, R7 ;  /* 0x0000000aff387819 */ /* 0x000fe20000011607 */
[----:B------:R-:W-:Y:S01]  /*49a0*/  VIADD R72, R32, 0xfffffffd ;  /* 0xfffffffd20487836 */ /* 0x000fe20000000000 */
[----:B------:R-:W-:Y:S01]  /*49b0*/  LOP3.LUT R73, R74, 0x40, RZ, 0x3c, !PT ;  /* 0x000000404a497812 */ /* 0x000fe200078e3cff */
[----:B------:R-:W-:Y:S01]  /*49c0*/  LDGSTS.E [R248+0x9c00], desc[UR8][R190.64], P6 ;  /* 0x09c00000bef87fae */ /* 0x000fe2000b1a1008 */
[----:B------:R-:W-:-:S02]  /*49d0*/  LOP3.LUT R70, R70, 0x3, RZ, 0xc0, !PT ;  /* 0x0000000346467812 */ /* 0x000fc400078ec0ff */
[----:B------:R-:W-:Y:S01]  /*49e0*/  ISETP.GE.U32.AND P5, PT, R72, 0x7fffffde, PT ;  /* 0x7fffffde4800780c */ /* 0x000fe20003fa6070 */
[----:B------:R2:W-:Y:S01]  /*49f0*/  LDGSTS.E [R247+0x8100], desc[UR8][R48.64], !P2 ;  /* 0x0810000030f77fae */ /* 0x0005e2000d1a1008 */
[----:B------:R-:W-:Y:S01]  /*4a00*/  LOP3.LUT P2, RZ, R57, 0x1, RZ, 0xc0, !PT ;  /* 0x0000000139ff7812 */ /* 0x000fe2000784c0ff */
[----:B------:R-:W-:Y:S01]  /*4a10*/  VIADD R72, R32, 0xfffffff9 ;  /* 0xfffffff920487836 */ /* 0x000fe20000000000 */
[--C-:B------:R-:W-:Y:S01]  /*4a20*/  SHF.R.U32.HI R57, RZ, 0x6, R7.reuse ;  /* 0x00000006ff397819 */ /* 0x100fe20000011607 */
[----:B------:R4:W-:Y:S01]  /*4a30*/  LDGSTS.E [R247+0x8500], desc[UR8][R50.64], !P4 ;  /* 0x0850000032f77fae */ /* 0x0009e2000e1a1008 */
[----:B------:R-:W-:Y:S01]  /*4a40*/  LOP3.LUT P4, RZ, R56, 0x1, RZ, 0xc0, !PT ;  /* 0x0000000138ff7812 */ /* 0x000fe2000788c0ff */
[----:B------:R-:W-:Y:S01]  /*4a50*/  VIADD R246, R73, UR4 ;  /* 0x0000000449f67c36 */ /* 0x000fe20008000000 */
[----:B------:R-:W-:Y:S01]  /*4a60*/  SHF.R.U32.HI R56, RZ, 0x2, R7 ;  /* 0x00000002ff387819 */ /* 0x000fe20000011607 */
[----:B------:R-:W-:Y:S01]  /*4a70*/  LDGSTS.E [R247+0x8900], desc[UR8][R52.64], !P0 ;  /* 0x0890000034f77fae */ /* 0x000fe2000c1a1008 */
[----:B------:R-:W-:-:S02]  /*4a80*/  LOP3.LUT P0, RZ, R57, 0x1, RZ, 0xc0, !PT ;  /* 0x0000000139ff7812 */ /* 0x000fc4000780c0ff */
[----:B------:R-:W-:Y:S01]  /*4a90*/  ISETP.GE.U32.AND P6, PT, R72, 0x7fffffda, PT ;  /* 0x7fffffda4800780c */ /* 0x000fe20003fc6070 */
[----:B------:R-:W-:Y:S01]  /*4aa0*/  LDGSTS.E [R247+0x8d00], desc[UR8][R54.64], !P1 ;  /* 0x08d0000036f77fae */ /* 0x000fe2000c9a1008 */
[----:B------:R-:W-:Y:S01]  /*4ab0*/  LOP3.LUT P1, RZ, R56, 0x1, RZ, 0xc0, !PT ;  /* 0x0000000138ff7812 */ /* 0x000fe2000782c0ff */
[----:B--2---:R-:W-:Y:S01]  /*4ac0*/  VIADD R48, R32, 0xfffffff5 ;  /* 0xfffffff520307836 */ /* 0x004fe20000000000 */
[----:B------:R-:W-:Y:S01]  /*4ad0*/  IADD3 R0, PT, PT, R70, R33, R0 ;  /* 0x0000002146007210 */ /* 0x000fe20007ffe000 */
[----:B------:R-:W-:Y:S01]  /*4ae0*/  VIADD R49, R32, 0xfffffff1 ;  /* 0xfffffff120317836 */ /* 0x000fe20000000000 */
[----:B------:R1:W-:Y:S01]  /*4af0*/  LDGSTS.E [R247+0x9100], desc[UR8][R170.64], P2 ;  /* 0x09100000aaf77fae */ /* 0x0003e200091a1008 */
[----:B----4-:R-:W-:Y:S02]  /*4b00*/  LOP3.LUT R50, R74, 0x60, RZ, 0x3c, !PT ;  /* 0x000000604a327812 */ /* 0x010fe400078e3cff */
[----:B------:R-:W-:Y:S01]  /*4b10*/  ISETP.GE.U32.AND P2, PT, R48, 0x7fffffd6, PT ;  /* 0x7fffffd63000780c */ /* 0x000fe20003f46070 */
[----:B------:R-:W-:Y:S01]  /*4b20*/  VIADD R48, R32, 0xfffffffc ;  /* 0xfffffffc20307836 */ /* 0x000fe20000000000 */
[----:B------:R3:W-:Y:S01]  /*4b30*/  LDGSTS.E [R247+0x9500], desc[UR8][R178.64], P4 ;  /* 0x09500000b2f77fae */ /* 0x0007e2000a1a1008 */
[----:B------:R-:W-:Y:S01]  /*4b40*/  ISETP.GE.U32.AND P4, PT, R49, 0x7fffffd2, PT ;  /* 0x7fffffd23100780c */ /* 0x000fe20003f86070 */
[----:B------:R-:W-:Y:S01]  /*4b50*/  VIADD R242, R50, UR4 ;  /* 0x0000000432f27c36 */ /* 0x000fe20008000000 */
[----:B------:R-:W-:Y:S01]  /*4b60*/  SHF.R.U32.HI R49, RZ, 0xd, R7 ;  /* 0x0000000dff317819 */ /* 0x000fe20000011607 */
[----:B------:R-:W-:Y:S01]  /*4b70*/  LDGSTS.E [R247+0x9900], desc[UR8][R186.64], P0 ;  /* 0x09900000baf77fae */ /* 0x000fe200081a1008 */
[----:B------:R-:W-:Y:S01]  /*4b80*/  ISETP.GE.U32.AND P0, PT, R48, 0x7fffffdd, PT ;  /* 0x7fffffdd3000780c */ /* 0x000fe20003f06070 */
[----:B------:R-:W-:Y:S01]  /*4b90*/  VIADD R48, R32, 0xfffffff8 ;  /* 0xfffffff820307836 */ /* 0x000fe20000000000 */
[----:B-1----:R-:W-:Y:S01]  /*4ba0*/  LOP3.LUT R170, R210, 0x20, RZ, 0x3c, !PT ;  /* 0x00000020d2aa7812 */ /* 0x002fe200078e3cff */
[----:B------:R-:W-:Y:S01]  /*4bb0*/  LDGSTS.E [R247+0x9d00], desc[UR8][R192.64], P1 ;  /* 0x09d00000c0f77fae */ /* 0x000fe200089a1008 */
[----:B------:R-:W-:-:S02]  /*4bc0*/  IMAD R171, R168, 0x3, RZ ;  /* 0x00000003a8ab7824 */ /* 0x000fc400078e02ff */
[----:B------:R-:W-:Y:S01]  /*4bd0*/  ISETP.GE.U32.AND P1, PT, R48, 0x7fffffd9, PT ;  /* 0x7fffffd93000780c */ /* 0x000fe20003f26070 */
[----:B------:R1:W-:Y:S01]  /*4be0*/  LDGSTS.E [R246+0x8200], desc[UR8][R38.64], !P5 ;  /* 0x0820000026f67fae */ /* 0x0003e2000e9a1008 */
[----:B------:R-:W-:Y:S01]  /*4bf0*/  LOP3.LUT P5, RZ, R49, 0x1, RZ, 0xc0, !PT ;  /* 0x0000000131ff7812 */ /* 0x000fe200078ac0ff */
[----:B------:R-:W-:Y:S01]  /*4c00*/  VIADD R241, R170, UR4 ;  /* 0x00000004aaf17c36 */ /* 0x000fe20008000000 */
[--C-:B------:R-:W-:Y:S01]  /*4c10*/  SHF.R.U32.HI R48, RZ, 0x9, R7.reuse ;  /* 0x00000009ff307819 */ /* 0x100fe20000011607 */
[----:B------:R2:W-:Y:S01]  /*4c20*/  LDGSTS.E [R246+0x8600], desc[UR8][R40.64], !P6 ;  /* 0x0860000028f67fae */ /* 0x0005e2000f1a1008 */
[--C-:B------:R-:W-:Y:S01]  /*4c30*/  SHF.R.U32.HI R49, RZ, 0x5, R7.reuse ;  /* 0x00000005ff317819 */ /* 0x100fe20000011607 */
[----:B---3--:R-:W-:Y:S01]  /*4c40*/  IMAD R179, R168, 0x5, RZ ;  /* 0x00000005a8b37824 */ /* 0x008fe200078e02ff */
[----:B------:R-:W-:Y:S01]  /*4c50*/  LOP3.LUT P6, RZ, R48, 0x1, RZ, 0xc0, !PT ;  /* 0x0000000130ff7812 */ /* 0x000fe200078cc0ff */
[----:B------:R3:W-:Y:S01]  /*4c60*/  LDGSTS.E [R246+0x8a00], desc[UR8][R42.64], !P2 ;  /* 0x08a000002af67fae */ /* 0x0007e2000d1a1008 */
[----:B------:R-:W-:Y:S01]  /*4c70*/  LOP3.LUT P2, RZ, R49, 0x1, RZ, 0xc0, !PT ;  /* 0x0000000131ff7812 */ /* 0x000fe2000784c0ff */
[C---:B------:R-:W-:Y:S01]  /*4c80*/  VIADD R48, R32.reuse, 0xfffffff4 ;  /* 0xfffffff420307836 */ /* 0x040fe20000000000 */
[----:B-1----:R-:W-:Y:S01]  /*4c90*/  SHF.R.U32.HI R39, RZ, 0x1, R7 ;  /* 0x00000001ff277819 */ /* 0x002fe20000011607 */
[----:B------:R1:W-:Y:S01]  /*4ca0*/  LDGSTS.E [R246+0x8e00], desc[UR8][R46.64], !P4 ;  /* 0x08e000002ef67fae */ /* 0x0003e2000e1a1008 */
[----:B------:R-:W-:-:S02]  /*4cb0*/  VIADD R38, R32, 0xfffffff0 ;  /* 0xfffffff020267836 */ /* 0x000fc40000000000 */
[----:B------:R-:W-:Y:S01]  /*4cc0*/  ISETP.GE.U32.AND P4, PT, R48, 0x7fffffd5, PT ;  /* 0x7fffffd53000780c */ /* 0x000fe20003f86070 */
[C---:B--2---:R-:W-:Y:S01]  /*4cd0*/  VIADD R40, R32.reuse, 0xffffffc6 ;  /* 0xffffffc620287836 */ /* 0x044fe20000000000 */
[----:B------:R-:W-:Y:S01]  /*4ce0*/  LDGSTS.E [R246+0x9200], desc[UR8][R172.64], P5 ;  /* 0x09200000acf67fae */ /* 0x000fe2000a9a1008 */
[----:B------:R-:W-:Y:S01]  /*4cf0*/  LOP3.LUT P5, RZ, R39, 0x1, RZ, 0xc0, !PT ;  /* 0x0000000127ff7812 */ /* 0x000fe200078ac0ff */
[----:B---3--:R-:W-:Y:S02]  /*4d00*/  VIADD R42, R32, 0xffffffc2 ;  /* 0xffffffc2202a7836 */ /* 0x008fe40000000000 */
[----:B------:R-:W-:Y:S01]  /*4d10*/  LDGSTS.E [R246+0x9600], desc[UR8][R180.64], P6 ;  /* 0x09600000b4f67fae */ /* 0x000fe2000b1a1008 */
[----:B------:R-:W-:Y:S01]  /*4d20*/  ISETP.GE.U32.AND P6, PT, R38, 0x7fffffd1, PT ;  /* 0x7fffffd12600780c */ /* 0x000fe20003fc6070 */
[----:B------:R-:W-:Y:S02]  /*4d30*/  IMAD R38, R168, 0x1b, RZ ;  /* 0x0000001ba8267824 */ /* 0x000fe400078e02ff */
[----:B------:R-:W-:Y:S01]  /*4d40*/  LDGSTS.E [R246+0x9a00], desc[UR8][R188.64], P2 ;  /* 0x09a00000bcf67fae */ /* 0x000fe200091a1008 */
[----:B------:R-:W-:Y:S01]  /*4d50*/  ISETP.GE.AND P2, PT, R79, R2, PT ;  /* 0x000000024f00720c */ /* 0x000fe20003f46270 */
[----:B------:R-:W-:-:S02]  /*4d60*/  VIADD R2, R32, 0xffffffc8 ;  /* 0xffffffc820027836 */ /* 0x000fc40000000000 */
[----:B------:R-:W-:Y:S01]  /*4d70*/  STL.64 [R1+0x260], R180 ;  /* 0x000260b401007387 */ /* 0x000fe20000100a00 */
[----:B------:R-:W-:Y:S01]  /*4d80*/  SEL R78, RZ, 0x4, P2 ;  /* 0x00000004ff4e7807 */ /* 0x000fe20001000000 */
[----:B-1----:R-:W-:Y:S02]  /*4d90*/  VIADD R46, R32, 0xffffffde ;  /* 0xffffffde202e7836 */ /* 0x002fe40000000000 */
[----:B------:R-:W-:Y:S01]  /*4da0*/  LDGSTS.E [R246+0x9e00], desc[UR8][R194.64], P5 ;  /* 0x09e00000c2f67fae */ /* 0x000fe2000a9a1008 */
[----:B------:R-:W-:Y:S01]  /*4db0*/  ISETP.GE.U32.AND P5, PT, R2, 0x7fffffa9, PT ;  /* 0x7fffffa90200780c */ /* 0x000fe20003fa6070 */
[----:B------:R-:W-:Y:S02]  /*4dc0*/  VIADD R2, R32, 0xffffffc9 ;  /* 0xffffffc920027836 */ /* 0x000fe40000000000 */
[----:B------:R1:W-:Y:S01]  /*4dd0*/  LDGSTS.E [R242+0x8300], desc[UR8][R36.64], !P0 ;  /* 0x0830000024f27fae */ /* 0x0003e2000c1a1008 */
[----:B------:R-:W-:Y:S02]  /*4de0*/  IADD3 R198, P0, PT, R199, R30, RZ ;  /* 0x0000001ec7c67210 */ /* 0x000fe40007f1e0ff */
[----:B------:R-:W-:Y:S01]  /*4df0*/  ISETP.GE.U32.AND P2, PT, R2, 0x7fffffaa, PT ;  /* 0x7fffffaa0200780c */ /* 0x000fe20003f46070 */
[----:B------:R-:W-:Y:S01]  /*4e00*/  STL.64 [R1+0x270], R188 ;  /* 0x000270bc01007387 */ /* 0x000fe20000100a00 */
[----:B------:R-:W-:Y:S01]  /*4e10*/  LEA.HI.X.SX32 R199, R38, R31, 0x2, P0 ;  /* 0x0000001f26c77211 */ /* 0x000fe200000f16ff */
[----:B------:R-:W-:Y:S01]  /*4e20*/  VIADD R2, R32, 0xffffffcb ;  /* 0xffffffcb20027836 */ /* 0x000fe20000000000 */
[----:B------:R-:W-:Y:S01]  /*4e30*/  ISETP.GT.AND P0, PT, R249, 0x1f, PT ;  /* 0x0000001ff900780c */ /* 0x000fe20003f04270 */
[----:B------:R2:W-:Y:S01]  /*4e40*/  LDGSTS.E [R242+0x8700], desc[UR8][R34.64], !P1 ;  /* 0x0870000022f27fae */ /* 0x0005e2000c9a1008 */
[----:B------:R-:W-:Y:S01]  /*4e50*/  ISETP.GE.AND P1, PT, R79, UR5, PT ;  /* 0x000000054f007c0c */ /* 0x000fe2000bf26270 */
[----:B------:R-:W3:Y:S01]  /*4e60*/  LDCU UR5, c[0x0][0x3b0] ;  /* 0x00007600ff0577ac */ /* 0x000ee20008000800 */
[----:B------:R-:W-:Y:S01]  /*4e70*/  SEL R39, RZ, 0x4, !P0 ;  /* 0x00000004ff277807 */ /* 0x000fe20004000000 */
[----:B------:R4:W-:Y:S01]  /*4e80*/  STL [R1+0x208], R38 ;  /* 0x0002082601007387 */ /* 0x0009e20000100800 */
[----:B-1----:R-:W-:-:S02]  /*4e90*/  SEL R36, RZ, 0x1, P5 ;  /* 0x00000001ff247807 */ /* 0x002fc40002800000 */
[----:B------:R-:W-:Y:S01]  /*4ea0*/  SEL R39, R39, RZ, !P1 ;  /* 0x000000ff27277207 */ /* 0x000fe20004800000 */
[----:B------:R-:W-:Y:S01]  /*4eb0*/  LDGSTS.E [R242+0x8b00], desc[UR8][R28.64], !P4 ;  /* 0x08b000001cf27fae */ /* 0x000fe2000e1a1008 */
[----:B------:R-:W-:Y:S01]  /*4ec0*/  ISETP.GE.U32.AND P5, PT, R2, 0x7fffffac, PT ;  /* 0x7fffffac0200780c */ /* 0x000fe20003fa6070 */
[C---:B------:R-:W-:Y:S01]  /*4ed0*/  VIADD R2, R32.reuse, 0xffffffc5 ;  /* 0xffffffc520027836 */ /* 0x040fe20000000000 */
[----:B------:R-:W-:Y:S01]  /*4ee0*/  SEL R37, RZ, 0x1fffe, P2 ;  /* 0x0001fffeff257807 */ /* 0x000fe20001000000 */
[C---:B--2---:R-:W-:Y:S01]  /*4ef0*/  VIADD R34, R32.reuse, 0xffffffc4 ;  /* 0xffffffc420227836 */ /* 0x044fe20000000000 */
[----:B------:R-:W-:Y:S01]  /*4f00*/  SEL R35, RZ, 0x7fff8, P5 ;  /* 0x0007fff8ff237807 */ /* 0x000fe20002800000 */
[----:B----4-:R-:W-:Y:S01]  /*4f10*/  VIADD R38, R32, 0xffffffca ;  /* 0xffffffca20267836 */ /* 0x010fe20000000000 */
[----:B------:R-:W-:Y:S01]  /*4f20*/  ISETP.GE.U32.AND P5, PT, R40, 0x7fffffa7, PT ;  /* 0x7fffffa72800780c */ /* 0x000fe20003fa6070 */
[----:B------:R-:W-:Y:S01]  /*4f30*/  IMAD.IADD R36, R36, 0x1, R37 ;  /* 0x0000000124247824 */ /* 0x000fe200078e0225 */
[----:B------:R-:W-:Y:S01]  /*4f40*/  ISETP.GE.U32.AND P2, PT, R34, 0x7fffffa5, PT ;  /* 0x7fffffa52200780c */ /* 0x000fe20003f46070 */
[----:B------:R1:W-:Y:S01]  /*4f50*/  LDGSTS.E [R242+0x8f00], desc[UR8][R26.64], !P6 ;  /* 0x08f000001af27fae */ /* 0x0003e2000f1a1008 */
[----:B------:R-:W-:Y:S01]  /*4f60*/  ISETP.GE.U32.AND P1, PT, R38, 0x7fffffab, PT ;  /* 0x7fffffab2600780c */ /* 0x000fe20003f26070 */
[----:B------:R-:W-:Y:S01]  /*4f70*/  VIADD R38, R32, 0xffffffc7 ;  /* 0xffffffc720267836 */ /* 0x000fe20000000000 */
[----:B------:R-:W-:Y:S01]  /*4f80*/  SEL R40, RZ, 0x1, P2 ;  /* 0x00000001ff287807 */ /* 0x000fe20001000000 */
[----:B---3--:R-:W-:Y:S01]  /*4f90*/  IMAD R224, R224, UR5, RZ ;  /* 0x00000005e0e07c24 */ /* 0x008fe2000f8e02ff */
[----:B------:R-:W-:Y:S01]  /*4fa0*/  SEL R34, RZ, 0x4, P1 ;  /* 0x00000004ff227807 */ /* 0x000fe20000800000 */
[----:B------:R-:W-:Y:S01]  /*4fb0*/  IMAD R226, R226, UR5, RZ ;  /* 0x00000005e2e27c24 */ /* 0x000fe2000f8e02ff */
[----:B------:R-:W-:Y:S01]  /*4fc0*/  ISETP.GE.U32.AND P1, PT, R2, 0x7fffffa6, PT ;  /* 0x7fffffa60200780c */ /* 0x000fe20003f26070 */
[----:B------:R-:W-:Y:S01]  /*4fd0*/  VIADD R2, R32, 0xffffffc1 ;  /* 0xffffffc120027836 */ /* 0x000fe20000000000 */
[----:B------:R-:W-:Y:S01]  /*4fe0*/  ISETP.GE.U32.AND P2, PT, R38, 0x7fffffa8, PT ;  /* 0x7fffffa82600780c */ /* 0x000fe20003f46070 */
[----:B------:R-:W-:Y:S01]  /*4ff0*/  IMAD R223, R223, UR5, RZ ;  /* 0x00000005dfdf7c24 */ /* 0x000fe2000f8e02ff */
[----:B------:R-:W-:Y:S01]  /*5000*/  SEL R41, RZ, 0x1fffe, P1 ;  /* 0x0001fffeff297807 */ /* 0x000fe20000800000 */
[----:B------:R-:W-:Y:S01]  /*5010*/  IMAD R228, R228, UR5, RZ ;  /* 0x00000005e4e47c24 */ /* 0x000fe2000f8e02ff */
[----:B------:R-:W-:Y:S01]  /*5020*/  ISETP.GE.U32.AND P1, PT, R2, 0x7fffffa2, PT ;  /* 0x7fffffa20200780c */ /* 0x000fe20003f26070 */
[----:B------:R-:W-:Y:S01]  /*5030*/  VIADD R2, R32, 0xffffffc3 ;  /* 0xffffffc320027836 */ /* 0x000fe20000000000 */
        /* <DEDUP_REMOVED lines=18> */
[----:B------:R-:W-:Y:S01]  /*5160*/  SEL R47, RZ, 0x7fff8, P2 ;  /* 0x0007fff8ff2f7807 */ /* 0x000fe20001000000 */
[----:B------:R-:W-:Y:S01]  /*5170*/  IMAD R231, R231, UR5, RZ ;  /* 0x00000005e7e77c24 */ /* 0x000fe2000f8e02ff */
[----:B------:R-:W-:Y:S01]  /*5180*/  ISETP.GE.U32.AND P1, PT, R2, 0x7fffffc0, PT ;  /* 0x7fffffc00200780c */ /* 0x000fe20003f26070 */
[----:B------:R-:W-:Y:S01]  /*5190*/  VIADD R2, R32, 0xffffffd9 ;  /* 0xffffffd920027836 */ /* 0x000fe20000000000 */
        /* <DEDUP_REMOVED lines=11> */
[----:B------:R-:W-:Y:S01]  /*5250*/  IMAD.IADD R50, R50, 0x1, R53 ;  /* 0x0000000132327824 */ /* 0x000fe200078e0235 */
[----:B------:R-:W-:Y:S01]  /*5260*/  SEL R54, RZ, 0x1, P5 ;  /* 0x00000001ff367807 */ /* 0x000fe20002800000 */
[----:B------:R-:W-:Y:S01]  /*5270*/  IMAD R53, R79, R169, RZ ;  /* 0x000000a94f357224 */ /* 0x000fe200078e02ff */
        /* <DEDUP_REMOVED lines=27> */
[C---:B------:R-:W-:Y:S01]  /*5430*/  VIADD R46, R32.reuse, 0xffffffd3 ;  /* 0xffffffd3202e7836 */ /* 0x040fe20000000000 */
[----:B------:R-:W-:Y:S01]  /*5440*/  SEL R73, RZ, 0x7fff8, P2 ;  /* 0x0007fff8ff497807 */ /* 0x000fe20001000000 */
[----:B------:R-:W-:Y:S01]  /*5450*/  VIADD R32, R32, 0xffffffd2 ;  /* 0xffffffd220207836 */ /* 0x000fe20000000000 */
[----:B------:R-:W-:Y:S01]  /*5460*/  ISETP.GE.U32.AND P2, PT, R2, 0x7fffffa1, PT ;  /* 0x7fffffa10200780c */ /* 0x000fe20003f46070 */
[----:B------:R-:W-:Y:S01]  /*5470*/  IMAD R196, R196, UR5, RZ ;  /* 0x00000005c4c47c24 */ /* 0x000fe2000f8e02ff */
[----:B------:R-:W-:Y:S01]  /*5480*/  SEL R77, RZ, 0x1fffe, P5 ;  /* 0x0001fffeff4d7807 */ /* 0x000fe20002800000 */
[----:B-1----:R-:W-:Y:S01]  /*5490*/  IMAD R27, R45, UR5, RZ ;  /* 0x000000052d1b7c24 */ /* 0x002fe2000f8e02ff */
[----:B------:R-:W-:Y:S01]  /*54a0*/  ISETP.GE.U32.AND P5, PT, R46, 0x7fffffb4, PT ;  /* 0x7fffffb42e00780c */ /* 0x000fe20003fa6070 */
[----:B------:R-:W-:Y:S01]  /*54b0*/  IMAD.IADD R72, R72, 0x1, R75 ;  /* 0x0000000148487824 */ /* 0x000fe200078e024b */
[----:B------:R-:W-:Y:S01]  /*54c0*/  SEL R46, RZ, 0x1, P2 ;  /* 0x00000001ff2e7807 */ /* 0x000fe20001000000 */
[----:B------:R-:W-:Y:S01]  /*54d0*/  IMAD R25, R25, UR5, RZ ;  /* 0x0000000519197c24 */ /* 0x000fe2000f8e02ff */
[----:B------:R-:W-:Y:S01]  /*54e0*/  SEL R76, RZ, 0x1, P1 ;  /* 0x00000001ff4c7807 */ /* 0x000fe20000800000 */
[----:B------:R-:W-:Y:S01]  /*54f0*/  IMAD R23, R23, UR5, RZ ;  /* 0x0000000517177c24 */ /* 0x000fe2000f8e02ff */
[----:B------:R-:W-:Y:S01]  /*5500*/  ISETP.GE.U32.AND P1, PT, R32, 0x7fffffb3, PT ;  /* 0x7fffffb32000780c */ /* 0x000fe20003f26070 */
[----:B------:R-:W-:Y:S01]  /*5510*/  IMAD.IADD R32, R40, 0x1, R41 ;  /* 0x0000000128207824 */ /* 0x000fe200078e0229 */
[----:B------:R-:W-:Y:S01]  /*5520*/  SEL R74, RZ, 0x7fff8, P5 ;  /* 0x0007fff8ff4a7807 */ /* 0x000fe20002800000 */
[----:B------:R-:W-:Y:S01]  /*5530*/  IMAD.IADD R46, R46, 0x1, R49 ;  /* 0x000000012e2e7824 */ /* 0x000fe200078e0231 */
[----:B------:R-:W-:Y:S01]  /*5540*/  LOP3.LUT R36, R36, 0x3, RZ, 0xc0, !PT ;  /* 0x0000000324247812 */ /* 0x000fe200078ec0ff */
[----:B------:R-:W-:Y:S01]  /*5550*/  IMAD R41, R168, 0x7c, RZ ;  /* 0x0000007ca8297824 */ /* 0x000fe200078e02ff */
[----:B------:R-:W-:Y:S01]  /*5560*/  LOP3.LUT R32, R32, 0x3, RZ, 0xc0, !PT ;  /* 0x0000000320207812 */ /* 0x000fe200078ec0ff */
[----:B------:R-:W-:Y:S01]  /*5570*/  IMAD.IADD R76, R76, 0x1, R77 ;  /* 0x000000014c4c7824 */ /* 0x000fe200078e024d */
[----:B------:R-:W-:Y:S01]  /*5580*/  LOP3.LUT R46, R46, 0x3, RZ, 0xc0, !PT ;  /* 0x000000032e2e7812 */ /* 0x000fe200078ec0ff */
[----:B------:R-:W-:Y:S01]  /*5590*/  IMAD R221, R221, UR5, RZ ;  /* 0x00000005dddd7c24 */ /* 0x000fe2000f8e02ff */
[----:B------:R-:W-:Y:S01]  /*55a0*/  IADD3 R40, P5, PT, R41, R30, RZ ;  /* 0x0000001e29287210 */ /* 0x000fe20007fbe0ff */
[----:B------:R-:W-:Y:S01]  /*55b0*/  IMAD R215, R215, UR5, RZ ;  /* 0x00000005d7d77c24 */ /* 0x000fe2000f8e02ff */
[--C-:B------:R-:W-:Y:S01]  /*55c0*/  SHF.R.U32.HI R30, RZ, 0xc, R7.reuse ;  /* 0x0000000cff1e7819 */ /* 0x100fe20000011607 */
[----:B------:R-:W-:Y:S01]  /*55d0*/  IMAD R21, R21, UR5, RZ ;  /* 0x0000000515157c24 */ /* 0x000fe2000f8e02ff */
[----:B------:R-:W-:Y:S01]  /*55e0*/  IADD3 R42, PT, PT, R46, R47, R42 ;  /* 0x0000002f2e2a7210 */ /* 0x000fe20007ffe02a */
[----:B------:R-:W-:Y:S01]  /*55f0*/  IMAD R19, R19, UR5, RZ ;  /* 0x0000000513137c24 */ /* 0x000fe2000f8e02ff */
[----:B------:R-:W-:Y:S01]  /*5600*/  LOP3.LUT P4, RZ, R30, 0x1, RZ, 0xc0, !PT ;  /* 0x000000011eff7812 */ /* 0x000fe2000788c0ff */
[----:B------:R-:W-:Y:S01]  /*5610*/  IMAD R17, R17, UR5, RZ ;  /* 0x0000000511117c24 */ /* 0x000fe2000f8e02ff */
[----:B------:R-:W-:Y:S01]  /*5620*/  LEA.HI.X.SX32 R41, R80, R31, 0x2, P5 ;  /* 0x0000001f50297211 */ /* 0x000fe200028f16ff */
[----:B------:R-:W-:Y:S01]  /*5630*/  IMAD R15, R15, UR5, RZ ;  /* 0x000000050f0f7c24 */ /* 0x000fe2000f8e02ff */
[----:B------:R-:W-:Y:S01]  /*5640*/  IADD3 R32, PT, PT, R32, R43, R38 ;  /* 0x0000002b20207210 */ /* 0x000fe20007ffe026 */
[----:B------:R1:W-:Y:S01]  /*5650*/  STL [R1+0x1fc], R80 ;  /* 0x0001fc5001007387 */ /* 0x0003e20000100800 */
[----:B------:R-:W-:Y:S01]  /*5660*/  LOP3.LUT R31, R42, 0xf, RZ, 0xc0, !PT ;  /* 0x0000000f2a1f7812 */ /* 0x000fe200078ec0ff */
[----:B------:R-:W-:Y:S01]  /*5670*/  IMAD R220, R220, UR5, RZ ;  /* 0x00000005dcdc7c24 */ /* 0x000fe2000f8e02ff */
[----:B------:R-:W-:Y:S01]  /*5680*/  IADD3 R34, PT, PT, R36, R35, R34 ;  /* 0x0000002324227210 */ /* 0x000fe20007ffe022 */
[----:B------:R-:W-:Y:S01]  /*5690*/  IMAD R214, R214, UR5, RZ ;  /* 0x00000005d6d67c24 */ /* 0x000fe2000f8e02ff */
[----:B------:R-:W-:Y:S01]  /*56a0*/  SHF.R.U32.HI R29, RZ, 0x8, R7 ;  /* 0x00000008ff1d7819 */ /* 0x000fe20000011607 */
[----:B------:R-:W-:Y:S01]  /*56b0*/  IMAD R32, R32, 0x10, R31 ;  /* 0x0000001020207824 */ /* 0x000fe200078e021f */
[----:B------:R-:W-:Y:S01]  /*56c0*/  LOP3.LUT R54, R54, 0x3, RZ, 0xc0, !PT ;  /* 0x0000000336367812 */ /* 0x000fe200078ec0ff */
[----:B------:R-:W-:Y:S01]  /*56d0*/  IMAD.SHL.U32 R31, R34, 0x100, RZ ;  /* 0x00000100221f7824 */ /* 0x000fe200078e00ff */
[----:B------:R-:W-:Y:S01]  /*56e0*/  LDGSTS.E [R242+0x9300], desc[UR8][R174.64], P4 ;  /* 0x09300000aef27fae */ /* 0x000fe2000a1a1008 */
[----:B------:R-:W-:Y:S01]  /*56f0*/  LOP3.LUT P4, RZ, R29, 0x1, RZ, 0xc0, !PT ;  /* 0x000000011dff7812 */ /* 0x000fe2000788c0ff */
[----:B------:R-:W-:Y:S01]  /*5700*/  IMAD R34, R69, UR5, RZ ;  /* 0x0000000545227c24 */ /* 0x000fe2000f8e02ff */
[----:B------:R-:W-:Y:S01]  /*5710*/  IADD3 R52, PT, PT, R54, R55, R52 ;  /* 0x0000003736347210 */ /* 0x000fe20007ffe034 */
[----:B------:R-:W-:Y:S01]  /*5720*/  IMAD R29, R59, UR5, RZ ;  /* 0x000000053b1d7c24 */ /* 0x000fe2000f8e02ff */
[----:B------:R-:W-:Y:S01]  /*5730*/  LOP3.LUT R31, R31, 0xf00, RZ, 0xe2, !PT ;  /* 0x00000f001f1f7812 */ /* 0x000fe200078ee2ff */
[----:B------:R-:W-:Y:S01]  /*5740*/  IMAD R38, R64, UR5, RZ ;  /* 0x0000000540267c24 */ /* 0x000fe2000f8e02ff */
[----:B------:R-:W-:Y:S01]  /*5750*/  LOP3.LUT R50, R50, 0x3, RZ, 0xc0, !PT ;  /* 0x0000000332327812 */ /* 0x000fe200078ec0ff */
[----:B------:R-:W-:Y:S01]  /*5760*/  IMAD.SHL.U32 R33, R52, 0x100, RZ ;  /* 0x0000010034217824 */ /* 0x000fe200078e00ff */
[----:B------:R-:W-:Y:S01]  /*5770*/  SHF.R.U32.HI R26, RZ, 0x4, R7 ;  /* 0x00000004ff1a7819 */ /* 0x000fe20000011607 */
[----:B------:R-:W-:Y:S01]  /*5780*/  IMAD R31, R0, 0x1000, R31 ;  /* 0x00001000001f7824 */ /* 0x000fe200078e021f */
[----:B------:R-:W-:Y:S01]  /*5790*/  IADD3 R48, PT, PT, R50, R51, R48 ;  /* 0x0000003332307210 */ /* 0x000fe20007ffe030 */
[----:B------:R-:W-:Y:S01]  /*57a0*/  IMAD.SHL.U32 R0, R53, 0x4, RZ ;  /* 0x0000000435007824 */ /* 0x000fe200078e00ff */
[----:B------:R-:W-:Y:S01]  /*57b0*/  LOP3.LUT R33, R33, 0xf00, RZ, 0xe2, !PT ;  /* 0x00000f0021217812 */ /* 0x000fe200078ee2ff */
[----:B------:R-:W-:Y:S01]  /*57c0*/  LDGSTS.E [R242+0x9700], desc[UR8][R182.64], P4 ;  /* 0x09700000b6f27fae */ /* 0x000fe2000a1a1008 */
[----:B------:R-:W-:Y:S01]  /*57d0*/  SEL R37, RZ, 0x4, P1 ;  /* 0x00000004ff257807 */ /* 0x000fe20000800000 */
[----:B------:R-:W-:Y:S01]  /*57e0*/  IMAD R12, R12, UR5, RZ ;  /* 0x000000050c0c7c24 */ /* 0x000fe2000f8e02ff */
[----:B------:R-:W-:Y:S01]  /*57f0*/  IADD3 R243, P6, PT, R0, UR14, RZ ;  /* 0x0000000e00f37c10 */ /* 0x000fe2000ffde0ff */
[----:B------:R-:W-:Y:S01]  /*5800*/  IMAD R33, R48, 0x1000, R33 ;  /* 0x0000100030217824 */ /* 0x000fe200078e0221 */
[----:B------:R-:W-:Y:S01]  /*5810*/  LOP3.LUT R76, R76, 0x3, RZ, 0xc0, !PT ;  /* 0x000000034c4c7812 */ /* 0x000fe200078ec0ff */
[----:B------:R-:W-:Y:S01]  /*5820*/  IMAD R30, R60, UR5, RZ ;  /* 0x000000053c1e7c24 */ /* 0x000fe2000f8e02ff */
[----:B------:R-:W-:Y:S01]  /*5830*/  LEA.HI.X.SX32 R239, R53, UR15, 0x2, P6 ;  /* 0x0000000f35ef7c11 */ /* 0x000fe2000b0f16ff */
[----:B------:R-:W-:Y:S01]  /*5840*/  IMAD R10, R10, UR5, RZ ;  /* 0x000000050a0a7c24 */ /* 0x000fe2000f8e02ff */
[-C--:B------:R-:W-:Y:S01]  /*5850*/  LEA R164, P4, R224, R243.reuse, 0x2 ;  /* 0x000000f3e0a47211 */ /* 0x080fe200078810ff */
[----:B------:R-:W-:Y:S01]  /*5860*/  IMAD R219, R219, UR5, RZ ;  /* 0x00000005dbdb7c24 */ /* 0x000fe2000f8e02ff */
[----:B------:R-:W-:Y:S01]  /*5870*/  LEA R166, P6, R223, R243, 0x2 ;  /* 0x000000f3dfa67211 */ /* 0x000fe200078c10ff */
[----:B------:R-:W-:Y:S01]  /*5880*/  IMAD R8, R8, UR5, RZ ;  /* 0x0000000508087c24 */ /* 0x000fe2000f8e02ff */
[----:B------:R-:W-:Y:S01]  /*5890*/  LEA.HI.X.SX32 R165, R224, R239, 0x2, P4 ;  /* 0x000000efe0a57211 */ /* 0x000fe200020f16ff */
[----:B------:R-:W-:Y:S01]  /*58a0*/  IMAD R213, R213, UR5, RZ ;  /* 0x00000005d5d57c24 */ /* 0x000fe2000f8e02ff */
[C---:B------:R-:W-:Y:S01]  /*58b0*/  LEA R162, P4, R226.reuse, R243, 0x2 ;  /* 0x000000f3e2a27211 */ /* 0x040fe200078810ff */
[----:B------:R-:W-:Y:S01]  /*58c0*/  IMAD R5, R5, UR5, RZ ;  /* 0x0000000505057c24 */ /* 0x000fe2000f8e02ff */
[-C--:B------:R-:W-:Y:S01]  /*58d0*/  LEA.HI.X.SX32 R167, R223, R239.reuse, 0x2, P6 ;  /* 0x000000efdfa77211 */ /* 0x080fe200030f16ff */
[----:B------:R2:W-:Y:S01]  /*58e0*/  STL [R1+0x58], R53 ;  /* 0x0000583501007387 */ /* 0x0005e20000100800 */
[----:B------:R-:W-:Y:S01]  /*58f0*/  LEA.HI.X.SX32 R163, R226, R239, 0x2, P4 ;  /* 0x000000efe2a37211 */ /* 0x000fe200020f16ff */
[----:B------:R-:W-:Y:S01]  /*5900*/  IMAD R4, R4, UR5, RZ ;  /* 0x0000000504047c24 */ /* 0x000fe2000f8e02ff */
[-C--:B------:R-:W-:Y:S01]  /*5910*/  LEA R158, P4, R228, R243.reuse, 0x2 ;  /* 0x000000f3e49e7211 */ /* 0x080fe200078810ff */
[----:B------:R-:W-:Y:S01]  /*5920*/  STL.64 [R1+0x250], R174 ;  /* 0x000250ae01007387 */ /* 0x000fe20000100a00 */
[C---:B------:R-:W-:Y:S01]  /*5930*/  LEA R48, P6, R225.reuse, R243, 0x2 ;  /* 0x000000f3e1307211 */ /* 0x040fe200078c10ff */
[----:B------:R-:W-:Y:S01]  /*5940*/  IMAD R24, R24, UR5, RZ ;  /* 0x0000000518187c24 */ /* 0x000fe2000f8e02ff */
[----:B------:R-:W-:Y:S01]  /*5950*/  LEA.HI.X.SX32 R159, R228, R239, 0x2, P4 ;  /* 0x000000efe49f7211 */ /* 0x000fe200020f16ff */
[----:B------:R3:W-:Y:S01]  /*5960*/  STL.64 [R1+0x258], R182 ;  /* 0x000258b601007387 */ /* 0x0007e20000100a00 */
[----:B------:R-:W-:Y:S01]  /*5970*/  LEA R154, P4, R230, R243, 0x2 ;  /* 0x000000f3e69a7211 */ /* 0x000fe200078810ff */
[----:B------:R-:W-:Y:S01]  /*5980*/  IMAD R22, R22, UR5, RZ ;  /* 0x0000000516167c24 */ /* 0x000fe2000f8e02ff */
[-C--:B------:R-:W-:Y:S01]  /*5990*/  LEA.HI.X.SX32 R49, R225, R239.reuse, 0x2, P6 ;  /* 0x000000efe1317211 */ /* 0x080fe200030f16ff */
[----:B------:R-:W-:Y:S01]  /*59a0*/  IMAD R218, R218, UR5, RZ ;  /* 0x00000005dada7c24 */ /* 0x000fe2000f8e02ff */
[----:B------:R-:W-:Y:S01]  /*59b0*/  LEA.HI.X.SX32 R155, R230, R239, 0x2, P4 ;  /* 0x000000efe69b7211 */ /* 0x000fe200020f16ff */
[----:B------:R-:W-:Y:S01]  /*59c0*/  IMAD R212, R212, UR5, RZ ;  /* 0x00000005d4d47c24 */ /* 0x000fe2000f8e02ff */
[CC--:B------:R-:W-:Y:S01]  /*59d0*/  LEA R160, P6, R227.reuse, R243.reuse, 0x2 ;  /* 0x000000f3e3a07211 */ /* 0x0c0fe200078c10ff */
[----:B------:R-:W-:Y:S01]  /*59e0*/  IMAD R36, R66, UR5, RZ ;  /* 0x0000000542247c24 */ /* 0x000fe2000f8e02ff */
[----:B------:R-:W-:Y:S01]  /*59f0*/  LEA R150, P4, R232, R243, 0x2 ;  /* 0x000000f3e8967211 */ /* 0x000fe200078810ff */
[----:B------:R4:W-:Y:S01]  /*5a00*/  STL.64 [R1+0x248], R224 ;  /* 0x000248e001007387 */ /* 0x0009e20000100a00 */
[-C--:B------:R-:W-:Y:S01]  /*5a10*/  LEA.HI.X.SX32 R161, R227, R239.reuse, 0x2, P6 ;  /* 0x000000efe3a17211 */ /* 0x080fe200030f16ff */
[----:B------:R-:W-:Y:S01]  /*5a20*/  IMAD R20, R20, UR5, RZ ;  /* 0x0000000514147c24 */ /* 0x000fe2000f8e02ff */
[----:B------:R-:W-:Y:S01]  /*5a30*/  LEA.HI.X.SX32 R151, R232, R239, 0x2, P4 ;  /* 0x000000efe8977211 */ /* 0x000fe200020f16ff */
[----:B------:R-:W-:Y:S01]  /*5a40*/  IMAD R18, R18, UR5, RZ ;  /* 0x0000000512127c24 */ /* 0x000fe2000f8e02ff */
[CC--:B------:R-:W-:Y:S01]  /*5a50*/  LEA R156, P6, R229.reuse, R243.reuse, 0x2 ;  /* 0x000000f3e59c7211 */ /* 0x0c0fe200078c10ff */
[----:B------:R-:W-:Y:S01]  /*5a60*/  IMAD R16, R16, UR5, RZ ;  /* 0x0000000510107c24 */ /* 0x000fe2000f8e02ff */
[----:B------:R-:W-:Y:S01]  /*5a70*/  LEA R146, P4, R234, R243, 0x2 ;  /* 0x000000f3ea927211 */ /* 0x000fe200078810ff */
[----:B------:R-:W-:Y:S01]  /*5a80*/  IMAD R14, R14, UR5, RZ ;  /* 0x000000050e0e7c24 */ /* 0x000fe2000f8e02ff */
[-C--:B------:R-:W-:Y:S01]  /*5a90*/  LEA.HI.X.SX32 R157, R229, R239.reuse, 0x2, P6 ;  /* 0x000000efe59d7211 */ /* 0x080fe200030f16ff */
[----:B------:R-:W-:Y:S01]  /*5aa0*/  IMAD R217, R217, UR5, RZ ;  /* 0x00000005d9d97c24 */ /* 0x000fe2000f8e02ff */
[----:B------:R-:W-:Y:S01]  /*5ab0*/  LEA.HI.X.SX32 R147, R234, R239, 0x2, P4 ;  /* 0x000000efea937211 */ /* 0x000fe200020f16ff */
[----:B------:R-:W-:Y:S01]  /*5ac0*/  IMAD R200, R200, UR5, RZ ;  /* 0x00000005c8c87c24 */ /* 0x000fe2000f8e02ff */
[-C--:B------:R-:W-:Y:S01]  /*5ad0*/  LEA R152, P6, R231, R243.reuse, 0x2 ;  /* 0x000000f3e7987211 */ /* 0x080fe200078c10ff */
[----:B------:R-:W-:Y:S01]  /*5ae0*/  IMAD R35, R67, UR5, RZ ;  /* 0x0000000543237c24 */ /* 0x000fe2000f8e02ff */
[C---:B------:R-:W-:Y:S01]  /*5af0*/  LEA R144, P4, R236.reuse, R243, 0x2 ;  /* 0x000000f3ec907211 */ /* 0x040fe200078810ff */
[----:B------:R-:W-:Y:S01]  /*5b00*/  IMAD R13, R13, UR5, RZ ;  /* 0x000000050d0d7c24 */ /* 0x000fe2000f8e02ff */
[-C--:B------:R-:W-:Y:S01]  /*5b10*/  LEA.HI.X.SX32 R153, R231, R239.reuse, 0x2, P6 ;  /* 0x000000efe7997211 */ /* 0x080fe200030f16ff */
[----:B------:R-:W-:Y:S01]  /*5b20*/  IMAD R11, R11, UR5, RZ ;  /* 0x000000050b0b7c24 */ /* 0x000fe2000f8e02ff */
[----:B------:R-:W-:Y:S01]  /*5b30*/  LEA.HI.X.SX32 R145, R236, R239, 0x2, P4 ;  /* 0x000000efec917211 */ /* 0x000fe200020f16ff */
[----:B------:R-:W-:Y:S01]  /*5b40*/  IMAD R9, R9, UR5, RZ ;  /* 0x0000000509097c24 */ /* 0x000fe2000f8e02ff */
[-C--:B------:R-:W-:Y:S01]  /*5b50*/  LEA R148, P6, R233, R243.reuse, 0x2 ;  /* 0x000000f3e9947211 */ /* 0x080fe200078c10ff */
[----:B------:R-:W-:Y:S01]  /*5b60*/  IMAD R6, R6, UR5, RZ ;  /* 0x0000000506067c24 */ /* 0x000fe2000f8e02ff */
[----:B------:R-:W-:-:S02]  /*5b70*/  LEA R140, P4, R238, R243, 0x2 ;  /* 0x000000f3ee8c7211 */ /* 0x000fc400078810ff */
[-C--:B------:R-:W-:Y:S02]  /*5b80*/  LEA.HI.X.SX32 R149, R233, R239.reuse, 0x2, P6 ;  /* 0x000000efe9957211 */ /* 0x080fe400030f16ff */
[----:B------:R-:W-:Y:S02]  /*5b90*/  LEA.HI.X.SX32 R141, R238, R239, 0x2, P4 ;  /* 0x000000efee8d7211 */ /* 0x000fe400020f16ff */
[C---:B------:R-:W-:Y:S02]  /*5ba0*/  LEA R42, P6, R235.reuse, R243, 0x2 ;  /* 0x000000f3eb2a7211 */ /* 0x040fe400078c10ff */
[----:B------:R-:W-:Y:S01]  /*5bb0*/  LOP3.LUT P4, RZ, R26, 0x1, RZ, 0xc0, !PT ;  /* 0x000000011aff7812 */ /* 0x000fe2000788c0ff */
[----:B------:R-:W-:Y:S01]  /*5bc0*/  IMAD R26, R44, UR5, RZ ;  /* 0x000000052c1a7c24 */ /* 0x000fe2000f8e02ff */
[----:B------:R-:W-:Y:S02]  /*5bd0*/  LEA.HI.X.SX32 R43, R235, R239, 0x2, P6 ;  /* 0x000000efeb2b7211 */ /* 0x000fe400030f16ff */
[----:B------:R-:W-:-:S02]  /*5be0*/  LEA R142, P6, R237, R243, 0x2 ;  /* 0x000000f3ed8e7211 */ /* 0x000fc400078c10ff */
[----:B------:R-:W-:Y:S02]  /*5bf0*/  LOP3.LUT R72, R72, 0x3, RZ, 0xc0, !PT ;  /* 0x0000000348487812 */ /* 0x000fe400078ec0ff */
[----:B------:R-:W-:Y:S02]  /*5c00*/  LEA.HI.X.SX32 R143, R237, R239, 0x2, P6 ;  /* 0x000000efed8f7211 */ /* 0x000fe400030f16ff */
[----:B------:R-:W-:Y:S02]  /*5c10*/  IADD3 R205, P6, PT, R0, UR14, RZ ;  /* 0x0000000e00cd7c10 */ /* 0x000fe4000ffde0ff */
[----:B------:R-:W-:Y:S01]  /*5c20*/  IADD3 R37, PT, PT, R76, R74, R37 ;  /* 0x0000004a4c257210 */ /* 0x000fe20007ffe025 */
[----:B------:R-:W-:Y:S01]  /*5c30*/  LDGSTS.E [R242+0x9b00], desc[UR8][R198.64], P4 ;  /* 0x09b00000c6f27fae */ /* 0x000fe2000a1a1008 */
[----:B------:R-:W-:Y:S02]  /*5c40*/  LEA.HI.X.SX32 R47, R53, UR15, 0x2, P6 ;  /* 0x0000000f352f7c11 */ /* 0x000fe4000b0f16ff */
[----:B------:R-:W-:Y:S01]  /*5c50*/  LEA R204, P4, R222, R205, 0x2 ;  /* 0x000000cddecc7211 */ /* 0x000fe200078810ff */
[----:B------:R-:W-:Y:S01]  /*5c60*/  LDGSTS.E [R242+0x9f00], desc[UR8][R40.64], !P3 ;  /* 0x09f0000028f27fae */ /* 0x000fe2000d9a1008 */
[----:B------:R-:W-:-:S02]  /*5c70*/  IADD3 R56, PT, PT, R72, R73, R56 ;  /* 0x0000004948387210 */ /* 0x000fc40007ffe038 */
[----:B------:R-:W-:Y:S01]  /*5c80*/  LEA.HI.X.SX32 R205, R222, R47, 0x2, P4 ;  /* 0x0000002fdecd7211 */ /* 0x000fe200020f16ff */
[----:B------:R-:W0:Y:S01]  /*5c90*/  LDGDEPBAR ;  /* 0x00000000000079af */ /* 0x000e220000000000 */
[C---:B------:R-:W-:Y:S02]  /*5ca0*/  LEA R136, P4, R216.reuse, R243, 0x2 ;  /* 0x000000f3d8887211 */ /* 0x040fe400078810ff */
[----:B------:R-:W-:Y:S02]  /*5cb0*/  LOP3.LUT R37, R37, 0xf, RZ, 0xc0, !PT ;  /* 0x0000000f25257812 */ /* 0x000fe400078ec0ff */
[----:B------:R-:W-:Y:S02]  /*5cc0*/  LEA.HI.X.SX32 R137, R216, R239, 0x2, P4 ;  /* 0x000000efd8897211 */ /* 0x000fe400020f16ff */
[----:B------:R-:W-:Y:S01]  /*5cd0*/  LEA R132, P4, R196, R243, 0x2 ;  /* 0x000000f3c4847211 */ /* 0x000fe200078810ff */
[----:B------:R-:W-:Y:S01]  /*5ce0*/  IMAD R37, R56, 0x10, R37 ;  /* 0x0000001038257824 */ /* 0x000fe200078e0225 */
[----:B------:R-:W-:Y:S01]  /*5cf0*/  ISETP.NE.U32.AND P5, PT, R39, RZ, PT ;  /* 0x000000ff2700720c */ /* 0x000fe20003fa5070 */
[----:B------:R-:W-:Y:S01]  /*5d00*/  IMAD R39, R63, UR5, RZ ;  /* 0x000000053f277c24 */ /* 0x000fe2000f8e02ff */
[----:B------:R-:W-:-:S02]  /*5d10*/  LEA.HI.X.SX32 R133, R196, R239, 0x2, P4 ;  /* 0x000000efc4857211 */ /* 0x000fc400020f16ff */
[C---:B------:R-:W-:Y:S02]  /*5d20*/  LEA R128, P4, R34.reuse, R243, 0x2 ;  /* 0x000000f322807211 */ /* 0x040fe400078810ff */
[----:B------:R-:W-:Y:S01]  /*5d30*/  LOP3.LUT R28, R37, 0xff, RZ, 0xc0, !PT ;  /* 0x000000ff251c7812 */ /* 0x000fe200078ec0ff */
[----:B------:R-:W-:Y:S01]  /*5d40*/  IMAD R37, R65, UR5, RZ ;  /* 0x0000000541257c24 */ /* 0x000fe2000f8e02ff */
[----:B------:R-:W-:Y:S02]  /*5d50*/  LEA.HI.X.SX32 R129, R34, R239, 0x2, P4 ;  /* 0x000000ef22817211 */ /* 0x000fe400020f16ff */
[----:B------:R-:W-:Y:S01]  /*5d60*/  LEA R124, P4, R29, R243, 0x2 ;  /* 0x000000f31d7c7211 */ /* 0x000fe200078810ff */
[----:B------:R-:W-:Y:S01]  /*5d70*/  IMAD.IADD R28, R33, 0x1, R28 ;  /* 0x00000001211c7824 */ /* 0x000fe200078e021c */
[----:B------:R-:W-:Y:S01]  /*5d80*/  LOP3.LUT R32, R32, 0xff, RZ, 0xc0, !PT ;  /* 0x000000ff20207812 */ /* 0x000fe200078ec0ff */
[----:B------:R-:W-:Y:S01]  /*5d90*/  IMAD R33, R68, UR5, RZ ;  /* 0x0000000544217c24 */ /* 0x000fe2000f8e02ff */
[----:B------:R-:W-:Y:S01]  /*5da0*/  LEA.HI.X.SX32 R125, R29, R239, 0x2, P4 ;  /* 0x000000ef1d7d7211 */ /* 0x000fe200020f16ff */
[----:B------:R-:W-:Y:S01]  /*5db0*/  LDGSTS.E [R240], desc[UR8][R166.64], P5 ;  /* 0x00000000a6f07fae */ /* 0x000fe2000a9a1008 */
[-C--:B------:R-:W-:Y:S01]  /*5dc0*/  LEA R120, P4, R27, R243.reuse, 0x2 ;  /* 0x000000f31b787211 */ /* 0x080fe200078810ff */
[----:B------:R-:W-:Y:S01]  /*5dd0*/  IMAD.IADD R31, R31, 0x1, R32 ;  /* 0x000000011f1f7824 */ /* 0x000fe200078e0220 */
[----:B------:R-:W-:Y:S01]  /*5de0*/  LEA R138, P6, R219, R243, 0x2 ;  /* 0x000000f3db8a7211 */ /* 0x000fe200078c10ff */
[----:B------:R-:W-:Y:S01]  /*5df0*/  IMAD R32, R62, UR5, RZ ;  /* 0x000000053e207c24 */ /* 0x000fe2000f8e02ff */
[----:B------:R-:W-:Y:S01]  /*5e00*/  LEA.HI.X.SX32 R121, R27, R239, 0x2, P4 ;  /* 0x000000ef1b797211 */ /* 0x000fe200020f16ff */
[----:B------:R-:W-:Y:S01]  /*5e10*/  LDGSTS.E [R240+0x400], desc[UR8][R164.64], P5 ;  /* 0x00400000a4f07fae */ /* 0x000fe2000a9a1008 */
[----:B------:R-:W-:-:S02]  /*5e20*/  LEA R116, P4, R25, R243, 0x2 ;  /* 0x000000f319747211 */ /* 0x000fc400078810ff */
[----:B------:R-:W-:Y:S01]  /*5e30*/  PRMT R7, R31, 0x5410, R28 ;  /* 0x000054101f077816 */ /* 0x000fe2000000001c */
[----:B------:R-:W-:Y:S01]  /*5e40*/  IMAD R31, R61, UR5, RZ ;  /* 0x000000053d1f7c24 */ /* 0x000fe2000f8e02ff */
[----:B------:R-:W-:Y:S01]  /*5e50*/  LEA.HI.X.SX32 R117, R25, R239, 0x2, P4 ;  /* 0x000000ef19757211 */ /* 0x000fe200020f16ff */
[----:B------:R-:W-:Y:S01]  /*5e60*/  IMAD R28, R58, UR5, RZ ;  /* 0x000000053a1c7c24 */ /* 0x000fe2000f8e02ff */
[----:B------:R-:W-:Y:S01]  /*5e70*/  LEA R112, P4, R23, R243, 0x2 ;  /* 0x000000f317707211 */ /* 0x000fe200078810ff */
[----:B------:R-:W-:Y:S01]  /*5e80*/  LDGSTS.E [R240+0x800], desc[UR8][R48.64], P5 ;  /* 0x0080000030f07fae */ /* 0x000fe2000a9a1008 */
[-C--:B------:R-:W-:Y:S02]  /*5e90*/  LEA.HI.X.SX32 R139, R219, R239.reuse, 0x2, P6 ;  /* 0x000000efdb8b7211 */ /* 0x080fe400030f16ff */
[----:B------:R-:W-:Y:S01]  /*5ea0*/  LEA.HI.X.SX32 R113, R23, R239, 0x2, P4 ;  /* 0x000000ef17717211 */ /* 0x000fe200020f16ff */
[----:B------:R-:W-:Y:S01]  /*5eb0*/  LDGSTS.E [R240+0xc00], desc[UR8][R162.64], P5 ;  /* 0x00c00000a2f07fae */ /* 0x000fe2000a9a1008 */
[----:B------:R-:W-:-:S02]  /*5ec0*/  LEA R108, P4, R221, R243, 0x2 ;  /* 0x000000f3dd6c7211 */ /* 0x000fc400078810ff */
[----:B------:R-:W-:Y:S01]  /*5ed0*/  LEA R134, P6, R213, R243, 0x2 ;  /* 0x000000f3d5867211 */ /* 0x000fe200078c10ff */
[----:B------:R-:W-:Y:S01]  /*5ee0*/  LDGSTS.E [R240+0x1000], desc[UR8][R160.64], P5 ;  /* 0x01000000a0f07fae */ /* 0x000fe2000a9a1008 */
[----:B------:R-:W-:Y:S02]  /*5ef0*/  LEA.HI.X.SX32 R109, R221, R239, 0x2, P4 ;  /* 0x000000efdd6d7211 */ /* 0x000fe400020f16ff */
        /* <DEDUP_REMOVED lines=24> */
[C---:B------:R-:W-:Y:S01]  /*6080*/  LEA R122, P6, R28.reuse, R243, 0x2 ;  /* 0x000000f31c7a7211 */ /* 0x040fe200078c10ff */
[----:B------:R-:W-:Y:S01]  /*6090*/  LDGSTS.E [R240+0x3400], desc[UR8][R144.64], P5 ;  /* 0x0340000090f07fae */ /* 0x000fe2000a9a1008 */
[----:B------:R-:W-:Y:S02]  /*60a0*/  LEA.HI.X.SX32 R85, R17, R239, 0x2, P4 ;  /* 0x000000ef11557211 */ /* 0x000fe400020f16ff */
[C---:B-1----:R-:W-:Y:S01]  /*60b0*/  LEA R80, P4, R15.reuse, R243, 0x2 ;  /* 0x000000f30f507211 */ /* 0x042fe200078810ff */
[----:B------:R-:W-:Y:S01]  /*60c0*/  LDGSTS.E [R240+0x3800], desc[UR8][R142.64], P5 ;  /* 0x038000008ef07fae */ /* 0x000fe2000a9a1008 */
[-C--:B------:R-:W-:Y:S02]  /*60d0*/  LEA.HI.X.SX32 R123, R28, R239.reuse, 0x2, P6 ;  /* 0x000000ef1c7b7211 */ /* 0x080fe400030f16ff */
[----:B------:R-:W-:Y:S01]  /*60e0*/  LEA.HI.X.SX32 R81, R15, R239, 0x2, P4 ;  /* 0x000000ef0f517211 */ /* 0x000fe200020f16ff */
[----:B------:R-:W-:Y:S01]  /*60f0*/  LDGSTS.E [R240+0x3c00], desc[UR8][R140.64], P5 ;  /* 0x03c000008cf07fae */ /* 0x000fe2000a9a1008 */
[----:B------:R-:W-:-:S02]  /*6100*/  LEA R76, P4, R220, R243, 0x2 ;  /* 0x000000f3dc4c7211 */ /* 0x000fc400078810ff */
[----:B------:R-:W-:Y:S01]  /*6110*/  LEA R118, P6, R26, R243, 0x2 ;  /* 0x000000f31a767211 */ /* 0x000fe200078c10ff */
[----:B------:R1:W-:Y:S01]  /*6120*/  LDGSTS.E [R241+0x100], desc[UR8][R204.64], P5 ;  /* 0x00100000ccf17fae */ /* 0x0003e2000a9a1008 */
        /* <DEDUP_REMOVED lines=8> */
[----:B-1----:R-:W-:Y:S01]  /*61b0*/  IMAD R204, R168, 0x24, RZ ;  /* 0x00000024a8cc7824 */ /* 0x002fe200078e02ff */
[----:B------:R-:W-:Y:S01]  /*61c0*/  LEA.HI.X.SX32 R69, R38, R239, 0x2, P4 ;  /* 0x000000ef26457211 */ /* 0x000fe200020f16ff */
[----:B------:R-:W-:Y:S01]  /*61d0*/  LDGSTS.E [R241+0xd00], desc[UR8][R134.64], P5 ;  /* 0x00d0000086f17fae */ /* 0x000fe2000a9a1008 */
[----:B------:R-:W-:Y:S02]  /*61e0*/  LEA R64, P4, R32, R243, 0x2 ;  /* 0x000000f320407211 */ /* 0x000fe400078810ff */
[-C--:B------:R-:W-:Y:S01]  /*61f0*/  LEA.HI.X.SX32 R115, R24, R239.reuse, 0x2, P6 ;  /* 0x000000ef18737211 */ /* 0x080fe200030f16ff */
[----:B------:R-:W-:Y:S01]  /*6200*/  LDGSTS.E [R241+0x1100], desc[UR8][R132.64], P5 ;  /* 0x0110000084f17fae */ /* 0x000fe2000a9a1008 */
[----:B------:R-:W-:Y:S02]  /*6210*/  LEA.HI.X.SX32 R65, R32, R239, 0x2, P4 ;  /* 0x000000ef20417211 */ /* 0x000fe400020f16ff */
[-C--:B------:R-:W-:Y:S01]  /*6220*/  LEA R60, P4, R12, R243.reuse, 0x2 ;  /* 0x000000f30c3c7211 */ /* 0x080fe200078810ff */
[----:B------:R-:W-:Y:S01]  /*6230*/  LDGSTS.E [R241+0x1500], desc[UR8][R130.64], P5 ;  /* 0x0150000082f17fae */ /* 0x000fe2000a9a1008 */
[----:B------:R-:W-:-:S02]  /*6240*/  LEA R110, P6, R22, R243, 0x2 ;  /* 0x000000f3166e7211 */ /* 0x000fc400078c10ff */
        /* <DEDUP_REMOVED lines=9> */
[----:B--2---:R-:W-:Y:S01]  /*62e0*/  LEA.HI.X.SX32 R53, R8, R239, 0x2, P4 ;  /* 0x000000ef08357211 */ /* 0x004fe200020f16ff */
[----:B------:R-:W-:Y:S01]  /*62f0*/  LDGSTS.E [R241+0x2500], desc[UR8][R122.64], P5 ;  /* 0x025000007af17fae */ /* 0x000fe2000a9a1008 */
[C---:B------:R-:W-:Y:S02]  /*6300*/  LEA R46, P4, R5.reuse, R243, 0x2 ;  /* 0x000000f3052e7211 */ /* 0x040fe400078810ff */
[-C--:B------:R-:W-:Y:S01]  /*6310*/  LEA.HI.X.SX32 R107, R218, R239.reuse, 0x2, P6 ;  /* 0x000000efda6b7211 */ /* 0x080fe200030f16ff */
[----:B------:R-:W-:Y:S01]  /*6320*/  LDGSTS.E [R241+0x2900], desc[UR8][R120.64], P5 ;  /* 0x0290000078f17fae */ /* 0x000fe2000a9a1008 */
[----:B------:R-:W-:Y:S02]  /*6330*/  LEA.HI.X.SX32 R47, R5, R239, 0x2, P4 ;  /* 0x000000ef052f7211 */ /* 0x000fe400020f16ff */
[-C--:B------:R-:W-:Y:S01]  /*6340*/  LEA R44, P4, R4, R243.reuse, 0x2 ;  /* 0x000000f3042c7211 */ /* 0x080fe200078810ff */
[----:B------:R-:W-:Y:S01]  /*6350*/  LDGSTS.E [R241+0x2d00], desc[UR8][R118.64], P5 ;  /* 0x02d0000076f17fae */ /* 0x000fe2000a9a1008 */
[----:B------:R-:W-:-:S02]  /*6360*/  LEA R102, P6, R212, R243, 0x2 ;  /* 0x000000f3d4667211 */ /* 0x000fc400078c10ff */
[-C--:B------:R-:W-:Y:S01]  /*6370*/  LEA.HI.X.SX32 R45, R4, R239.reuse, 0x2, P4 ;  /* 0x000000ef042d7211 */ /* 0x080fe200020f16ff */
[----:B------:R-:W-:Y:S01]  /*6380*/  LDGSTS.E [R241+0x3100], desc[UR8][R116.64], P5 ;  /* 0x0310000074f17fae */ /* 0x000fe2000a9a1008 */
[----:B------:R-:W-:Y:S02]  /*6390*/  IADD3 R202, P4, PT, R252, UR12, RZ ;  /* 0x0000000cfcca7c10 */ /* 0x000fe4000ff9e0ff */
[----:B------:R-:W-:Y:S01]  /*63a0*/  LEA.HI.X.SX32 R103, R212, R239, 0x2, P6 ;  /* 0x000000efd4677211 */ /* 0x000fe200030f16ff */
[----:B------:R-:W-:Y:S01]  /*63b0*/  LDGSTS.E [R241+0x3500], desc[UR8][R114.64], P5 ;  /* 0x0350000072f17fae */ /* 0x000fe2000a9a1008 */
[----:B------:R-:W-:Y:S02]  /*63c0*/  LEA.HI.X.SX32 R203, R3, UR13, 0x2, P4 ;  /* 0x0000000d03cb7c11 */ /* 0x000fe4000a0f16ff */
[-C--:B------:R-:W-:Y:S01]  /*63d0*/  IADD3 R186, P3, PT, R177, R202.reuse, RZ ;  /* 0x000000cab1ba7210 */ /* 0x080fe20007f7e0ff */
[----:B------:R-:W-:Y:S01]  /*63e0*/  LDGSTS.E [R241+0x3900], desc[UR8][R112.64], P5 ;  /* 0x0390000070f17fae */ /* 0x000fe2000a9a1008 */
[----:B------:R-:W-:-:S02]  /*63f0*/  LEA R188, P4, R168, R202, 0x3 ;  /* 0x000000caa8bc7211 */ /* 0x000fc400078818ff */
[-C--:B------:R-:W-:Y:S01]  /*6400*/  LEA.HI.X.SX32 R187, R168, R203.reuse, 0x2, P3 ;  /* 0x000000cba8bb7211 */ /* 0x080fe200018f16ff */
[----:B------:R-:W-:Y:S01]  /*6410*/  LDGSTS.E [R241+0x3d00], desc[UR8][R110.64], P5 ;  /* 0x03d000006ef17fae */ /* 0x000fe2000a9a1008 */
[-C--:B------:R-:W-:Y:S01]  /*6420*/  LEA.HI.X.SX32 R189, R176, R203.reuse, 0x2, P4 ;  /* 0x000000cbb0bd7211 */ /* 0x080fe200020f16ff */
[----:B------:R-:W-:Y:S01]  /*6430*/  IMAD R176, R168, 0x14, RZ ;  /* 0x00000014a8b07824 */ /* 0x000fe200078e02ff */
[-C--:B---3--:R-:W-:Y:S02]  /*6440*/  IADD3 R182, P3, PT, R206, R202.reuse, RZ ;  /* 0x000000caceb67210 */ /* 0x088fe40007f7e0ff */
[-C--:B------:R-:W-:Y:S02]  /*6450*/  LEA R184, P4, R168, R202.reuse, 0x4 ;  /* 0x000000caa8b87211 */ /* 0x080fe400078820ff */
[-C--:B------:R-:W-:Y:S02]  /*6460*/  LEA.HI.X.SX32 R183, R171, R203.reuse, 0x2, P3 ;  /* 0x000000cbabb77211 */ /* 0x080fe400018f16ff */
[-C--:B------:R-:W-:Y:S01]  /*6470*/  IADD3 R170, P3, PT, R176, R202.reuse, RZ ;  /* 0x000000cab0aa7210 */ /* 0x080fe20007f7e0ff */
[C---:B------:R-:W-:Y:S01]  /*6480*/  IMAD R176, R168.reuse, 0x1c, RZ ;  /* 0x0000001ca8b07824 */ /* 0x040fe200078e02ff */
[----:B------:R-:W-:Y:S01]  /*6490*/  LEA.HI.X.SX32 R185, R177, R203, 0x2, P4 ;  /* 0x000000cbb1b97211 */ /* 0x000fe200020f16ff */
[----:B------:R-:W-:Y:S01]  /*64a0*/  IMAD R177, R168, 0x6, RZ ;  /* 0x00000006a8b17824 */ /* 0x000fe200078e02ff */
[----:B------:R-:W-:-:S02]  /*64b0*/  IADD3 R172, P4, PT, R201, R202, RZ ;  /* 0x000000cac9ac7210 */ /* 0x000fc40007f9e0ff */
[-C--:B------:R-:W-:Y:S02]  /*64c0*/  LEA.HI.X.SX32 R171, R179, R203.reuse, 0x2, P3 ;  /* 0x000000cbb3ab7211 */ /* 0x080fe400018f16ff */
[-C--:B------:R-:W-:Y:S02]  /*64d0*/  IADD3 R174, P3, PT, R176, R202.reuse, RZ ;  /* 0x000000cab0ae7210 */ /* 0x080fe40007f7e0ff */
[-C--:B------:R-:W-:Y:S02]  /*64e0*/  LEA.HI.X.SX32 R173, R177, R203.reuse, 0x2, P4 ;  /* 0x000000cbb1ad7211 */ /* 0x080fe400020f16ff */
[----:B------:R-:W-:Y:S02]  /*64f0*/  SHF.R.U64 R201, R7, 0x1b, RZ ;  /* 0x0000001b07c97819 */ /* 0x000fe400000012ff */
[----:B------:R-:W-:Y:S02]  /*6500*/  LEA R176, P4, R168, R202, 0x5 ;  /* 0x000000caa8b07211 */ /* 0x000fe400078828ff */
[----:B------:R-:W-:-:S02]  /*6510*/  LEA.HI.X.SX32 R175, R251, R203, 0x2, P3 ;  /* 0x000000cbfbaf7211 */ /* 0x000fc400018f16ff */
[----:B------:R-:W-:Y:S01]  /*6520*/  LOP3.LUT P3, RZ, R201, 0x1, RZ, 0xc0, !PT ;  /* 0x00000001c9ff7812 */ /* 0x000fe2000786c0ff */
[----:B------:R-:W-:Y:S01]  /*6530*/  IMAD R201, R168, 0x28, RZ ;  /* 0x00000028a8c97824 */ /* 0x000fe200078e02ff */
[----:B------:R-:W-:Y:S01]  /*6540*/  LEA.HI.X.SX32 R177, R250, R203, 0x2, P4 ;  /* 0x000000cbfab17211 */ /* 0x000fe200020f16ff */
[----:B------:R-:W-:Y:S01]  /*6550*/  IMAD R250, R168, 0x30, RZ ;  /* 0x00000030a8fa7824 */ /* 0x000fe200078e02ff */
[-C--:B------:R-:W-:Y:S01]  /*6560*/  IADD3 R178, P4, PT, R204, R202.reuse, RZ ;  /* 0x000000caccb27210 */ /* 0x080fe20007f9e0ff */
[----:B------:R-:W-:Y:S01]  /*6570*/  IMAD R204, R168, 0x34, RZ ;  /* 0x00000034a8cc7824 */ /* 0x000fe200078e02ff */
[----:B------:R-:W-:Y:S02]  /*6580*/  LEA R98, P6, R36, R243, 0x2 ;  /* 0x000000f324627211 */ /* 0x000fe400078c10ff */
[----:B------:R-:W-:Y:S02]  /*6590*/  LEA.HI.X.SX32 R179, R245, R203, 0x2, P4 ;  /* 0x000000cbf5b37211 */ /* 0x000fe400020f16ff */
[----:B------:R-:W-:Y:S01]  /*65a0*/  IADD3 R180, P4, PT, R201, R202, RZ ;  /* 0x000000cac9b47210 */ /* 0x000fe20007f9e0ff */
[----:B------:R-:W-:Y:S01]  /*65b0*/  IMAD R201, R168, 0x2c, RZ ;  /* 0x0000002ca8c97824 */ /* 0x000fe200078e02ff */
[----:B------:R-:W-:-:S02]  /*65c0*/  LEA.HI.X.SX32 R99, R36, R239, 0x2, P6 ;  /* 0x000000ef24637211 */ /* 0x000fc400030f16ff */
[----:B------:R-:W-:Y:S02]  /*65d0*/  LEA.HI.X.SX32 R181, R244, R203, 0x2, P4 ;  /* 0x000000cbf4b57211 */ /* 0x000fe400020f16ff */
[C---:B------:R-:W-:Y:S02]  /*65e0*/  LEA R94, P6, R30.reuse, R243, 0x2 ;  /* 0x000000f31e5e7211 */ /* 0x040fe400078c10ff */
[----:B----4-:R-:W-:Y:S02]  /*65f0*/  IADD3 R224, P4, PT, R201, R202, RZ ;  /* 0x000000cac9e07210 */ /* 0x010fe40007f9e0ff */
[----:B------:R-:W-:Y:S02]  /*6600*/  LEA.HI.X.SX32 R95, R30, R239, 0x2, P6 ;  /* 0x000000ef1e5f7211 */ /* 0x000fe400030f16ff */
[----:B------:R-:W-:Y:S01]  /*6610*/  LEA.HI.X.SX32 R225, R208, R203, 0x2, P4 ;  /* 0x000000cbd0e17211 */ /* 0x000fe200020f16ff */
[----:B------:R-:W-:Y:S01]  /*6620*/  IMAD R208, R168, 0x3c, RZ ;  /* 0x0000003ca8d07824 */ /* 0x000fe200078e02ff */
[----:B------:R-:W-:-:S02]  /*6630*/  LEA R90, P6, R20, R243, 0x2 ;  /* 0x000000f3145a7211 */ /* 0x000fc400078c10ff */
[-C--:B------:R-:W-:Y:S02]  /*6640*/  IADD3 R250, P4, PT, R250, R202.reuse, RZ ;  /* 0x000000cafafa7210 */ /* 0x080fe40007f9e0ff */
[----:B------:R-:W-:Y:S02]  /*6650*/  LEA.HI.X.SX32 R91, R20, R239, 0x2, P6 ;  /* 0x000000ef145b7211 */ /* 0x000fe400030f16ff */
[----:B------:R-:W-:Y:S01]  /*6660*/  LEA.HI.X.SX32 R251, R206, R203, 0x2, P4 ;  /* 0x000000cbcefb7211 */ /* 0x000fe200020f16ff */
[----:B------:R-:W-:Y:S01]  /*6670*/  IMAD R206, R168, 0x38, RZ ;  /* 0x00000038a8ce7824 */ /* 0x000fe200078e02ff */
[----:B------:R-:W-:Y:S02]  /*6680*/  LEA R86, P6, R18, R243, 0x2 ;  /* 0x000000f312567211 */ /* 0x000fe400078c10ff */
[----:B------:R-:W-:Y:S02]  /*6690*/  IADD3 R204, P4, PT, R204, R202, RZ ;  /* 0x000000cacccc7210 */ /* 0x000fe40007f9e0ff */
[----:B------:R-:W-:-:S02]  /*66a0*/  ISETP.GT.AND P1, PT, R249, 0x3f, PT ;  /* 0x0000003ff900780c */ /* 0x000fc40003f24270 */
[----:B------:R-:W-:Y:S02]  /*66b0*/  LEA.HI.X.SX32 R87, R18, R239, 0x2, P6 ;  /* 0x000000ef12577211 */ /* 0x000fe400030f16ff */
[----:B------:R-:W-:Y:S02]  /*66c0*/  LEA.HI.X.SX32 R205, R207, R203, 0x2, P4 ;  /* 0x000000cbcfcd7211 */ /* 0x000fe400020f16ff */
[----:B------:R-:W-:Y:S02]  /*66d0*/  SEL R78, R78, RZ, P1 ;  /* 0x000000ff4e4e7207 */ /* 0x000fe40000800000 */
[----:B------:R-:W-:Y:S02]  /*66e0*/  LEA R82, P6, R16, R243, 0x2 ;  /* 0x000000f310527211 */ /* 0x000fe400078c10ff */
[----:B------:R-:W-:Y:S02]  /*66f0*/  IADD3 R206, P4, PT, R206, R202, RZ ;  /* 0x000000cacece7210 */ /* 0x000fe40007f9e0ff */
[----:B------:R-:W-:-:S02]  /*6700*/  ISETP.NE.U32.AND P1, PT, R78, RZ, PT ;  /* 0x000000ff4e00720c */ /* 0x000fc40003f25070 */
[----:B------:R-:W-:Y:S02]  /*6710*/  LEA.HI.X.SX32 R83, R16, R239, 0x2, P6 ;  /* 0x000000ef10537211 */ /* 0x000fe400030f16ff */
[----:B------:R-:W-:Y:S02]  /*6720*/  LEA.HI.X.SX32 R207, R209, R203, 0x2, P4 ;  /* 0x000000cbd1cf7211 */ /* 0x000fe400020f16ff */
[----:B------:R-:W-:Y:S02]  /*6730*/  LEA R78, P6, R14, R243, 0x2 ;  /* 0x000000f30e4e7211 */ /* 0x000fe400078c10ff */
[----:B------:R-:W-:Y:S02]  /*6740*/  IADD3 R208, P4, PT, R208, R202, RZ ;  /* 0x000000cad0d07210 */ /* 0x000fe40007f9e0ff */
[----:B------:R-:W-:Y:S02]  /*6750*/  LEA.HI.X.SX32 R79, R14, R239, 0x2, P6 ;  /* 0x000000ef0e4f7211 */ /* 0x000fe400030f16ff */
[----:B------:R-:W-:-:S02]  /*6760*/  LEA.HI.X.SX32 R209, R211, R203, 0x2, P4 ;  /* 0x000000cbd3d17211 */ /* 0x000fc400020f16ff */
[C---:B------:R-:W-:Y:S02]  /*6770*/  LEA R74, P6, R217.reuse, R243, 0x2 ;  /* 0x000000f3d94a7211 */ /* 0x040fe400078c10ff */
[----:B------:R-:W-:Y:S02]  /*6780*/  LOP3.LUT R211, R210, 0x40, RZ, 0x3c, !PT ;  /* 0x00000040d2d37812 */ /* 0x000fe400078e3cff */
[----:B------:R-:W-:Y:S02]  /*6790*/  LEA.HI.X.SX32 R75, R217, R239, 0x2, P6 ;  /* 0x000000efd94b7211 */ /* 0x000fe400030f16ff */
[C---:B------:R-:W-:Y:S01]  /*67a0*/  LEA R70, P6, R200.reuse, R243, 0x2 ;  /* 0x000000f3c8467211 */ /* 0x040fe200078c10ff */
[----:B------:R-:W-:Y:S01]  /*67b0*/  VIADD R244, R211, UR4 ;  /* 0x00000004d3f47c36 */ /* 0x000fe20008000000 */
[----:B------:R-:W-:Y:S02]  /*67c0*/  SHF.R.U64 R201, R7, 0x17, RZ ;  /* 0x0000001707c97819 */ /* 0x000fe400000012ff */
[----:B------:R-:W-:-:S02]  /*67d0*/  LEA.HI.X.SX32 R71, R200, R239, 0x2, P6 ;  /* 0x000000efc8477211 */ /* 0x000fc400030f16ff */
[----:B------:R-:W-:Y:S01]  /*67e0*/  LEA R66, P6, R35, R243, 0x2 ;  /* 0x000000f323427211 */ /* 0x000fe200078c10ff */
[----:B------:R-:W-:Y:S01]  /*67f0*/  LDGSTS.E [R244+0x200], desc[UR8][R108.64], P5 ;  /* 0x002000006cf47fae */ /* 0x000fe2000a9a1008 */
[----:B------:R-:W-:Y:S02]  /*6800*/  LOP3.LUT P4, RZ, R201, 0x1, RZ, 0xc0, !PT ;  /* 0x00000001c9ff7812 */ /* 0x000fe4000788c0ff */
[----:B------:R-:W-:Y:S01]  /*6810*/  LEA.HI.X.SX32 R67, R35, R239, 0x2, P6 ;  /* 0x000000ef23437211 */ /* 0x000fe200030f16ff */
[----:B------:R-:W-:Y:S01]  /*6820*/  LDGSTS.E [R244+0x600], desc[UR8][R106.64], P5 ;  /* 0x006000006af47fae */ /* 0x000fe2000a9a1008 */
[C---:B------:R-:W-:Y:S02]  /*6830*/  LEA R62, P6, R13.reuse, R243, 0x2 ;  /* 0x000000f30d3e7211 */ /* 0x040fe400078c10ff */
[----:B------:R-:W-:Y:S01]  /*6840*/  LOP3.LUT R201, R210, 0x60, RZ, 0x3c, !PT ;  /* 0x00000060d2c97812 */ /* 0x000fe200078e3cff */
[----:B------:R-:W-:Y:S01]  /*6850*/  LDGSTS.E [R244+0xa00], desc[UR8][R104.64], P5 ;  /* 0x00a0000068f47fae */ /* 0x000fe2000a9a1008 */
[----:B------:R-:W-:-:S02]  /*6860*/  LEA.HI.X.SX32 R63, R13, R239, 0x2, P6 ;  /* 0x000000ef0d3f7211 */ /* 0x000fc400030f16ff */
[----:B------:R-:W-:Y:S01]  /*6870*/  LEA R58, P6, R11, R243, 0x2 ;  /* 0x000000f30b3a7211 */ /* 0x000fe200078c10ff */
[----:B------:R-:W-:Y:S01]  /*6880*/  LDGSTS.E [R244+0xe00], desc[UR8][R102.64], P5 ;  /* 0x00e0000066f47fae */ /* 0x000fe2000a9a1008 */
[----:B------:R-:W-:Y:S01]  /*6890*/  VIADD R245, R201, UR4 ;  /* 0x00000004c9f57c36 */ /* 0x000fe20008000000 */
[----:B------:R-:W-:Y:S02]  /*68a0*/  SHF.R.U64 R201, R7, 0x13, RZ ;  /* 0x0000001307c97819 */ /* 0x000fe400000012ff */
[----:B------:R-:W-:Y:S01]  /*68b0*/  LDGSTS.E [R244+0x1200], desc[UR8][R100.64], P5 ;  /* 0x0120000064f47fae */ /* 0x000fe2000a9a1008 */
[----:B------:R-:W-:Y:S02]  /*68c0*/  LEA.HI.X.SX32 R59, R11, R239, 0x2, P6 ;  /* 0x000000ef0b3b7211 */ /* 0x000fe400030f16ff */
[----:B------:R-:W-:Y:S01]  /*68d0*/  LEA R54, P6, R9, R243, 0x2 ;  /* 0x000000f309367211 */ /* 0x000fe200078c10ff */
[----:B------:R-:W-:Y:S01]  /*68e0*/  LDGSTS.E [R244+0x1600], desc[UR8][R98.64], P5 ;  /* 0x0160000062f47fae */ /* 0x000fe2000a9a1008 */
[----:B------:R-:W-:-:S02]  /*68f0*/  SHF.R.U64 R197, R7, 0x1f, RZ ;  /* 0x0000001f07c57819 */ /* 0x000fc400000012ff */
[----:B------:R-:W-:Y:S01]  /*6900*/  LEA.HI.X.SX32 R55, R9, R239, 0x2, P6 ;  /* 0x000000ef09377211 */ /* 0x000fe200030f16ff */
[----:B------:R-:W-:Y:S01]  /*6910*/  LDGSTS.E [R244+0x1a00], desc[UR8][R96.64], P5 ;  /* 0x01a0000060f47fae */ /* 0x000fe2000a9a1008 */
[----:B------:R-:W-:-:S03]  /*6920*/  LEA R50, P6, R6, R243, 0x2 ;  /* 0x000000f306327211 */ /* 0x000fc600078c10ff */
[----:B------:R-:W-:Y:S01]  /*6930*/  LDGSTS.E [R244+0x1e00], desc[UR8][R94.64], P5 ;  /* 0x01e000005ef47fae */ /* 0x000fe2000a9a1008 */
[----:B------:R-:W-:Y:S02]  /*6940*/  LEA.HI.X.SX32 R51, R6, R239, 0x2, P6 ;  /* 0x000000ef06337211 */ /* 0x000fe400030f16ff */
[C---:B------:R-:W-:Y:S01]  /*6950*/  LEA R210, P6, R168.reuse, R202, 0x6 ;  /* 0x000000caa8d27211 */ /* 0x040fe200078c30ff */
[----:B------:R-:W-:Y:S04]  /*6960*/  LDGSTS.E [R244+0x2200], desc[UR8][R92.64], P5 ;  /* 0x022000005cf47fae */ /* 0x000fe8000a9a1008 */
        /* <DEDUP_REMOVED lines=22> */
[----:B------:R-:W-:Y:S01]  /*6ad0*/  LDGSTS.E [R245+0x3f00], desc[UR8][R44.64], P5 ;  /* 0x03f000002cf57fae */ /* 0x000fe2000a9a1008 */
[----:B------:R-:W-:Y:S01]  /*6ae0*/  LOP3.LUT P5, RZ, R201, 0x1, RZ, 0xc0, !PT ;  /* 0x00000001c9ff7812 */ /* 0x000fe200078ac0ff */
[----:B------:R-:W-:-:S02]  /*6af0*/  IMAD.SHL.U32 R201, R168, 0x10, RZ ;  /* 0x00000010a8c97824 */ /* 0x000fc400078e00ff */
[----:B------:R-:W0:Y:S03]  /*6b00*/  LDGDEPBAR ;  /* 0x00000000000079af */ /* 0x000e260000000000 */
[----:B------:R-:W-:Y:S01]  /*6b10*/  LEA.HI.X.SX32 R211, R201, R203, 0x2, P6 ;  /* 0x000000cbc9d37211 */ /* 0x000fe200030f16ff */
[----:B------:R-:W-:Y:S01]  /*6b20*/  IMAD.SHL.U32 R201, R168, 0x20, RZ ;  /* 0x00000020a8c97824 */ /* 0x000fe200078e00ff */
[----:B------:R-:W-:Y:S02]  /*6b30*/  LOP3.LUT P6, RZ, R197, 0x1, RZ, 0xc0, !PT ;  /* 0x00000001c5ff7812 */ /* 0x000fe400078cc0ff */
[----:B------:R-:W5:Y:S01]  /*6b40*/  LDL.LU R197, [R1+0x2a0] ;  /* 0x0002a00001c57983 */ /* 0x000f620000300800 */
[----:B------:R-:W-:Y:S01]  /*6b50*/  IMAD.WIDE R202, R201, 0x4, R202 ;  /* 0x00000004c9ca7825 */ /* 0x000fe200078e02ca */
[----:B------:R-:W-:Y:S09]  /*6b60*/  BAR.SYNC.DEFER_BLOCKING 0x0 ;  /* 0x0000000000007b1d */ /* 0x000ff20000010000 */
[----:B------:R-:W-:Y:S01]  /*6b70*/  @!PT LDS RZ, [RZ] ;  /* 0x00000000fffff984 */ /* 0x000fe20000000800 */
[----:B------:R-:W-:Y:S01]  /*6b80*/  @!PT LDS RZ, [RZ] ;  /* 0x00000000fffff984 */ /* 0x000fe20000000800 */
[----:B------:R-:W-:Y:S01]  /*6b90*/  @!PT LDS RZ, [RZ] ;  /* 0x00000000fffff984 */ /* 0x000fe20000000800 */
[----:B------:R1:W-:Y:S02]  /*6ba0*/  LDGSTS.E [R248+0xa000], desc[UR8][R202.64], P6 ;  /* 0x0a000000caf87fae */ /* 0x0003e4000b1a1008 */
[----:B-1----:R-:W-:-:S04]  /*6bb0*/  SHF.R.U64 R202, R7, 0xf, RZ ;  /* 0x0000000f07ca7819 */ /* 0x002fc800000012ff */
[----:B------:R-:W-:Y:S01]  /*6bc0*/  LOP3.LUT P6, RZ, R202, 0x1, RZ, 0xc0, !PT ;  /* 0x00000001caff7812 */ /* 0x000fe200078cc0ff */
[----:B------:R-:W-:Y:S02]  /*6bd0*/  IMAD.WIDE R202, R201, 0x4, R184 ;  /* 0x00000004c9ca7825 */ /* 0x000fe400078e02b8 */
[----:B------:R-:W2:Y:S04]  /*6be0*/  LDL.LU.64 R184, [R1+0x298] ;  /* 0x0002980001b87983 */ /* 0x000ea80000300a00 */
[----:B------:R1:W-:Y:S02]  /*6bf0*/  LDGSTS.E [R248+0xa400], desc[UR8][R202.64], P3 ;  /* 0x0a400000caf87fae */ /* 0x0003e400099a1008 */
[----:B-1----:R-:W-:-:S04]  /*6c00*/  SHF.R.U64 R202, R7, 0xb, RZ ;  /* 0x0000000b07ca7819 */ /* 0x002fc800000012ff */
[----:B------:R-:W-:Y:S01]  /*6c10*/  LOP3.LUT P3, RZ, R202, 0x1, RZ, 0xc0, !PT ;  /* 0x00000001caff7812 */ /* 0x000fe2000786c0ff */
[C---:B------:R-:W-:Y:S02]  /*6c20*/  IMAD.WIDE R202, R201.reuse, 0x4, R176 ;  /* 0x00000004c9ca7825 */ /* 0x040fe400078e02b0 */
[----:B------:R-:W3:Y:S02]  /*6c30*/  LDL.LU.64 R176, [R1+0x290] ;  /* 0x0002900001b07983 */ /* 0x000ee40000300a00 */
[C---:B------:R-:W-:Y:S02]  /*6c40*/  IMAD.WIDE R250, R201.reuse, 0x4, R250 ;  /* 0x00000004c9fa7825 */ /* 0x040fe400078e02fa */
[----:B------:R1:W-:Y:S02]  /*6c50*/  LDGSTS.E [R248+0xa800], desc[UR8][R202.64], P4 ;  /* 0x0a800000caf87fae */ /* 0x0003e4000a1a1008 */
[C---:B------:R-:W-:Y:S02]  /*6c60*/  IMAD.WIDE R210, R201.reuse, 0x4, R210 ;  /* 0x00000004c9d27825 */ /* 0x040fe400078e02d2 */
[----:B------:R-:W-:Y:S02]  /*6c70*/  LDGSTS.E [R248+0xac00], desc[UR8][R250.64], P5 ;  /* 0x0ac00000faf87fae */ /* 0x000fe4000a9a1008 */
[----:B------:R-:W-:-:S02]  /*6c80*/  IMAD.WIDE R190, R201, 0x4, R190 ;  /* 0x00000004c9be7825 */ /* 0x000fc400078e02be */
[----:B------:R-:W-:Y:S01]  /*6c90*/  LDGSTS.E [R248+0xb000], desc[UR8][R210.64], P6 ;  /* 0x0b000000d2f87fae */ /* 0x000fe2000b1a1008 */
[----:B-1----:R-:W-:-:S04]  /*6ca0*/  SHF.R.U64 R202, R7, 0x7, RZ ;  /* 0x0000000707ca7819 */ /* 0x002fc800000012ff */
[----:B------:R-:W-:Y:S02]  /*6cb0*/  LOP3.LUT P4, RZ, R202, 0x1, RZ, 0xc0, !PT ;  /* 0x00000001caff7812 */ /* 0x000fe4000788c0ff */
[----:B------:R-:W-:-:S04]  /*6cc0*/  SHF.R.U64 R202, R7, 0x3, RZ ;  /* 0x0000000307ca7819 */ /* 0x000fc800000012ff */
[----:B------:R-:W-:Y:S02]  /*6cd0*/  LOP3.LUT P5, RZ, R202, 0x1, RZ, 0xc0, !PT ;  /* 0x00000001caff7812 */ /* 0x000fe400078ac0ff */
[----:B------:R-:W-:-:S04]  /*6ce0*/  SHF.R.U64 R202, R7, 0x1e, RZ ;  /* 0x0000001e07ca7819 */ /* 0x000fc800000012ff */
[----:B------:R-:W-:Y:S01]  /*6cf0*/  LOP3.LUT P6, RZ, R202, 0x1, RZ, 0xc0, !PT ;  /* 0x00000001caff7812 */ /* 0x000fe200078cc0ff */
[----:B--2---:R-:W-:-:S04]  /*6d00*/  IMAD.WIDE R184, R201, 0x4, R184 ;  /* 0x00000004c9b87825 */ /* 0x004fc800078e02b8 */
[----:B---3--:R-:W-:-:S05]  /*6d10*/  IMAD.WIDE R176, R201, 0x4, R176 ;  /* 0x00000004c9b07825 */ /* 0x008fca00078e02b0 */
[----:B------:R1:W-:Y:S04]  /*6d20*/  LDGSTS.E [R248+0xb400], desc[UR8][R176.64], P3 ;  /* 0x0b400000b0f87fae */ /* 0x0003e800099a1008 */
[----:B------:R-:W-:Y:S04]  /*6d30*/  LDGSTS.E [R248+0xb800], desc[UR8][R184.64], P4 ;  /* 0x0b800000b8f87fae */ /* 0x000fe8000a1a1008 */
[----:B------:R-:W-:Y:S01]  /*6d40*/  LDGSTS.E [R248+0xbc00], desc[UR8][R190.64], P5 ;  /* 0x0bc00000bef87fae */ /* 0x000fe2000a9a1008 */
[----:B-1----:R-:W-:-:S04]  /*6d50*/  SHF.R.U64 R176, R7, 0x1a, RZ ;  /* 0x0000001a07b07819 */ /* 0x002fc800000012ff */
[----:B------:R-:W-:Y:S02]  /*6d60*/  LOP3.LUT P3, RZ, R176, 0x1, RZ, 0xc0, !PT ;  /* 0x00000001b0ff7812 */ /* 0x000fe4000786c0ff */
[----:B------:R-:W-:-:S04]  /*6d70*/  SHF.R.U64 R176, R7, 0x16, RZ ;  /* 0x0000001607b07819 */ /* 0x000fc800000012ff */
[----:B------:R-:W-:Y:S02]  /*6d80*/  LOP3.LUT P4, RZ, R176, 0x1, RZ, 0xc0, !PT ;  /* 0x00000001b0ff7812 */ /* 0x000fe4000788c0ff */
[----:B------:R-:W-:-:S04]  /*6d90*/  SHF.R.U64 R176, R7, 0x12, RZ ;  /* 0x0000001207b07819 */ /* 0x000fc800000012ff */
[----:B------:R-:W-:Y:S01]  /*6da0*/  LOP3.LUT P5, RZ, R176, 0x1, RZ, 0xc0, !PT ;  /* 0x00000001b0ff7812 */ /* 0x000fe200078ac0ff */
[----:B------:R-:W-:Y:S02]  /*6db0*/  IMAD.WIDE R176, R201, 0x4, R186 ;  /* 0x00000004c9b07825 */ /* 0x000fe400078e02ba */
[----:B------:R-:W2:Y:S04]  /*6dc0*/  LDL.LU.64 R186, [R1+0x288] ;  /* 0x0002880001ba7983 */ /* 0x000ea80000300a00 */
[----:B------:R1:W-:Y:S02]  /*6dd0*/  LDGSTS.E [R247+0xa100], desc[UR8][R176.64], P6 ;  /* 0x0a100000b0f77fae */ /* 0x0003e4000b1a1008 */
[----:B-1----:R-:W-:-:S04]  /*6de0*/  SHF.R.U64 R176, R7, 0xe, RZ ;  /* 0x0000000e07b07819 */ /* 0x002fc800000012ff */
[----:B------:R-:W-:Y:S01]  /*6df0*/  LOP3.LUT P6, RZ, R176, 0x1, RZ, 0xc0, !PT ;  /* 0x00000001b0ff7812 */ /* 0x000fe200078cc0ff */
[----:B------:R-:W-:Y:S02]  /*6e00*/  IMAD.WIDE R176, R201, 0x4, R170 ;  /* 0x00000004c9b07825 */ /* 0x000fe400078e02aa */
[----:B------:R-:W3:Y:S04]  /*6e10*/  LDL.LU.64 R170, [R1+0x280] ;  /* 0x0002800001aa7983 */ /* 0x000ee80000300a00 */
[----:B------:R1:W-:Y:S02]  /*6e20*/  LDGSTS.E [R247+0xa500], desc[UR8][R176.64], P3 ;  /* 0x0a500000b0f77fae */ /* 0x0003e400099a1008 */
[----:B-1----:R-:W-:-:S04]  /*6e30*/  SHF.R.U64 R176, R7, 0xa, RZ ;  /* 0x0000000a07b07819 */ /* 0x002fc800000012ff */
[----:B------:R-:W-:Y:S01]  /*6e40*/  LOP3.LUT P3, RZ, R176, 0x1, RZ, 0xc0, !PT ;  /* 0x00000001b0ff7812 */ /* 0x000fe2000786c0ff */
[C---:B------:R-:W-:Y:S02]  /*6e50*/  IMAD.WIDE R176, R201.reuse, 0x4, R178 ;  /* 0x00000004c9b07825 */ /* 0x040fe400078e02b2 */
[----:B------:R-:W4:Y:S02]  /*6e60*/  LDL.LU.64 R178, [R1+0x278] ;  /* 0x0002780001b27983 */ /* 0x000f240000300a00 */
[C---:B------:R-:W-:Y:S02]  /*6e70*/  IMAD.WIDE R204, R201.reuse, 0x4, R204 ;  /* 0x00000004c9cc7825 */ /* 0x040fe400078e02cc */
[----:B------:R1:W-:Y:S02]  /*6e80*/  LDGSTS.E [R247+0xa900], desc[UR8][R176.64], P4 ;  /* 0x0a900000b0f77fae */ /* 0x0003e4000a1a1008 */
[----:B------:R-:W-:Y:S02]  /*6e90*/  IMAD.WIDE R192, R201, 0x4, R192 ;  /* 0x00000004c9c07825 */ /* 0x000fe400078e02c0 */
[----:B------:R-:W-:Y:S01]  /*6ea0*/  LDGSTS.E [R247+0xad00], desc[UR8][R204.64], P5 ;  /* 0x0ad00000ccf77fae */ /* 0x000fe2000a9a1008 */
[----:B-1----:R-:W-:-:S04]  /*6eb0*/  SHF.R.U64 R176, R7, 0x6, RZ ;  /* 0x0000000607b07819 */ /* 0x002fc800000012ff */
[----:B------:R-:W-:Y:S02]  /*6ec0*/  LOP3.LUT P4, RZ, R176, 0x1, RZ, 0xc0, !PT ;  /* 0x00000001b0ff7812 */ /* 0x000fe4000788c0ff */
[----:B------:R-:W-:-:S04]  /*6ed0*/  SHF.R.U64 R176, R7, 0x2, RZ ;  /* 0x0000000207b07819 */ /* 0x000fc800000012ff */
[----:B------:R-:W-:Y:S02]  /*6ee0*/  LOP3.LUT P5, RZ, R176, 0x1, RZ, 0xc0, !PT ;  /* 0x00000001b0ff7812 */ /* 0x000fe400078ac0ff */
[----:B------:R-:W-:Y:S01]  /*6ef0*/  SHF.R.U64 R176, R7, 0x1d, RZ ;  /* 0x0000001d07b07819 */ /* 0x000fe200000012ff */
[----:B--2---:R-:W-:-:S04]  /*6f00*/  IMAD.WIDE R186, R201, 0x4, R186 ;  /* 0x00000004c9ba7825 */ /* 0x004fc800078e02ba */
[----:B---3--:R-:W-:-:S05]  /*6f10*/  IMAD.WIDE R170, R201, 0x4, R170 ;  /* 0x00000004c9aa7825 */ /* 0x008fca00078e02aa */
[----:B------:R1:W-:Y:S01]  /*6f20*/  LDGSTS.E [R247+0xb100], desc[UR8][R170.64], P6 ;  /* 0x0b100000aaf77fae */ /* 0x0003e2000b1a1008 */
[----:B------:R-:W-:Y:S02]  /*6f30*/  LOP3.LUT P6, RZ, R176, 0x1, RZ, 0xc0, !PT ;  /* 0x00000001b0ff7812 */ /* 0x000fe400078cc0ff */
[----:B-1----:R-:W-:Y:S01]  /*6f40*/  SHF.R.U64 R170, R7, 0x19, RZ ;  /* 0x0000001907aa7819 */ /* 0x002fe200000012ff */
[----:B----4-:R-:W-:-:S05]  /*6f50*/  IMAD.WIDE R178, R201, 0x4, R178 ;  /* 0x00000004c9b27825 */ /* 0x010fca00078e02b2 */
[----:B------:R-:W-:Y:S01]  /*6f60*/  LDGSTS.E [R247+0xb500], desc[UR8][R178.64], P3 ;  /* 0x0b500000b2f77fae */ /* 0x000fe200099a1008 */
[----:B------:R-:W-:Y:S02]  /*6f70*/  LOP3.LUT P3, RZ, R170, 0x1, RZ, 0xc0, !PT ;  /* 0x00000001aaff7812 */ /* 0x000fe4000786c0ff */
[C---:B------:R-:W-:Y:S01]  /*6f80*/  SHF.R.U64 R170, R7.reuse, 0x15, RZ ;  /* 0x0000001507aa7819 */ /* 0x040fe200000012ff */
[----:B------:R-:W-:Y:S03]  /*6f90*/  LDGSTS.E [R247+0xb900], desc[UR8][R186.64], P4 ;  /* 0x0b900000baf77fae */ /* 0x000fe6000a1a1008 */
[----:B------:R-:W-:Y:S01]  /*6fa0*/  LOP3.LUT P4, RZ, R170, 0x1, RZ, 0xc0, !PT ;  /* 0x00000001aaff7812 */ /* 0x000fe2000788c0ff */
[----:B------:R-:W-:Y:S01]  /*6fb0*/  LDGSTS.E [R247+0xbd00], desc[UR8][R192.64], P5 ;  /* 0x0bd00000c0f77fae */ /* 0x000fe2000a9a1008 */
[----:B------:R-:W-:-:S04]  /*6fc0*/  SHF.R.U64 R170, R7, 0x11, RZ ;  /* 0x0000001107aa7819 */ /* 0x000fc800000012ff */
[----:B------:R-:W-:Y:S01]  /*6fd0*/  LOP3.LUT P5, RZ, R170, 0x1, RZ, 0xc0, !PT ;  /* 0x00000001aaff7812 */ /* 0x000fe200078ac0ff */
[----:B------:R-:W-:Y:S02]  /*6fe0*/  IMAD.WIDE R170, R201, 0x4, R188 ;  /* 0x00000004c9aa7825 */ /* 0x000fe400078e02bc */
[----:B------:R-:W2:Y:S01]  /*6ff0*/  LDL.LU.64 R188, [R1+0x270] ;  /* 0x0002700001bc7983 */ /* 0x000ea20000300a00 */
[----:B------:R-:W-:-:S03]  /*7000*/  SHF.R.U64 R176, R7, 0xd, RZ ;  /* 0x0000000d07b07819 */ /* 0x000fc600000012ff */
[----:B------:R1:W-:Y:S01]  /*7010*/  LDGSTS.E [R246+0xa200], desc[UR8][R170.64], P6 ;  /* 0x0a200000aaf67fae */ /* 0x0003e2000b1a1008 */
[----:B------:R-:W-:Y:S01]  /*7020*/  LOP3.LUT P6, RZ, R176, 0x1, RZ, 0xc0, !PT ;  /* 0x00000001b0ff7812 */ /* 0x000fe200078cc0ff */
[----:B-1----:R-:W-:Y:S02]  /*7030*/  IMAD.WIDE R170, R201, 0x4, R172 ;  /* 0x00000004c9aa7825 */ /* 0x002fe400078e02ac */
[----:B------:R-:W3:Y:S01]  /*7040*/  LDL.LU.64 R172, [R1+0x268] ;  /* 0x0002680001ac7983 */ /* 0x000ee20000300a00 */
[----:B------:R-:W-:-:S03]  /*7050*/  SHF.R.U64 R176, R7, 0x9, RZ ;  /* 0x0000000907b07819 */ /* 0x000fc600000012ff */
[----:B------:R1:W-:Y:S01]  /*7060*/  LDGSTS.E [R246+0xa600], desc[UR8][R170.64], P3 ;  /* 0x0a600000aaf67fae */ /* 0x0003e200099a1008 */
[----:B------:R-:W-:Y:S01]  /*7070*/  IMAD.WIDE R206, R201, 0x4, R206 ;  /* 0x00000004c9ce7825 */ /* 0x000fe200078e02ce */
[----:B------:R-:W-:-:S03]  /*7080*/  LOP3.LUT P3, RZ, R176, 0x1, RZ, 0xc0, !PT ;  /* 0x00000001b0ff7812 */ /* 0x000fc6000786c0ff */
[----:B-1----:R-:W-:Y:S02]  /*7090*/  IMAD.WIDE R170, R201, 0x4, R180 ;  /* 0x00000004c9aa7825 */ /* 0x002fe400078e02b4 */
[----:B------:R-:W4:Y:S01]  /*70a0*/  LDL.LU.64 R180, [R1+0x260] ;  /* 0x0002600001b47983 */ /* 0x000f220000300a00 */
[----:B------:R-:W-:Y:S01]  /*70b0*/  SHF.R.U64 R176, R7, 0x5, RZ ;  /* 0x0000000507b07819 */ /* 0x000fe200000012ff */
[----:B------:R-:W-:Y:S02]  /*70c0*/  IMAD.WIDE R194, R201, 0x4, R194 ;  /* 0x00000004c9c27825 */ /* 0x000fe400078e02c2 */
[----:B------:R1:W-:Y:S01]  /*70d0*/  LDGSTS.E [R246+0xaa00], desc[UR8][R170.64], P4 ;  /* 0x0aa00000aaf67fae */ /* 0x0003e2000a1a1008 */
[----:B------:R-:W-:-:S03]  /*70e0*/  LOP3.LUT P4, RZ, R176, 0x1, RZ, 0xc0, !PT ;  /* 0x00000001b0ff7812 */ /* 0x000fc6000788c0ff */
[----:B------:R-:W-:Y:S01]  /*70f0*/  LDGSTS.E [R246+0xae00], desc[UR8][R206.64], P5 ;  /* 0x0ae00000cef67fae */ /* 0x000fe2000a9a1008 */
[----:B-1----:R-:W-:-:S04]  /*7100*/  SHF.R.U64 R170, R7, 0x1, RZ ;  /* 0x0000000107aa7819 */ /* 0x002fc800000012ff */
[----:B------:R-:W-:Y:S02]  /*7110*/  LOP3.LUT P5, RZ, R170, 0x1, RZ, 0xc0, !PT ;  /* 0x00000001aaff7812 */ /* 0x000fe400078ac0ff */
[----:B------:R-:W-:Y:S01]  /*7120*/  SHF.R.U64 R170, R7, 0x1c, RZ ;  /* 0x0000001c07aa7819 */ /* 0x000fe200000012ff */
[----:B--2---:R-:W-:-:S04]  /*7130*/  IMAD.WIDE R188, R201, 0x4, R188 ;  /* 0x00000004c9bc7825 */ /* 0x004fc800078e02bc */
[----:B---3--:R-:W-:-:S05]  /*7140*/  IMAD.WIDE R172, R201, 0x4, R172 ;  /* 0x00000004c9ac7825 */ /* 0x008fca00078e02ac */
[----:B------:R1:W-:Y:S01]  /*7150*/  LDGSTS.E [R246+0xb200], desc[UR8][R172.64], P6 ;  /* 0x0b200000acf67fae */ /* 0x0003e2000b1a1008 */
[----:B------:R-:W-:Y:S02]  /*7160*/  LOP3.LUT P6, RZ, R170, 0x1, RZ, 0xc0, !PT ;  /* 0x00000001aaff7812 */ /* 0x000fe400078cc0ff */
[----:B------:R-:W-:Y:S01]  /*7170*/  SHF.R.U64 R170, R7, 0x18, RZ ;  /* 0x0000001807aa7819 */ /* 0x000fe200000012ff */
        /* <DEDUP_REMOVED lines=11> */
[----:B-1----:R-:W-:-:S03]  /*7230*/  SHF.R.U64 R172, R7, 0xc, RZ ;  /* 0x0000000c07ac7819 */ /* 0x002fc600000012ff */
[----:B------:R1:W-:Y:S01]  /*7240*/  LDGSTS.E [R242+0xa300], desc[UR8][R170.64], P6 ;  /* 0x0a300000aaf27fae */ /* 0x0003e2000b1a1008 */
[----:B------:R-:W-:Y:S01]  /*7250*/  LOP3.LUT P6, RZ, R172, 0x1, RZ, 0xc0, !PT ;  /* 0x00000001acff7812 */ /* 0x000fe200078cc0ff */
[----:B-1----:R-:W-:Y:S02]  /*7260*/  IMAD.WIDE R170, R201, 0x4, R174 ;  /* 0x00000004c9aa7825 */ /* 0x002fe400078e02ae */
[----:B------:R-:W3:Y:S01]  /*7270*/  LDL.LU.64 R174, [R1+0x250] ;  /* 0x0002500001ae7983 */ /* 0x000ee20000300a00 */
[----:B------:R-:W-:-:S03]  /*7280*/  SHF.R.U64 R172, R7, 0x8, RZ ;  /* 0x0000000807ac7819 */ /* 0x000fc600000012ff */
[----:B------:R1:W-:Y:S01]  /*7290*/  LDGSTS.E [R242+0xa700], desc[UR8][R170.64], P3 ;  /* 0x0a700000aaf27fae */ /* 0x0003e200099a1008 */
[----:B------:R-:W-:Y:S02]  /*72a0*/  SHF.R.U64 R7, R7, 0x4, RZ ;  /* 0x0000000407077819 */ /* 0x000fe400000012ff */
[----:B------:R-:W-:Y:S01]  /*72b0*/  LOP3.LUT P3, RZ, R172, 0x1, RZ, 0xc0, !PT ;  /* 0x00000001acff7812 */ /* 0x000fe2000786c0ff */
[C---:B-1----:R-:W-:Y:S02]  /*72c0*/  IMAD.WIDE R170, R201.reuse, 0x4, R224 ;  /* 0x00000004c9aa7825 */ /* 0x042fe400078e02e0 */
[----:B------:R-:W5:Y:S02]  /*72d0*/  LDL.LU.64 R224, [R1+0x248] ;  /* 0x0002480001e07983 */ /* 0x000f640000300a00 */
[----:B------:R-:W-:Y:S02]  /*72e0*/  IMAD.WIDE R208, R201, 0x4, R208 ;  /* 0x00000004c9d07825 */ /* 0x000fe400078e02d0 */
[----:B------:R-:W-:Y:S01]  /*72f0*/  LDGSTS.E [R242+0xab00], desc[UR8][R170.64], P4 ;  /* 0x0ab00000aaf27fae */ /* 0x000fe2000a1a1008 */
[----:B------:R-:W-:Y:S01]  /*7300*/  LOP3.LUT P4, RZ, R7, 0x1, RZ, 0xc0, !PT ;  /* 0x0000000107ff7812 */ /* 0x000fe2000788c0ff */
[----:B------:R-:W-:-:S02]  /*7310*/  IMAD.SHL.U32 R7, R169, 0x20, RZ ;  /* 0x00000020a9077824 */ /* 0x000fc400078e00ff */
[C---:B------:R-:W-:Y:S01]  /*7320*/  IMAD.WIDE R198, R201.reuse, 0x4, R198 ;  /* 0x00000004c9c67825 */ /* 0x040fe200078e02c6 */
[----:B------:R-:W-:Y:S03]  /*7330*/  LDGSTS.E [R242+0xaf00], desc[UR8][R208.64], P5 ;  /* 0x0af00000d0f27fae */ /* 0x000fe6000a9a1008 */
[----:B------:R-:W-:Y:S01]  /*7340*/  IMAD.WIDE R40, R201, 0x4, R40 ;  /* 0x00000004c9287825 */ /* 0x000fe200078e0228 */
[----:B------:R-:W1:Y:S03]  /*7350*/  S2R R203, SR_TID.X ;  /* 0x0000000000cb7919 */ /* 0x000e660000002100 */
[----:B------:R-:W-:-:S04]  /*7360*/  IMAD.WIDE R166, R7, 0x4, R166 ;  /* 0x0000000407a67825 */ /* 0x000fc800078e02a6 */
        /* <DEDUP_REMOVED lines=61> */
[----:B--2---:R-:W-:-:S04]  /*7740*/  IMAD.WIDE R182, R201, 0x4, R182 ;  /* 0x00000004c9b67825 */ /* 0x004fc800078e02b6 */
[----:B------:R-:W-:-:S04]  /*7750*/  IMAD.WIDE R44, R7, 0x4, R44 ;  /* 0x00000004072c7825 */ /* 0x000fc800078e022c */
[----:B---3--:R-:W-:-:S05]  /*7760*/  IMAD.WIDE R174, R201, 0x4, R174 ;  /* 0x00000004c9ae7825 */ /* 0x008fca00078e02ae */
[----:B------:R-:W-:Y:S04]  /*7770*/  LDGSTS.E [R242+0xb300], desc[UR8][R174.64], P6 ;  /* 0x0b300000aef27fae */ /* 0x000fe8000b1a1008 */
[----:B------:R-:W-:Y:S04]  /*7780*/  LDGSTS.E [R242+0xb700], desc[UR8][R182.64], P3 ;  /* 0x0b700000b6f27fae */ /* 0x000fe800099a1008 */
[----:B------:R-:W-:Y:S04]  /*7790*/  LDGSTS.E [R242+0xbb00], desc[UR8][R198.64], P4 ;  /* 0x0bb00000c6f27fae */ /* 0x000fe8000a1a1008 */
[----:B------:R2:W-:Y:S04]  /*77a0*/  LDGSTS.E [R242+0xbf00], desc[UR8][R40.64], !P2 ;  /* 0x0bf0000028f27fae */ /* 0x0005e8000d1a1008 */
[----:B------:R-:W0:Y:S04]  /*77b0*/  LDGDEPBAR ;  /* 0x00000000000079af */ /* 0x000e280000000000 */
[----:B------:R-:W-:Y:S04]  /*77c0*/  LDGSTS.E [R240+0x4000], desc[UR8][R166.64], P1 ;  /* 0x04000000a6f07fae */ /* 0x000fe800089a1008 */
[----:B------:R-:W-:Y:S01]  /*77d0*/  LDGSTS.E [R240+0x4400], desc[UR8][R164.64], P1 ;  /* 0x04400000a4f07fae */ /* 0x000fe200089a1008 */
[----:B--2---:R-:W-:-:S03]  /*77e0*/  LEA R40, P2, R222, R243, 0x2 ;  /* 0x000000f3de287211 */ /* 0x004fc600078410ff */
[----:B------:R-:W-:Y:S01]  /*77f0*/  LDGSTS.E [R240+0x4800], desc[UR8][R48.64], P1 ;  /* 0x0480000030f07fae */ /* 0x000fe200089a1008 */
[----:B------:R-:W-:-:S03]  /*7800*/  LEA.HI.X.SX32 R41, R222, R239, 0x2, P2 ;  /* 0x000000efde297211 */ /* 0x000fc600010f16ff */
[----:B------:R-:W-:Y:S01]  /*7810*/  LDGSTS.E [R240+0x4c00], desc[UR8][R162.64], P1 ;  /* 0x04c00000a2f07fae */ /* 0x000fe200089a1008 */
[----:B------:R-:W-:-:S03]  /*7820*/  IMAD.WIDE R40, R7, 0x4, R40 ;  /* 0x0000000407287825 */ /* 0x000fc600078e0228 */
        /* <DEDUP_REMOVED lines=12> */
[----:B------:R1:W-:Y:S04]  /*78f0*/  LDGSTS.E [R241+0x4100], desc[UR8][R40.64], P1 ;  /* 0x0410000028f17fae */ /* 0x0003e800089a1008 */
[----:B------:R2:W-:Y:S04]  /*7900*/  LDGSTS.E [R241+0x4500], desc[UR8][R138.64], P1 ;  /* 0x045000008af17fae */ /* 0x0005e800089a1008 */
[----:B------:R2:W-:Y:S04]  /*7910*/  LDGSTS.E [R241+0x4900], desc[UR8][R136.64], P1 ;  /* 0x0490000088f17fae */ /* 0x0005e800089a1008 */
[----:B------:R2:W-:Y:S01]  /*7920*/  LDGSTS.E [R241+0x4d00], desc[UR8][R134.64], P1 ;  /* 0x04d0000086f17fae */ /* 0x0005e200089a1008 */
[----:B-1----:R-:W-:-:S03]  /*7930*/  LOP3.LUT R41, R203, 0x20, RZ, 0xc0, !PT ;  /* 0x00000020cb297812 */ /* 0x002fc600078ec0ff */
[----:B------:R2:W-:Y:S04]  /*7940*/  LDGSTS.E [R241+0x5100], desc[UR8][R132.64], P1 ;  /* 0x0510000084f17fae */ /* 0x0005e800089a1008 */
        /* <DEDUP_REMOVED lines=43> */
[----:B------:R-:W0:Y:S01]  /*7c00*/  LDGDEPBAR ;  /* 0x00000000000079af */ /* 0x000e220000000000 */
[----:B------:R-:W-:Y:S05]  /*7c10*/  @P0 BRA `(.L_x_0) ;  /* 0x00000004000c0947 */ /* 0x000fea0003800000 */
[----:B------:R-:W-:Y:S01]  /*7c20*/  IMAD.SHL.U32 R0, R41, 0x20, RZ ;  /* 0x0000002029007824 */ /* 0x000fe200078e00ff */
[----:B------:R-:W-:Y:S02]  /*7c30*/  CS2R R180, SRZ ;  /* 0x0000000000b47805 */ /* 0x000fe4000001ff00 */
[----:B------:R-:W-:Y:S02]  /*7c40*/  CS2R R182, SRZ ;  /* 0x0000000000b67805 */ /* 0x000fe4000001ff00 */
[----:B------:R-:W-:Y:S02]  /*7c50*/  CS2R R172, SRZ ;  /* 0x0000000000ac7805 */ /* 0x000fe4000001ff00 */
[----:B------:R-:W-:Y:S01]  /*7c60*/  CS2R R174, SRZ ;  /* 0x0000000000ae7805 */ /* 0x000fe2000001ff00 */
[----:B------:R1:W-:Y:S01]  /*7c70*/  STL [R1+0x238], R0 ;  /* 0x0002380001007387 */ /* 0x0003e20000100800 */
[----:B------:R-:W-:Y:S02]  /*7c80*/  CS2R R48, SRZ ;  /* 0x0000000000307805 */ /* 0x000fe4000001ff00 */
[----:B--2---:R-:W-:-:S02]  /*7c90*/  CS2R R50, SRZ ;  /* 0x0000000000327805 */ /* 0x004fc4000001ff00 */
[----:B------:R-:W-:Y:S02]  /*7ca0*/  CS2R R52, SRZ ;  /* 0x0000000000347805 */ /* 0x000fe4000001ff00 */
[----:B------:R-:W-:Y:S02]  /*7cb0*/  CS2R R54, SRZ ;  /* 0x0000000000367805 */ /* 0x000fe4000001ff00 */
[----:B------:R-:W-:Y:S02]  /*7cc0*/  CS2R R56, SRZ ;  /* 0x0000000000387805 */ /* 0x000fe4000001ff00 */
[----:B------:R-:W-:Y:S02]  /*7cd0*/  CS2R R58, SRZ ;  /* 0x00000000003a7805 */ /* 0x000fe4000001ff00 */
[----:B------:R-:W-:Y:S02]  /*7ce0*/  CS2R R60, SRZ ;  /* 0x00000000003c7805 */ /* 0x000fe4000001ff00 */
[----:B------:R-:W-:-:S02]  /*7cf0*/  CS2R R62, SRZ ;  /* 0x00000000003e7805 */ /* 0x000fc4000001ff00 */
        /* <DEDUP_REMOVED lines=51> */
[----:B------:R-:W-:Y:S01]  /*8030*/  CS2R R38, SRZ ;  /* 0x0000000000267805 */ /* 0x000fe2000001ff00 */
[----:B-1----:R-:W-:Y:S06]  /*8040*/  BRA `(.L_x_1) ;  /* 0x0000006800e07947 */ /* 0x002fec0003800000 */
.L_x_0:
[----:B--2---:R-:W2:Y:S01]  /*8050*/  LDL.LU R84, [R1+0x58] ;  /* 0x0000580001547983 */ /* 0x004ea20000300800 */
[----:B------:R-:W-:Y:S01]  /*8060*/  SHF.R.S32.HI R42, RZ, 0x1f, R3 ;  /* 0x0000001fff2a7819 */ /* 0x000fe20000011403 */
[----:B------:R-:W-:Y:S01]  /*8070*/  IMAD.SHL.U32 R115, R7, 0x8, RZ ;  /* 0x0000000807737824 */ /* 0x000fe200078e00ff */
[----:B------:R-:W-:Y:S01]  /*8080*/  SHF.R.S32.HI R202, RZ, 0x1f, R4 ;  /* 0x0000001fffca7819 */ /* 0x000fe20000011404 */
[----:B------:R-:W1:Y:S01]  /*8090*/  S2R R198, SR_TID.X ;  /* 0x0000000000c67919 */ /* 0x000e620000002100 */
[----:B------:R-:W-:Y:S02]  /*80a0*/  SHF.L.U64.HI R42, R3, 0x2, R42 ;  /* 0x00000002032a7819 */ /* 0x000fe4000001022a */
[----:B------:R-:W-:Y:S02]  /*80b0*/  SHF.R.S32.HI R206, RZ, 0x1f, R22 ;  /* 0x0000001fffce7819 */ /* 0x000fe40000011416 */
[-C--:B------:R-:W-:Y:S02]  /*80c0*/  LEA R203, P0, R4, R115.reuse, 0x2 ;  /* 0x0000007304cb7211 */ /* 0x080fe400078010ff */
[----:B------:R-:W-:-:S02]  /*80d0*/  LEA R207, P2, R22, R115, 0x2 ;  /* 0x0000007316cf7211 */ /* 0x000fc400078410ff */
[----:B------:R-:W-:Y:S02]  /*80e0*/  SHF.R.S32.HI R204, RZ, 0x1f, R14 ;  /* 0x0000001fffcc7819 */ /* 0x000fe4000001140e */
[-C--:B------:R-:W-:Y:S02]  /*80f0*/  LEA R205, P1, R14, R115.reuse, 0x2 ;  /* 0x000000730ecd7211 */ /* 0x080fe400078210ff */
[----:B------:R-:W-:Y:S02]  /*8100*/  SHF.R.S32.HI R208, RZ, 0x1f, R238 ;  /* 0x0000001fffd07819 */ /* 0x000fe400000114ee */
[----:B------:R-:W-:Y:S02]  /*8110*/  SHF.R.S32.HI R102, RZ, 0x1f, R23 ;  /* 0x0000001fff667819 */ /* 0x000fe40000011417 */
[----:B------:R-:W-:Y:S02]  /*8120*/  LEA R108, P3, R23, R115, 0x2 ;  /* 0x00000073176c7211 */ /* 0x000fe400078610ff */
[----:B------:R-:W-:-:S02]  /*8130*/  SHF.R.S32.HI R210, RZ, 0x1f, R5 ;  /* 0x0000001fffd27819 */ /* 0x000fc40000011405 */
[----:B------:R-:W-:Y:S02]  /*8140*/  SHF.R.S32.HI R95, RZ, 0x1f, R16 ;  /* 0x0000001fff5f7819 */ /* 0x000fe40000011410 */
[----:B------:R-:W-:Y:S02]  /*8150*/  SHF.R.S32.HI R94, RZ, 0x1f, R24 ;  /* 0x0000001fff5e7819 */ /* 0x000fe40000011418 */
[----:B------:R-:W-:Y:S02]  /*8160*/  SHF.R.S32.HI R98, RZ, 0x1f, R6 ;  /* 0x0000001fff627819 */ /* 0x000fe40000011406 */
[----:B------:R-:W-:Y:S02]  /*8170*/  SHF.R.S32.HI R93, RZ, 0x1f, R236 ;  /* 0x0000001fff5d7819 */ /* 0x000fe400000114ec */
[----:B------:R-:W-:Y:S02]  /*8180*/  SHF.R.S32.HI R90, RZ, 0x1f, R25 ;  /* 0x0000001fff5a7819 */ /* 0x000fe40000011419 */
        /* <DEDUP_REMOVED lines=22> */
[----:B------:R-:W-:Y:S02]  /*82f0*/  IADD3 R203, P5, PT, R203, UR14, RZ ;  /* 0x0000000ecbcb7c10 */ /* 0x000fe4000ffbe0ff */
[----:B------:R-:W-:Y:S02]  /*8300*/  SHF.L.U64.HI R43, R168, 0x2, R43 ;  /* 0x00000002a82b7819 */ /* 0x000fe4000001022b */
[----:B------:R-:W-:-:S03]  /*8310*/  IADD3 R205, P4, PT, R205, UR14, RZ ;  /* 0x0000000ecdcd7c10 */ /* 0x000fc6000ff9e0ff */
[----:B------:R3:W-:Y:S01]  /*8320*/  STL [R1+0x1b4], R43 ;  /* 0x0001b42b01007387 */ /* 0x0007e20000100800 */
[----:B--2---:R-:W-:-:S04]  /*8330*/  SHF.R.S32.HI R40, RZ, 0x1f, R84 ;  /* 0x0000001fff287819 */ /* 0x004fc80000011454 */
[----:B------:R-:W-:Y:S02]  /*8340*/  SHF.L.U64.HI R3, R84, 0x2, R40 ;  /* 0x0000000254037819 */ /* 0x000fe40000010228 */
[----:B------:R-:W-:Y:S02]  /*8350*/  SHF.R.S32.HI R40, RZ, 0x1f, R7 ;  /* 0x0000001fff287819 */ /* 0x000fe40000011407 */
[----:B------:R-:W-:Y:S02]  /*8360*/  SHF.R.S32.HI R84, RZ, 0x1f, R249 ;  /* 0x0000001fff547819 */ /* 0x000fe400000114f9 */
[----:B------:R-:W-:Y:S02]  /*8370*/  SHF.L.U64.HI R113, R7, 0x3, R40 ;  /* 0x0000000307717819 */ /* 0x000fe40000010228 */
[----:B------:R-:W-:Y:S02]  /*8380*/  LEA.HI R84, R84, R249, RZ, 0x5 ;  /* 0x000000f954547211 */ /* 0x000fe400078f28ff */
[----:B------:R-:W-:-:S02]  /*8390*/  LEA.HI.X R202, R4, R113, R202, 0x2, P0 ;  /* 0x0000007104ca7211 */ /* 0x000fc400000f14ca */
[----:B------:R-:W-:Y:S02]  /*83a0*/  LEA.HI.X R206, R22, R113, R206, 0x2, P2 ;  /* 0x0000007116ce7211 */ /* 0x000fe400010f14ce */
[----:B------:R-:W-:Y:S02]  /*83b0*/  SHF.R.S32.HI R4, RZ, 0x1f, R15 ;  /* 0x0000001fff047819 */ /* 0x000fe4000001140f */
[-C--:B------:R-:W-:Y:S02]  /*83c0*/  LEA R209, P0, R238, R115.reuse, 0x2 ;  /* 0x00000073eed17211 */ /* 0x080fe400078010ff */
[----:B------:R-:W-:Y:S02]  /*83d0*/  LEA R110, P2, R15, R115, 0x2 ;  /* 0x000000730f6e7211 */ /* 0x000fe400078410ff */
[----:B------:R-:W-:Y:S02]  /*83e0*/  LEA.HI.X R204, R14, R113, R204, 0x2, P1 ;  /* 0x000000710ecc7211 */ /* 0x000fe400008f14cc */
[----:B------:R-:W-:-:S02]  /*83f0*/  LEA R211, P1, R5, R115, 0x2 ;  /* 0x0000007305d37211 */ /* 0x000fc400078210ff */
[-C--:B------:R-:W-:Y:S02]  /*8400*/  LEA.HI.X R208, R238, R113.reuse, R208, 0x2, P0 ;  /* 0x00000071eed07211 */ /* 0x080fe400000f14d0 */
[-C--:B------:R-:W-:Y:S02]  /*8410*/  LEA.HI.X R103, R15, R113.reuse, R4, 0x2, P2 ;  /* 0x000000710f677211 */ /* 0x080fe400010f1404 */
[----:B------:R-:W-:Y:S02]  /*8420*/  LEA.HI.X R102, R23, R113, R102, 0x2, P3 ;  /* 0x0000007117667211 */ /* 0x000fe400018f1466 */
[----:B------:R-:W-:Y:S02]  /*8430*/  SHF.R.S32.HI R4, RZ, 0x1f, R237 ;  /* 0x0000001fff047819 */ /* 0x000fe400000114ed */
[-C--:B------:R-:W-:Y:S02]  /*8440*/  LEA R111, P0, R237, R115.reuse, 0x2 ;  /* 0x00000073ed6f7211 */ /* 0x080fe400078010ff */
[----:B------:R-:W-:-:S02]  /*8450*/  LEA R106, P2, R16, R115, 0x2 ;  /* 0x00000073106a7211 */ /* 0x000fc400078410ff */
[----:B------:R-:W-:Y:S02]  /*8460*/  LEA R104, P3, R24, R115, 0x2 ;  /* 0x0000007318687211 */ /* 0x000fe400078610ff */
[----:B------:R-:W-:Y:S02]  /*8470*/  LEA.HI.X R210, R5, R113, R210, 0x2, P1 ;  /* 0x0000007105d27211 */ /* 0x000fe400008f14d2 */
[----:B------:R-:W-:Y:S02]  /*8480*/  LEA R109, P1, R6, R115, 0x2 ;  /* 0x00000073066d7211 */ /* 0x000fe400078210ff */
[-C--:B------:R-:W-:Y:S02]  /*8490*/  LEA.HI.X R99, R237, R113.reuse, R4, 0x2, P0 ;  /* 0x00000071ed637211 */ /* 0x080fe400000f1404 */
[-C--:B------:R-:W-:Y:S02]  /*84a0*/  LEA.HI.X R95, R16, R113.reuse, R95, 0x2, P2 ;  /* 0x00000071105f7211 */ /* 0x080fe400010f145f */
[----:B------:R-:W-:-:S02]  /*84b0*/  LEA.HI.X R94, R24, R113, R94, 0x2, P3 ;  /* 0x00000071185e7211 */ /* 0x000fc400018f145e */
[----:B------:R-:W-:Y:S02]  /*84c0*/  SHF.R.S32.HI R4, RZ, 0x1f, R17 ;  /* 0x0000001fff047819 */ /* 0x000fe40000011411 */
[-C--:B------:R-:W-:Y:S02]  /*84d0*/  LEA R107, P0, R236, R115.reuse, 0x2 ;  /* 0x00000073ec6b7211 */ /* 0x080fe400078010ff */
        /* <DEDUP_REMOVED lines=8> */
[----:B------:R-:W-:Y:S02]  /*8560*/  SHF.R.S32.HI R238, RZ, 0x1f, R26 ;  /* 0x0000001fffee7819 */ /* 0x000fe4000001141a */
[----:B------:R-:W-:-:S02]  /*8570*/  LEA R101, P0, R235, R115, 0x2 ;  /* 0x00000073eb657211 */ /* 0x000fc400078010ff */
[----:B------:R-:W-:Y:S02]  /*8580*/  LEA R239, P3, R26, R115, 0x2 ;  /* 0x000000731aef7211 */ /* 0x000fe400078610ff */
[----:B------:R-:W-:Y:S02]  /*8590*/  LEA.HI.X R92, R8, R113, R92, 0x2, P1 ;  /* 0x00000071085c7211 */ /* 0x000fe400008f145c */
[----:B------:R-:W-:Y:S02]  /*85a0*/  SHF.R.S32.HI R236, RZ, 0x1f, R18 ;  /* 0x0000001fffec7819 */ /* 0x000fe40000011412 */
[-C--:B------:R-:W-:Y:S02]  /*85b0*/  LEA R237, P2, R18, R115.reuse, 0x2 ;  /* 0x0000007312ed7211 */ /* 0x080fe400078410ff */
[----:B------:R-:W-:Y:S02]  /*85c0*/  LEA R97, P1, R9, R115, 0x2 ;  /* 0x0000007309617211 */ /* 0x000fe400078210ff */
[----:B------:R-:W-:-:S02]  /*85d0*/  LEA.HI.X R89, R235, R113, R4, 0x2, P0 ;  /* 0x00000071eb597211 */ /* 0x000fc400000f1404 */
[-C--:B------:R-:W-:Y:S02]  /*85e0*/  LEA.HI.X R238, R26, R113.reuse, R238, 0x2, P3 ;  /* 0x000000711aee7211 */ /* 0x080fe400018f14ee */
[----:B------:R-:W-:Y:S02]  /*85f0*/  LEA.HI.X R236, R18, R113, R236, 0x2, P2 ;  /* 0x0000007112ec7211 */ /* 0x000fe400010f14ec */
[-C--:B------:R-:W-:Y:S02]  /*8600*/  LEA R241, P0, R234, R115.reuse, 0x2 ;  /* 0x00000073eaf17211 */ /* 0x080fe400078010ff */
[----:B------:R-:W-:Y:S02]  /*8610*/  LEA R247, P3, R27, R115, 0x2 ;  /* 0x000000731bf77211 */ /* 0x000fe400078610ff */
[----:B------:R-:W-:Y:S02]  /*8620*/  LEA.HI.X R88, R9, R113, R88, 0x2, P1 ;  /* 0x0000007109587211 */ /* 0x000fe400008f1458 */
[----:B------:R-:W-:-:S02]  /*8630*/  LEA R245, P2, R19, R115, 0x2 ;  /* 0x0000007313f57211 */ /* 0x000fc400078410ff */
[----:B------:R-:W-:Y:S02]  /*8640*/  LEA R243, P1, R10, R115, 0x2 ;  /* 0x000000730af37211 */ /* 0x000fe400078210ff */
[-C--:B------:R-:W-:Y:S02]  /*8650*/  LEA.HI.X R240, R234, R113.reuse, R240, 0x2, P0 ;  /* 0x00000071eaf07211 */ /* 0x080fe400000f14f0 */
[-C--:B------:R-:W-:Y:S02]  /*8660*/  LEA.HI.X R246, R27, R113.reuse, R246, 0x2, P3 ;  /* 0x000000711bf67211 */ /* 0x080fe400018f14f6 */
[----:B------:R-:W-:Y:S02]  /*8670*/  LEA.HI.X R244, R19, R113, R244, 0x2, P2 ;  /* 0x0000007113f47211 */ /* 0x000fe400010f14f4 */
[-C--:B------:R-:W-:Y:S02]  /*8680*/  LEA R249, P0, R233, R115.reuse, 0x2 ;  /* 0x00000073e9f97211 */ /* 0x080fe400078010ff */
[----:B------:R-:W-:-:S02]  /*8690*/  LEA R83, P3, R28, R115, 0x2 ;  /* 0x000000731c537211 */ /* 0x000fc400078610ff */
[----:B------:R-:W-:Y:S02]  /*86a0*/  LEA.HI.X R242, R10, R113, R242, 0x2, P1 ;  /* 0x000000710af27211 */ /* 0x000fe400008f14f2 */
[-C--:B------:R-:W-:Y:S02]  /*86b0*/  LEA R86, P2, R20, R115.reuse, 0x2 ;  /* 0x0000007314567211 */ /* 0x080fe400078410ff */
[----:B------:R-:W-:Y:S02]  /*86c0*/  LEA R251, P1, R11, R115, 0x2 ;  /* 0x000000730bfb7211 */ /* 0x000fe400078210ff */
[-C--:B------:R-:W-:Y:S02]  /*86d0*/  LEA.HI.X R248, R233, R113.reuse, R248, 0x2, P0 ;  /* 0x00000071e9f87211 */ /* 0x080fe400000f14f8 */
[-C--:B------:R-:W-:Y:S02]  /*86e0*/  LEA.HI.X R77, R28, R113.reuse, R77, 0x2, P3 ;  /* 0x000000711c4d7211 */ /* 0x080fe400018f144d */
[----:B------:R-:W-:-:S02]  /*86f0*/  LEA.HI.X R78, R20, R113, R78, 0x2, P2 ;  /* 0x00000071144e7211 */ /* 0x000fc400010f144e */
[----:B------:R-:W-:Y:S02]  /*8700*/  SHF.R.S32.HI R4, RZ, 0x1f, R29 ;  /* 0x0000001fff047819 */ /* 0x000fe4000001141d */
[-C--:B------:R-:W-:Y:S02]  /*8710*/  LEA R87, P0, R232, R115.reuse, 0x2 ;  /* 0x00000073e8577211 */ /* 0x080fe400078010ff */
[----:B------:R-:W-:Y:S02]  /*8720*/  LEA R79, P3, R29, R115, 0x2 ;  /* 0x000000731d4f7211 */ /* 0x000fe400078610ff */
[----:B------:R-:W-:Y:S02]  /*8730*/  LEA.HI.X R250, R11, R113, R250, 0x2, P1 ;  /* 0x000000710bfa7211 */ /* 0x000fe400008f14fa */
[-C--:B------:R-:W-:Y:S02]  /*8740*/  LEA R81, P2, R21, R115.reuse, 0x2 ;  /* 0x0000007315517211 */ /* 0x080fe400078410ff */
[----:B------:R-:W-:-:S02]  /*8750*/  LEA R85, P1, R12, R115, 0x2 ;  /* 0x000000730c557211 */ /* 0x000fc400078210ff */
[-C--:B------:R-:W-:Y:S02]  /*8760*/  LEA.HI.X R74, R232, R113.reuse, R74, 0x2, P0 ;  /* 0x00000071e84a7211 */ /* 0x080fe400000f144a */
[-C--:B------:R-:W-:Y:S02]  /*8770*/  LEA.HI.X R69, R29, R113.reuse, R4, 0x2, P3 ;  /* 0x000000711d457211 */ /* 0x080fe400018f1404 */
[----:B------:R-:W-:Y:S02]  /*8780*/  LEA.HI.X R70, R21, R113, R70, 0x2, P2 ;  /* 0x0000007115467211 */ /* 0x000fe400010f1446 */
[----:B------:R-:W-:Y:S02]  /*8790*/  SHF.R.S32.HI R4, RZ, 0x1f, R31 ;  /* 0x0000001fff047819 */ /* 0x000fe4000001141f */
[-C--:B------:R-:W-:Y:S02]  /*87a0*/  LEA R82, P0, R231, R115.reuse, 0x2 ;  /* 0x00000073e7527211 */ /* 0x080fe400078010ff */
[----:B------:R-:W-:-:S02]  /*87b0*/  LEA R71, P3, R31, R115, 0x2 ;  /* 0x000000731f477211 */ /* 0x000fc400078610ff */
[----:B------:R-:W-:Y:S02]  /*87c0*/  LEA.HI.X R73, R12, R113, R73, 0x2, P1 ;  /* 0x000000710c497211 */ /* 0x000fe400008f1449 */
[-C--:B------:R-:W-:Y:S02]  /*87d0*/  LEA R75, P2, R30, R115.reuse, 0x2 ;  /* 0x000000731e4b7211 */ /* 0x080fe400078410ff */
[----:B------:R-:W-:Y:S02]  /*87e0*/  SHF.R.S32.HI R6, RZ, 0x1f, R13 ;  /* 0x0000001fff067819 */ /* 0x000fe4000001140d */
[----:B------:R-:W-:Y:S02]  /*87f0*/  LEA R80, P1, R13, R115, 0x2 ;  /* 0x000000730d507211 */ /* 0x000fe400078210ff */
[-C--:B------:R-:W-:Y:S02]  /*8800*/  LEA.HI.X R66, R231, R113.reuse, R66, 0x2, P0 ;  /* 0x00000071e7427211 */ /* 0x080fe400000f1442 */
[----:B------:R-:W-:-:S02]  /*8810*/  LEA.HI.X R61, R31, R113, R4, 0x2, P3 ;  /* 0x000000711f3d7211 */ /* 0x000fc400018f1404 */
[----:B------:R-:W-:Y:S02]  /*8820*/  LEA.HI.X R62, R30, R113, R62, 0x2, P2 ;  /* 0x000000711e3e7211 */ /* 0x000fe400010f143e */
        /* <DEDUP_REMOVED lines=18> */
[----:B------:R-:W-:Y:S02]  /*8950*/  SHF.R.S32.HI R37, RZ, 0x1f, R228 ;  /* 0x0000001fff257819 */ /* 0x000fe400000114e4 */
[----:B------:R-:W-:Y:S02]  /*8960*/  LEA R60, P0, R228, R115, 0x2 ;  /* 0x00000073e43c7211 */ /* 0x000fe400078010ff */
[----:B------:R-:W-:Y:S02]  /*8970*/  LEA.HI.X R49, R35, R113, R6, 0x2, P1 ;  /* 0x0000007123317211 */ /* 0x000fe400008f1406 */
[----:B------:R-:W-:Y:S02]  /*8980*/  SHF.R.S32.HI R4, RZ, 0x1f, R39 ;  /* 0x0000001fff047819 */ /* 0x000fe40000011427 */
[----:B------:R-:W-:-:S02]  /*8990*/  SHF.R.S32.HI R34, RZ, 0x1f, R196 ;  /* 0x0000001fff227819 */ /* 0x000fc400000114c4 */
[CC--:B------:R-:W-:Y:S02]  /*89a0*/  LEA R51, P2, R39.reuse, R115.reuse, 0x2 ;  /* 0x0000007327337211 */ /* 0x0c0fe400078410ff */
        /* <DEDUP_REMOVED lines=10> */
[----:B------:R-:W-:-:S02]  /*8a50*/  LEA R35, P3, R213, R115, 0x2 ;  /* 0x00000073d5237211 */ /* 0x000fc400078610ff */
[----:B------:R-:W-:Y:S02]  /*8a60*/  SHF.R.S32.HI R5, RZ, 0x1f, R200 ;  /* 0x0000001fff057819 */ /* 0x000fe400000114c8 */
[----:B------:R-:W-:Y:S02]  /*8a70*/  SHF.R.S32.HI R28, RZ, 0x1f, R212 ;  /* 0x0000001fff1c7819 */ /* 0x000fe400000114d4 */
[-C--:B------:R-:W-:Y:S02]  /*8a80*/  LEA R48, P1, R200, R115.reuse, 0x2 ;  /* 0x00000073c8307211 */ /* 0x080fe400078210ff */
[----:B---3--:R-:W-:Y:S02]  /*8a90*/  LEA R43, P2, R212, R115, 0x2 ;  /* 0x00000073d42b7211 */ /* 0x008fe400078410ff */
[-C--:B------:R-:W-:Y:S02]  /*8aa0*/  LEA.HI.X R31, R227, R113.reuse, R6, 0x2, P0 ;  /* 0x00000071e31f7211 */ /* 0x080fe400000f1406 */
[----:B------:R-:W-:-:S02]  /*8ab0*/  LEA.HI.X R27, R213, R113, R4, 0x2, P3 ;  /* 0x00000071d51b7211 */ /* 0x000fc400018f1404 */
[----:B------:R-:W-:Y:S02]  /*8ac0*/  SHF.R.S32.HI R24, RZ, 0x1f, R226 ;  /* 0x0000001fff187819 */ /* 0x000fe400000114e2 */
[----:B------:R-:W-:Y:S02]  /*8ad0*/  LEA R44, P0, R226, R115, 0x2 ;  /* 0x00000073e22c7211 */ /* 0x000fe400078010ff */
[-C--:B------:R-:W-:Y:S02]  /*8ae0*/  LEA.HI.X R200, R200, R113.reuse, R5, 0x2, P1 ;  /* 0x00000071c8c87211 */ /* 0x080fe400008f1405 */
[----:B------:R-:W-:Y:S02]  /*8af0*/  LEA.HI.X R28, R212, R113, R28, 0x2, P2 ;  /* 0x00000071d41c7211 */ /* 0x000fe400010f141c */
[----:B------:R-:W-:Y:S02]  /*8b00*/  SHF.R.S32.HI R19, RZ, 0x1f, R216 ;  /* 0x0000001fff137819 */ /* 0x000fe400000114d8 */
[----:B------:R-:W-:-:S02]  /*8b10*/  LEA R29, P3, R216, R115, 0x2 ;  /* 0x00000073d81d7211 */ /* 0x000fc400078610ff */
[----:B------:R-:W-:Y:S02]  /*8b20*/  SHF.R.S32.HI R23, RZ, 0x1f, R214 ;  /* 0x0000001fff177819 */ /* 0x000fe400000114d6 */
[----:B------:R-:W-:Y:S02]  /*8b30*/  SHF.R.S32.HI R20, RZ, 0x1f, R215 ;  /* 0x0000001fff147819 */ /* 0x000fe400000114d7 */
[-C--:B------:R-:W-:Y:S02]  /*8b40*/  LEA R36, P1, R214, R115.reuse, 0x2 ;  /* 0x00000073d6247211 */ /* 0x080fe400078210ff */
[----:B------:R-:W-:Y:S02]  /*8b50*/  LEA R32, P2, R215, R115, 0x2 ;  /* 0x00000073d7207211 */ /* 0x000fe400078410ff */
[-C--:B------:R-:W-:Y:S02]  /*8b60*/  LEA.HI.X R24, R226, R113.reuse, R24, 0x2, P0 ;  /* 0x00000071e2187211 */ /* 0x080fe400000f1418 */
[----:B------:R-:W-:-:S02]  /*8b70*/  LEA.HI.X R19, R216, R113, R19, 0x2, P3 ;  /* 0x00000071d8137211 */ /* 0x000fc400018f1413 */
[----:B-----5:R-:W-:Y:S02]  /*8b80*/  SHF.R.S32.HI R16, RZ, 0x1f, R225 ;  /* 0x0000001fff107819 */ /* 0x020fe400000114e1 */
        /* <DEDUP_REMOVED lines=18> */
[----:B------:R-:W-:Y:S02]  /*8cb0*/  LEA R17, P2, R221, R115, 0x2 ;  /* 0x00000073dd117211 */ /* 0x000fe400078410ff */
[-C--:B------:R-:W-:Y:S02]  /*8cc0*/  LEA.HI.X R5, R224, R113.reuse, R5, 0x2, P0 ;  /* 0x00000071e0057211 */ /* 0x080fe400000f1405 */
[----:B------:R-:W-:Y:S02]  /*8cd0*/  IADD3.X R202, PT, PT, R202, UR15, RZ, P5, !PT ;  /* 0x0000000fcaca7c10 */ /* 0x000fe4000affe4ff */
[----:B------:R-:W-:Y:S02]  /*8ce0*/  LEA.HI.X R10, R222, R113, R10, 0x2, P3 ;  /* 0x00000071de0a7211 */ /* 0x000fe400018f140a */
[----:B------:R-:W-:-:S02]  /*8cf0*/  SHF.R.S32.HI R8, RZ, 0x1f, R223 ;  /* 0x0000001fff087819 */ /* 0x000fc400000114df */
[----:B------:R-:W-:Y:S02]  /*8d00*/  LEA R18, P0, R223, R115, 0x2 ;  /* 0x00000073df127211 */ /* 0x000fe400078010ff */
[----:B------:R-:W-:Y:S02]  /*8d10*/  IADD3 R213, P5, PT, R110, UR14, RZ ;  /* 0x0000000e6ed57c10 */ /* 0x000fe4000ffbe0ff */
[----:B------:R-:W-:Y:S02]  /*8d20*/  IADD3.X R204, PT, PT, R204, UR15, RZ, P4, !PT ;  /* 0x0000000fcccc7c10 */ /* 0x000fe4000a7fe4ff */
[----:B------:R-:W-:Y:S02]  /*8d30*/  LEA.HI.X R9, R221, R113, R4, 0x2, P2 ;  /* 0x00000071dd097211 */ /* 0x000fe400010f1404 */
[----:B------:R-:W-:Y:S02]  /*8d40*/  IADD3 R207, P3, PT, R207, UR14, RZ ;  /* 0x0000000ecfcf7c10 */ /* 0x000fe4000ff7e0ff */
[----:B------:R-:W-:-:S02]  /*8d50*/  IADD3 R215, P4, PT, R108, UR14, RZ ;  /* 0x0000000e6cd77c10 */ /* 0x000fc4000ff9e0ff */
[----:B------:R-:W-:Y:S02]  /*8d60*/  IADD3 R209, P2, PT, R209, UR14, RZ ;  /* 0x0000000ed1d17c10 */ /* 0x000fe4000ff5e0ff */
[----:B------:R-:W-:Y:S02]  /*8d70*/  IADD3 R211, P6, PT, R211, UR14, RZ ;  /* 0x0000000ed3d37c10 */ /* 0x000fe4000ffde0ff */
[----:B------:R-:W-:Y:S02]  /*8d80*/  LEA.HI.X R11, R223, R113, R8, 0x2, P0 ;  /* 0x00000071df0b7211 */ /* 0x000fe400000f1408 */
[----:B------:R-:W-:Y:S02]  /*8d90*/  IADD3.X R212, PT, PT, R103, UR15, RZ, P5, !PT ;  /* 0x0000000f67d47c10 */ /* 0x000fe4000affe4ff */
[----:B------:R-:W-:Y:S02]  /*8da0*/  IADD3.X R206, PT, PT, R206, UR15, RZ, P3, !PT ;  /* 0x0000000fcece7c10 */ /* 0x000fe40009ffe4ff */
[----:B------:R-:W-:-:S02]  /*8db0*/  IADD3 R223, P5, PT, R104, UR14, RZ ;  /* 0x0000000e68df7c10 */ /* 0x000fc4000ffbe0ff */
[----:B------:R-:W-:Y:S02]  /*8dc0*/  IADD3.X R214, PT, PT, R102, UR15, RZ, P4, !PT ;  /* 0x0000000f66d67c10 */ /* 0x000fe4000a7fe4ff */
[----:B------:R-:W-:Y:S02]  /*8dd0*/  IADD3 R217, P3, PT, R111, UR14, RZ ;  /* 0x0000000e6fd97c10 */ /* 0x000fe4000ff7e0ff */
[----:B------:R-:W-:Y:S02]  /*8de0*/  IADD3.X R208, PT, PT, R208, UR15, RZ, P2, !PT ;  /* 0x0000000fd0d07c10 */ /* 0x000fe400097fe4ff */
[----:B------:R-:W-:Y:S02]  /*8df0*/  IADD3 R225, P4, PT, R107, UR14, RZ ;  /* 0x0000000e6be17c10 */ /* 0x000fe4000ff9e0ff */
[----:B------:R-:W-:Y:S02]  /*8e00*/  SHF.R.S32.HI R6, RZ, 0x1f, R220 ;  /* 0x0000001fff067819 */ /* 0x000fe400000114dc */
[----:B------:R-:W-:-:S02]  /*8e10*/  LEA R22, P1, R220, R115, 0x2 ;  /* 0x00000073dc167211 */ /* 0x000fc400078210ff */
[----:B------:R-:W-:Y:S02]  /*8e20*/  IADD3 R219, P2, PT, R109, UR14, RZ ;  /* 0x0000000e6ddb7c10 */ /* 0x000fe4000ff5e0ff */
[----:B------:R-:W-:Y:S02]  /*8e30*/  IADD3.X R210, PT, PT, R210, UR15, RZ, P6, !PT ;  /* 0x0000000fd2d27c10 */ /* 0x000fe4000b7fe4ff */
[----:B------:R-:W-:Y:S02]  /*8e40*/  IADD3 R221, P6, PT, R106, UR14, RZ ;  /* 0x0000000e6add7c10 */ /* 0x000fe4000ffde0ff */
[----:B------:R-:W-:Y:S02]  /*8e50*/  IADD3.X R222, PT, PT, R94, UR15, RZ, P5, !PT ;  /* 0x0000000f5ede7c10 */ /* 0x000fe4000affe4ff */
[----:B------:R-:W-:Y:S02]  /*8e60*/  IADD3.X R216, PT, PT, R99, UR15, RZ, P3, !PT ;  /* 0x0000000f63d87c10 */ /* 0x000fe40009ffe4ff */
[----:B------:R-:W-:-:S02]  /*8e70*/  IADD3 R233, P5, PT, R101, UR14, RZ ;  /* 0x0000000e65e97c10 */ /* 0x000fc4000ffbe0ff */
[----:B------:R-:W-:Y:S02]  /*8e80*/  IADD3.X R224, PT, PT, R93, UR15, RZ, P4, !PT ;  /* 0x0000000f5de07c10 */ /* 0x000fe4000a7fe4ff */
[----:B------:R-:W-:Y:S02]  /*8e90*/  LEA.HI.X R6, R220, R113, R6, 0x2, P1 ;  /* 0x00000071dc067211 */ /* 0x000fe400008f1406 */
[----:B------:R-:W-:Y:S02]  /*8ea0*/  IADD3 R227, P3, PT, R105, UR14, RZ ;  /* 0x0000000e69e37c10 */ /* 0x000fe4000ff7e0ff */
[----:B------:R-:W-:Y:S02]  /*8eb0*/  IADD3.X R218, PT, PT, R98, UR15, RZ, P2, !PT ;  /* 0x0000000f62da7c10 */ /* 0x000fe400097fe4ff */
[----:B------:R-:W-:Y:S02]  /*8ec0*/  IADD3 R235, P4, PT, R97, UR14, RZ ;  /* 0x0000000e61eb7c10 */ /* 0x000fe4000ff9e0ff */
[----:B------:R-:W-:-:S02]  /*8ed0*/  IADD3 R229, P2, PT, R100, UR14, RZ ;  /* 0x0000000e64e57c10 */ /* 0x000fc4000ff5e0ff */
[----:B------:R-:W-:Y:S02]  /*8ee0*/  IADD3.X R220, PT, PT, R95, UR15, RZ, P6, !PT ;  /* 0x0000000f5fdc7c10 */ /* 0x000fe4000b7fe4ff */
[----:B------:R-:W-:Y:S02]  /*8ef0*/  IADD3 R231, P6, PT, R96, UR14, RZ ;  /* 0x0000000e60e77c10 */ /* 0x000fe4000ffde0ff */
[----:B------:R-:W-:Y:S02]  /*8f00*/  IADD3.X R232, PT, PT, R89, UR15, RZ, P5, !PT ;  /* 0x0000000f59e87c10 */ /* 0x000fe4000affe4ff */
[----:B------:R-:W-:Y:S02]  /*8f10*/  IADD3.X R226, PT, PT, R92, UR15, RZ, P3, !PT ;  /* 0x0000000f5ce27c10 */ /* 0x000fe40009ffe4ff */
[----:B------:R-:W-:Y:S02]  /*8f20*/  IADD3 R243, P5, PT, R243, UR14, RZ ;  /* 0x0000000ef3f37c10 */ /* 0x000fe4000ffbe0ff */
[----:B------:R-:W-:-:S02]  /*8f30*/  IADD3.X R234, PT, PT, R88, UR15, RZ, P4, !PT ;  /* 0x0000000f58ea7c10 */ /* 0x000fc4000a7fe4ff */
[----:B------:R-:W-:Y:S02]  /*8f40*/  IADD3 R237, P3, PT, R237, UR14, RZ ;  /* 0x0000000eeded7c10 */ /* 0x000fe4000ff7e0ff */
[----:B------:R-:W-:Y:S02]  /*8f50*/  IADD3.X R228, PT, PT, R91, UR15, RZ, P2, !PT ;  /* 0x0000000f5be47c10 */ /* 0x000fe400097fe4ff */
[----:B------:R-:W-:Y:S02]  /*8f60*/  IADD3 R245, P4, PT, R245, UR14, RZ ;  /* 0x0000000ef5f57c10 */ /* 0x000fe4000ff9e0ff */
[----:B------:R-:W-:Y:S02]  /*8f70*/  IADD3 R239, P2, PT, R239, UR14, RZ ;  /* 0x0000000eefef7c10 */ /* 0x000fe4000ff5e0ff */
[----:B------:R-:W-:Y:S02]  /*8f80*/  IADD3.X R230, PT, PT, R90, UR15, RZ, P6, !PT ;  /* 0x0000000f5ae67c10 */ /* 0x000fe4000b7fe4ff */
[----:B------:R-:W-:-:S02]  /*8f90*/  IADD3 R241, P6, PT, R241, UR14, RZ ;  /* 0x0000000ef1f17c10 */ /* 0x000fc4000ffde0ff */
[----:B------:R-:W-:Y:S02]  /*8fa0*/  IADD3.X R242, PT, PT, R242, UR15, RZ, P5, !PT ;  /* 0x0000000ff2f27c10 */ /* 0x000fe4000affe4ff */
[----:B------:R-:W-:Y:S02]  /*8fb0*/  IADD3.X R236, PT, PT, R236, UR15, RZ, P3, !PT ;  /* 0x0000000fecec7c10 */ /* 0x000fe40009ffe4ff */
[----:B------:R-:W-:Y:S02]  /*8fc0*/  IADD3 R86, P5, PT, R86, UR14, RZ ;  /* 0x0000000e56567c10 */ /* 0x000fe4000ffbe0ff */
[----:B------:R-:W-:Y:S02]  /*8fd0*/  IADD3.X R244, PT, PT, R244, UR15, RZ, P4, !PT ;  /* 0x0000000ff4f47c10 */ /* 0x000fe4000a7fe4ff */
[----:B-1----:R-:W-:Y:S01]  /*8fe0*/  LOP3.LUT R4, R198, 0x7, RZ, 0xc0, !PT ;  /* 0x00000007c6047812 */ /* 0x002fe200078ec0ff */
[----:B------:R1:W-:Y:S01]  /*8ff0*/  STL [R1], R86 ;  /* 0x0000005601007387 */ /* 0x0003e20000100800 */
[----:B------:R-:W-:-:S02]  /*9000*/  IADD3 R247, P3, PT, R247, UR14, RZ ;  /* 0x0000000ef7f77c10 */ /* 0x000fc4000ff7e0ff */
[----:B------:R-:W-:Y:S01]  /*9010*/  IADD3.X R238, PT, PT, R238, UR15, RZ, P2, !PT ;  /* 0x0000000feeee7c10 */ /* 0x000fe200097fe4ff */
[----:B------:R-:W-:Y:S01]  /*9020*/  IMAD R117, R4, 0x90, RZ ;  /* 0x0000009004757824 */ /* 0x000fe200078e02ff */
[----:B------:R-:W-:Y:S02]  /*9030*/  IADD3 R83, P4, PT, R83, UR14, RZ ;  /* 0x0000000e53537c10 */ /* 0x000fe4000ff9e0ff */
[----:B------:R-:W-:Y:S02]  /*9040*/  IADD3 R249, P2, PT, R249, UR14, RZ ;  /* 0x0000000ef9f97c10 */ /* 0x000fe4000ff5e0ff */
[----:B------:R-:W-:Y:S01]  /*9050*/  IADD3.X R240, PT, PT, R240, UR15, RZ, P6, !PT ;  /* 0x0000000ff0f07c10 */ /* 0x000fe2000b7fe4ff */
[----:B------:R2:W-:Y:S01]  /*9060*/  STL [R1+0x8], R83 ;  /* 0x0000085301007387 */ /* 0x0005e20000100800 */
[----:B------:R-:W-:Y:S02]  /*9070*/  IADD3 R251, P6, PT, R251, UR14, RZ ;  /* 0x0000000efbfb7c10 */ /* 0x000fe4000ffde0ff */
[----:B------:R-:W-:-:S02]  /*9080*/  IADD3.X R246, PT, PT, R246, UR15, RZ, P3, !PT ;  /* 0x0000000ff6f67c10 */ /* 0x000fc40009ffe4ff */
[----:B-1----:R-:W-:Y:S02]  /*9090*/  IADD3 R86, P3, PT, R87, UR14, RZ ;  /* 0x0000000e57567c10 */ /* 0x002fe4000ff7e0ff */
[----:B------:R-:W-:Y:S02]  /*90a0*/  IADD3.X R248, PT, PT, R248, UR15, RZ, P2, !PT ;  /* 0x0000000ff8f87c10 */ /* 0x000fe400097fe4ff */
[----:B------:R-:W-:Y:S01]  /*90b0*/  LEA R4, P1, R201, R252, 0x3 ;  /* 0x000000fcc9047211 */ /* 0x000fe200078218ff */
[----:B------:R-:W-:Y:S01]  /*90c0*/  STL [R1+0x10], R86 ;  /* 0x0000105601007387 */ /* 0x000fe20000100800 */
[----:B--2---:R-:W-:Y:S02]  /*90d0*/  IADD3 R83, P2, PT, R85, UR14, RZ ;  /* 0x0000000e55537c10 */ /* 0x004fe4000ff5e0ff */
[----:B------:R-:W-:Y:S02]  /*90e0*/  IADD3.X R250, PT, PT, R250, UR15, RZ, P6, !PT ;  /* 0x0000000ffafa7c10 */ /* 0x000fe4000b7fe4ff */
[----:B------:R-:W-:Y:S01]  /*90f0*/  IADD3 R81, P6, PT, R81, UR14, RZ ;  /* 0x0000000e51517c10 */ /* 0x000fe2000ffde0ff */
[----:B------:R-:W-:Y:S01]  /*9100*/  STL [R1+0x18], R83 ;  /* 0x0000185301007387 */ /* 0x000fe20000100800 */
[----:B------:R-:W-:-:S02]  /*9110*/  IADD3.X R252, PT, PT, R78, UR15, RZ, P5, !PT ;  /* 0x0000000f4efc7c10 */ /* 0x000fc4000affe4ff */
[----:B------:R-:W-:Y:S01]  /*9120*/  IADD3 R79, P5, PT, R79, UR14, RZ ;  /* 0x0000000e4f4f7c10 */ /* 0x000fe2000ffbe0ff */
[----:B------:R-:W-:Y:S01]  /*9130*/  STL [R1+0x20], R81 ;  /* 0x0000205101007387 */ /* 0x000fe20000100800 */
[----:B------:R-:W-:Y:S02]  /*9140*/  IADD3.X R78, PT, PT, R77, UR15, RZ, P4, !PT ;  /* 0x0000000f4d4e7c10 */ /* 0x000fe4000a7fe4ff */
[----:B------:R-:W-:Y:S01]  /*9150*/  IADD3 R77, P4, PT, R82, UR14, RZ ;  /* 0x0000000e524d7c10 */ /* 0x000fe2000ff9e0ff */
[----:B------:R-:W-:Y:S01]  /*9160*/  STL [R1+0x28], R79 ;  /* 0x0000284f01007387 */ /* 0x000fe20000100800 */
[----:B------:R-:W-:Y:S02]  /*9170*/  IADD3.X R74, PT, PT, R74, UR15, RZ, P3, !PT ;  /* 0x0000000f4a4a7c10 */ /* 0x000fe40009ffe4ff */
[----:B------:R-:W-:Y:S01]  /*9180*/  IADD3.X R66, PT, PT, R66, UR15, RZ, P4, !PT ;  /* 0x0000000f42427c10 */ /* 0x000fe2000a7fe4ff */
[----:B------:R1:W-:Y:S01]  /*9190*/  STL [R1+0x4], R78 ;  /* 0x0000044e01007387 */ /* 0x0003e20000100800 */
[----:B------:R-:W-:Y:S01]  /*91a0*/  SHF.R.S32.HI R8, RZ, 0x1f, R201 ;  /* 0x0000001fff087819 */ /* 0x000fe200000114c9 */
[----:B------:R-:W-:Y:S01]  /*91b0*/  IMAD.SHL.U32 R101, R41, 0x20, RZ ;  /* 0x0000002029657824 */ /* 0x000fe200078e00ff */
[----:B------:R-:W-:Y:S01]  /*91c0*/  LOP3.LUT R196, R198, 0x3, RZ, 0xc0, !PT ;  /* 0x00000003c6c47812 */ /* 0x000fe200078ec0ff */
[----:B------:R2:W-:Y:S01]  /*91d0*/  STL [R1+0x30], R77 ;  /* 0x0000304d01007387 */ /* 0x0005e20000100800 */
[----:B------:R-:W-:-:S02]  /*91e0*/  LEA.HI.X R42, R201, R42, R8, 0x3, P1 ;  /* 0x0000002ac92a7211 */ /* 0x000fc400008f1c08 */
[----:B------:R-:W-:Y:S01]  /*91f0*/  LOP3.LUT R115, R198, 0x1c, RZ, 0xc0, !PT ;  /* 0x0000001cc6737812 */ /* 0x000fe200078ec0ff */
[----:B------:R3:W-:Y:S01]  /*9200*/  STL [R1+0xc], R74 ;  /* 0x00000c4a01007387 */ /* 0x0007e20000100800 */
[----:B------:R-:W-:Y:S01]  /*9210*/  IADD3 R4, P0, PT, R4, UR12, RZ ;  /* 0x0000000c04047c10 */ /* 0x000fe2000ff1e0ff */
[----:B------:R-:W-:Y:S01]  /*9220*/  IMAD.SHL.U32 R198, R198, 0x2, RZ ;  /* 0x00000002c6c67824 */ /* 0x000fe200078e00ff */
[----:B-1----:R-:W-:Y:S01]  /*9230*/  IADD3 R78, P3, PT, R80, UR14, RZ ;  /* 0x0000000e504e7c10 */ /* 0x002fe2000ff7e0ff */
[----:B------:R-:W-:Y:S01]  /*9240*/  IMAD R196, R196, 0x120, R115 ;  /* 0x00000120c4c47824 */ /* 0x000fe200078e0273 */
[----:B--2---:R-:W-:Y:S02]  /*9250*/  IADD3.X R77, PT, PT, R73, UR15, RZ, P2, !PT ;  /* 0x0000000f494d7c10 */ /* 0x004fe400097fe4ff */
[----:B------:R-:W-:Y:S01]  /*9260*/  IADD3.X R73, PT, PT, R70, UR15, RZ, P6, !PT ;  /* 0x0000000f46497c10 */ /* 0x000fe2000b7fe4ff */
[----:B------:R-:W-:Y:S01]  /*9270*/  STL [R1+0x38], R78 ;  /* 0x0000384e01007387 */ /* 0x000fe20000100800 */
[----:B---3--:R-:W-:-:S02]  /*9280*/  IADD3 R74, P2, PT, R75, UR14, RZ ;  /* 0x0000000e4b4a7c10 */ /* 0x008fc4000ff5e0ff */
[----:B------:R-:W-:Y:S01]  /*9290*/  IADD3 R71, P6, PT, R71, UR14, RZ ;  /* 0x0000000e47477c10 */ /* 0x000fe2000ffde0ff */
[----:B------:R-:W-:Y:S01]  /*92a0*/  STL [R1+0x14], R77 ;  /* 0x0000144d01007387 */ /* 0x000fe20000100800 */
[----:B------:R-:W-:Y:S02]  /*92b0*/  IADD3.X R70, PT, PT, R69, UR15, RZ, P5, !PT ;  /* 0x0000000f45467c10 */ /* 0x000fe4000affe4ff */
[----:B------:R-:W-:Y:S01]  /*92c0*/  IADD3 R69, P5, PT, R76, UR14, RZ ;  /* 0x0000000e4c457c10 */ /* 0x000fe2000ffbe0ff */
[----:B------:R-:W-:Y:S01]  /*92d0*/  STL [R1+0x40], R74 ;  /* 0x0000404a01007387 */ /* 0x000fe20000100800 */
[----:B------:R-:W-:Y:S02]  /*92e0*/  SHF.L.U64.HI R102, R201, 0x2, R8 ;  /* 0x00000002c9667819 */ /* 0x000fe40000010208 */
[----:B------:R-:W-:Y:S01]  /*92f0*/  IADD3.X R58, PT, PT, R58, UR15, RZ, P5, !PT ;  /* 0x0000000f3a3a7c10 */ /* 0x000fe2000affe4ff */
[----:B------:R-:W-:Y:S01]  /*9300*/  STL [R1+0x1c], R73 ;  /* 0x00001c4901007387 */ /* 0x000fe20000100800 */
[----:B------:R-:W-:-:S03]  /*9310*/  LOP3.LUT R198, R117, 0x30, R198, 0x78, !PT ;  /* 0x0000003075c67812 */ /* 0x000fc600078e78c6 */
[----:B------:R-:W-:Y:S04]  /*9320*/  STL [R1+0x48], R71 ;  /* 0x0000484701007387 */ /* 0x000fe80000100800 */
[----:B------:R1:W-:Y:S04]  /*9330*/  STL [R1+0x24], R70 ;  /* 0x0000244601007387 */ /* 0x0003e80000100800 */
[----:B------:R2:W-:Y:S04]  /*9340*/  STL [R1+0x50], R69 ;  /* 0x0000504501007387 */ /* 0x0005e80000100800 */
[----:B------:R3:W-:Y:S01]  /*9350*/  STL [R1+0x2c], R66 ;  /* 0x00002c4201007387 */ /* 0x0007e20000100800 */
[----:B-1----:R-:W-:-:S02]  /*9360*/  IADD3 R70, P4, PT, R72, UR14, RZ ;  /* 0x0000000e48467c10 */ /* 0x002fc4000ff9e0ff */
[----:B--2---:R-:W-:-:S03]  /*9370*/  IADD3.X R69, PT, PT, R65, UR15, RZ, P3, !PT ;  /* 0x0000000f41457c10 */ /* 0x004fc60009ffe4ff */
[----:B------:R-:W-:Y:S01]  /*9380*/  STL [R1+0x58], R70 ;  /* 0x0000584601007387 */ /* 0x000fe20000100800 */
[----:B------:R-:W-:Y:S02]  /*9390*/  IADD3.X R65, PT, PT, R62, UR15, RZ, P2, !PT ;  /* 0x0000000f3e417c10 */ /* 0x000fe400097fe4ff */
[----:B---3--:R-:W-:Y:S01]  /*93a0*/  IADD3 R66, P3, PT, R67, UR14, RZ ;  /* 0x0000000e43427c10 */ /* 0x008fe2000ff7e0ff */
[----:B------:R-:W-:Y:S01]  /*93b0*/  STL [R1+0x34], R69 ;  /* 0x0000344501007387 */ /* 0x000fe20000100800 */
[----:B------:R-:W-:Y:S02]  /*93c0*/  IADD3 R63, P2, PT, R63, UR14, RZ ;  /* 0x0000000e3f3f7c10 */ /* 0x000fe4000ff5e0ff */
[----:B------:R-:W-:Y:S01]  /*93d0*/  IADD3.X R62, PT, PT, R61, UR15, RZ, P6, !PT ;  /* 0x0000000f3d3e7c10 */ /* 0x000fe2000b7fe4ff */
[----:B------:R-:W-:Y:S01]  /*93e0*/  STL [R1+0x60], R66 ;  /* 0x0000604201007387 */ /* 0x000fe20000100800 */
[----:B------:R-:W-:-:S03]  /*93f0*/  IADD3 R61, P6, PT, R68, UR14, RZ ;  /* 0x0000000e443d7c10 */ /* 0x000fc6000ffde0ff */
[----:B------:R-:W-:Y:S01]  /*9400*/  STL [R1+0x3c], R65 ;  /* 0x00003c4101007387 */ /* 0x000fe20000100800 */
[----:B------:R-:W-:-:S03]  /*9410*/  IADD3.X R50, PT, PT, R50, UR15, RZ, P6, !PT ;  /* 0x0000000f32327c10 */ /* 0x000fc6000b7fe4ff */
        /* <DEDUP_REMOVED lines=30> */
[----:B------:R-:W-:Y:S04]  /*9600*/  STL [R1+0x7c], R49 ;  /* 0x00007c3101007387 */ /* 0x000fe80000100800 */
        /* <DEDUP_REMOVED lines=10> */
[----:B------:R-:W-:-:S03]  /*96b0*/  IADD3 R35, P5, PT, R35, UR14, RZ ;  /* 0x0000000e23237c10 */ /* 0x000fc6000ffbe0ff */
[----:B------:R1:W-:Y:S04]  /*96c0*/  STL [R1+0xc0], R37 ;  /* 0x0000c02501007387 */ /* 0x0003e80000100800 */
[----:B------:R-:W-:Y:S04]  /*96d0*/  STL [R1+0x9c], R38 ;  /* 0x00009c2601007387 */ /* 0x000fe80000100800 */
[----:B------:R2:W-:Y:S01]  /*96e0*/  STL [R1+0xc8], R35 ;  /* 0x0000c82301007387 */ /* 0x0005e20000100800 */
[----:B-1----:R-:W-:Y:S02]  /*96f0*/  IADD3.X R37, PT, PT, R34, UR15, RZ, P4, !PT ;  /* 0x0000000f22257c10 */ /* 0x002fe4000a7fe4ff */
[----:B------:R-:W-:-:S03]  /*9700*/  IADD3 R34, P4, PT, R44, UR14, RZ ;  /* 0x0000000e2c227c10 */ /* 0x000fc6000ff9e0ff */
[----:B------:R-:W-:Y:S01]  /*9710*/  STL [R1+0xa4], R37 ;  /* 0x0000a42501007387 */ /* 0x000fe20000100800 */
[----:B------:R-:W-:Y:S02]  /*9720*/  IADD3.X R24, PT, PT, R24, UR15, RZ, P4, !PT ;  /* 0x0000000f18187c10 */ /* 0x000fe4000a7fe4ff */
[----:B--2---:R-:W-:Y:S01]  /*9730*/  IADD3.X R35, PT, PT, R31, UR15, RZ, P3, !PT ;  /* 0x0000000f1f237c10 */ /* 0x004fe20009ffe4ff */
[----:B------:R1:W-:Y:S01]  /*9740*/  STL [R1+0xd0], R34 ;  /* 0x0000d02201007387 */ /* 0x0003e20000100800 */
[----:B------:R-:W-:-:S03]  /*9750*/  IADD3 R31, P3, PT, R36, UR14, RZ ;  /* 0x0000000e241f7c10 */ /* 0x000fc6000ff7e0ff */
[----:B------:R-:W-:Y:S04]  /*9760*/  STL [R1+0xac], R35 ;  /* 0x0000ac2301007387 */ /* 0x000fe80000100800 */
[----:B------:R2:W-:Y:S01]  /*9770*/  STL [R1+0xd8], R31 ;  /* 0x0000d81f01007387 */ /* 0x0005e20000100800 */
[----:B-1----:R-:W-:Y:S02]  /*9780*/  IADD3.X R34, PT, PT, R200, UR15, RZ, P2, !PT ;  /* 0x0000000fc8227c10 */ /* 0x002fe400097fe4ff */
[----:B------:R-:W-:-:S03]  /*9790*/  IADD3 R32, P2, PT, R32, UR14, RZ ;  /* 0x0000000e20207c10 */ /* 0x000fc6000ff5e0ff */
[----:B------:R-:W-:Y:S01]  /*97a0*/  STL [R1+0xb4], R34 ;  /* 0x0000b42201007387 */ /* 0x000fe20000100800 */
[----:B--2---:R-:W-:-:S03]  /*97b0*/  IADD3.X R31, PT, PT, R28, UR15, RZ, P6, !PT ;  /* 0x0000000f1c1f7c10 */ /* 0x004fc6000b7fe4ff */
[----:B------:R-:W-:Y:S01]  /*97c0*/  STL [R1+0xe0], R32 ;  /* 0x0000e02001007387 */ /* 0x000fe20000100800 */
[----:B------:R-:W-:Y:S02]  /*97d0*/  IADD3 R29, P6, PT, R29, UR14, RZ ;  /* 0x0000000e1d1d7c10 */ /* 0x000fe4000ffde0ff */
[----:B------:R-:W-:Y:S01]  /*97e0*/  IADD3.X R28, PT, PT, R27, UR15, RZ, P5, !PT ;  /* 0x0000000f1b1c7c10 */ /* 0x000fe2000affe4ff */
[----:B------:R-:W-:Y:S01]  /*97f0*/  STL [R1+0xbc], R31 ;  /* 0x0000bc1f01007387 */ /* 0x000fe20000100800 */
[----:B------:R-:W-:Y:S02]  /*9800*/  IADD3 R27, P5, PT, R33, UR14, RZ ;  /* 0x0000000e211b7c10 */ /* 0x000fe4000ffbe0ff */
[----:B------:R-:W-:Y:S01]  /*9810*/  IADD3.X R19, PT, PT, R19, UR15, RZ, P6, !PT ;  /* 0x0000000f13137c10 */ /* 0x000fe2000b7fe4ff */
        /* <DEDUP_REMOVED lines=11> */
[----:B------:R-:W-:Y:S01]  /*98d0*/  IADD3 R21, P6, PT, R26, UR14, RZ ;  /* 0x0000000e1a157c10 */ /* 0x000fe2000ffde0ff */
[----:B------:R-:W-:Y:S01]  /*98e0*/  STL [R1+0x100], R24 ;  /* 0x0001001801007387 */ /* 0x000fe20000100800 */
[----:B------:R-:W-:Y:S02]  /*98f0*/  IADD3.X R13, PT, PT, R13, UR15, RZ, P3, !PT ;  /* 0x0000000f0d0d7c10 */ /* 0x000fe40009ffe4ff */
[----:B------:R-:W-:Y:S01]  /*9900*/  IADD3 R14, P3, PT, R14, UR14, RZ ;  /* 0x0000000e0e0e7c10 */ /* 0x000fe2000ff7e0ff */
[----:B------:R-:W-:Y:S01]  /*9910*/  STL [R1+0xdc], R23 ;  /* 0x0000dc1701007387 */ /* 0x000fe20000100800 */
[----:B------:R-:W-:-:S03]  /*9920*/  IADD3.X R12, PT, PT, R12, UR15, RZ, P2, !PT ;  /* 0x0000000f0c0c7c10 */ /* 0x000fc600097fe4ff */
[----:B------:R1:W-:Y:S04]  /*9930*/  STL [R1+0x108], R20 ;  /* 0x0001081401007387 */ /* 0x0003e80000100800 */
[----:B------:R2:W-:Y:S04]  /*9940*/  STL [R1+0xe4], R19 ;  /* 0x0000e41301007387 */ /* 0x0005e80000100800 */
[----:B------:R-:W-:Y:S01]  /*9950*/  STL [R1+0x110], R21 ;  /* 0x0001101501007387 */ /* 0x000fe20000100800 */
[----:B-1----:R-:W-:Y:S02]  /*9960*/  IADD3.X R20, PT, PT, R16, UR15, RZ, P5, !PT ;  /* 0x0000000f10147c10 */ /* 0x002fe4000affe4ff */
[----:B------:R-:W-:-:S02]  /*9970*/  IADD3.X R16, PT, PT, R15, UR15, RZ, P4, !PT ;  /* 0x0000000f0f107c10 */ /* 0x000fc4000a7fe4ff */
[----:B--2---:R-:W-:Y:S01]  /*9980*/  IADD3 R19, P5, PT, R22, UR14, RZ ;  /* 0x0000000e16137c10 */ /* 0x004fe2000ffbe0ff */
[----:B------:R-:W-:Y:S01]  /*9990*/  STL [R1+0xec], R20 ;  /* 0x0000ec1401007387 */ /* 0x000fe20000100800 */
[----:B------:R-:W-:-:S03]  /*99a0*/  IADD3 R15, P4, PT, R17, UR14, RZ ;  /* 0x0000000e110f7c10 */ /* 0x000fc6000ff9e0ff */
[----:B------:R-:W-:Y:S01]  /*99b0*/  STL [R1+0x118], R19 ;  /* 0x0001181301007387 */ /* 0x000fe20000100800 */
[----:B------:R-:W-:-:S03]  /*99c0*/  IADD3.X R9, PT, PT, R9, UR15, RZ, P4, !PT ;  /* 0x0000000f09097c10 */ /* 0x000fc6000a7fe4ff */
[----:B------:R-:W-:Y:S04]  /*99d0*/  STL [R1+0xf4], R16 ;  /* 0x0000f41001007387 */ /* 0x000fe80000100800 */
[----:B------:R-:W-:Y:S04]  /*99e0*/  STL [R1+0x120], R15 ;  /* 0x0001200f01007387 */ /* 0x000fe80000100800 */
[----:B------:R1:W-:Y:S04]  /*99f0*/  STL [R1+0xfc], R13 ;  /* 0x0000fc0d01007387 */ /* 0x0003e80000100800 */
[----:B------:R-:W-:Y:S04]  /*9a00*/  STL [R1+0x128], R14 ;  /* 0x0001280e01007387 */ /* 0x000fe80000100800 */
[----:B------:R2:W-:Y:S01]  /*9a10*/  STL [R1+0x104], R12 ;  /* 0x0001040c01007387 */ /* 0x0005e20000100800 */
[----:B-1----:R-:W-:-:S05]  /*9a20*/  IADD3 R13, P2, PT, R18, UR14, RZ ;  /* 0x0000000e120d7c10 */ /* 0x002fca000ff5e0ff */
[----:B------:R-:W-:Y:S01]  /*9a30*/  STL [R1+0x130], R13 ;  /* 0x0001300d01007387 */ /* 0x000fe20000100800 */
[----:B--2---:R-:W-:Y:S02]  /*9a40*/  IADD3.X R12, PT, PT, R5, UR15, RZ, P6, !PT ;  /* 0x0000000f050c7c10 */ /* 0x004fe4000b7fe4ff */
[----:B------:R-:W-:Y:S02]  /*9a50*/  IADD3.X R5, PT, PT, R6, UR15, RZ, P5, !PT ;  /* 0x0000000f06057c10 */ /* 0x000fe4000affe4ff */
[----:B------:R-:W-:Y:S01]  /*9a60*/  IADD3.X R6, PT, PT, R10, UR15, RZ, P3, !PT ;  /* 0x0000000f0a067c10 */ /* 0x000fe20009ffe4ff */
[----:B------:R-:W-:Y:S04]  /*9a70*/  STL [R1+0x10c], R12 ;  /* 0x00010c0c01007387 */ /* 0x000fe80000100800 */
[----:B------:R1:W-:Y:S04]  /*9a80*/  STL [R1+0x114], R5 ;  /* 0x0001140501007387 */ /* 0x0003e80000100800 */
[----:B------:R-:W-:Y:S04]  /*9a90*/  STL [R1+0x11c], R9 ;  /* 0x00011c0901007387 */ /* 0x000fe80000100800 */
[----:B------:R-:W2:Y:S01]  /*9aa0*/  LDL R178, [R1+0x1fc] ;  /* 0x0001fc0001b27983 */ /* 0x000ea20000100800 */
[----:B-1----:R-:W-:-:S03]  /*9ab0*/  IADD3.X R5, PT, PT, R11, UR15, RZ, P2, !PT ;  /* 0x0000000f0b057c10 */ /* 0x002fc600097fe4ff */
[----:B------:R-:W-:Y:S04]  /*9ac0*/  STL [R1+0x124], R6 ;  /* 0x0001240601007387 */ /* 0x000fe80000100800 */
[----:B------:R-:W3:Y:S04]  /*9ad0*/  LDL R177, [R1+0x200] ;  /* 0x0002000001b17983 */ /* 0x000ee80000100800 */
[----:B------:R1:W-:Y:S04]  /*9ae0*/  STL [R1+0x12c], R5 ;  /* 0x00012c0501007387 */ /* 0x0003e80000100800 */
[----:B------:R-:W4:Y:S04]  /*9af0*/  LDL R176, [R1+0x204] ;  /* 0x0002040001b07983 */ /* 0x000f280000100800 */
        /* <DEDUP_REMOVED lines=27> */
[----:B------:R-:W-:Y:S01]  /*9cb0*/  STL [R1+0x238], R101 ;  /* 0x0002386501007387 */ /* 0x000fe20000100800 */
[----:B------:R-:W-:Y:S01]  /*9cc0*/  LOP3.LUT R198, R198, R101, RZ, 0xfc, !PT ;  /* 0x00000065c6c67212 */ /* 0x000fe200078efcff */
[----:B------:R-:W-:Y:S01]  /*9cd0*/  IMAD.MOV.U32 R200, RZ, RZ, RZ ;  /* 0x000000ffffc87224 */ /* 0x000fe200078e00ff */
[----:B-1----:R-:W-:-:S02]  /*9ce0*/  IADD3.X R5, PT, PT, R42, UR13, RZ, P0, !PT ;  /* 0x0000000d2a057c10 */ /* 0x002fc400087fe4ff */
[----:B------:R-:W-:Y:S02]  /*9cf0*/  CS2R R180, SRZ ;  /* 0x0000000000b47805 */ /* 0x000fe4000001ff00 */
[C---:B------:R-:W-:Y:S01]  /*9d00*/  SHF.L.U64.HI R6, R7.reuse, 0x2, R40 ;  /* 0x0000000207067819 */ /* 0x040fe20000010228 */
[----:B------:R-:W-:Y:S01]  /*9d10*/  IMAD.SHL.U32 R7, R7, 0x4, RZ ;  /* 0x0000000407077824 */ /* 0x000fe200078e00ff */
        /* <DEDUP_REMOVED lines=53> */
[----:B------:R-:W-:Y:S01]  /*a070*/  LOP3.LUT R199, R198, 0x40, RZ, 0x3c, !PT ;  /* 0x00000040c6c77812 */ /* 0x000fe200078e3cff */
[----:B------:R-:W-:Y:S01]  /*a080*/  UMOV UR5, 0x1 ;  /* 0x0000000100057882 */ /* 0x000fe20000000000 */
[----:B------:R-:W-:Y:S01]  /*a090*/  UMOV UR6, 0xffffffff ;  /* 0xffffffff00067882 */ /* 0x000fe20000000000 */
[----:B--2---:R-:W-:-:S04]  /*a0a0*/  SHF.R.S32.HI R9, RZ, 0x1f, R178 ;  /* 0x0000001fff097819 */ /* 0x004fc800000114b2 */
[----:B------:R-:W-:Y:S02]  /*a0b0*/  SHF.L.U64.HI R8, R178, 0x2, R9 ;  /* 0x00000002b2087819 */ /* 0x000fe40000010209 */
[----:B---3--:R-:W-:-:S03]  /*a0c0*/  SHF.R.S32.HI R10, RZ, 0x1f, R177 ;  /* 0x0000001fff0a7819 */ /* 0x008fc600000114b1 */
[----:B------:R1:W-:Y:S01]  /*a0d0*/  STL [R1+0x13c], R8 ;  /* 0x00013c0801007387 */ /* 0x0003e20000100800 */
[----:B------:R-:W-:Y:S02]  /*a0e0*/  SHF.L.U64.HI R10, R177, 0x2, R10 ;  /* 0x00000002b10a7819 */ /* 0x000fe4000001020a */
[----:B----4-:R-:W-:Y:S02]  /*a0f0*/  SHF.R.S32.HI R11, RZ, 0x1f, R176 ;  /* 0x0000001fff0b7819 */ /* 0x010fe400000114b0 */
[----:B------:R-:W-:Y:S02]  /*a100*/  SHF.R.S32.HI R12, RZ, 0x1f, R171 ;  /* 0x0000001fff0c7819 */ /* 0x000fe400000114ab */
[----:B------:R-:W-:Y:S02]  /*a110*/  SHF.L.U64.HI R9, R176, 0x2, R11 ;  /* 0x00000002b0097819 */ /* 0x000fe4000001020b */
[----:B------:R-:W-:Y:S02]  /*a120*/  SHF.R.S32.HI R13, RZ, 0x1f, R170 ;  /* 0x0000001fff0d7819 */ /* 0x000fe400000114aa */
[----:B-1----:R-:W-:-:S02]  /*a130*/  SHF.L.U64.HI R8, R171, 0x2, R12 ;  /* 0x00000002ab087819 */ /* 0x002fc4000001020c */
[----:B------:R-:W-:Y:S01]  /*a140*/  SHF.R.S32.HI R14, RZ, 0x1f, R169 ;  /* 0x0000001fff0e7819 */ /* 0x000fe200000114a9 */
[----:B------:R1:W-:Y:S01]  /*a150*/  STL [R1+0x140], R10 ;  /* 0x0001400a01007387 */ /* 0x0003e20000100800 */
[----:B------:R-:W-:-:S03]  /*a160*/  SHF.R.S32.HI R15, RZ, 0x1f, R167 ;  /* 0x0000001fff0f7819 */ /* 0x000fc600000114a7 */
[----:B------:R2:W-:Y:S01]  /*a170*/  STL [R1+0x144], R9 ;  /* 0x0001440901007387 */ /* 0x0005e20000100800 */
[----:B------:R-:W-:-:S03]  /*a180*/  SHF.R.S32.HI R21, RZ, 0x1f, R166 ;  /* 0x0000001fff157819 */ /* 0x000fc600000114a6 */
[----:B------:R3:W-:Y:S01]  /*a190*/  STL [R1+0x148], R8 ;  /* 0x0001480801007387 */ /* 0x0007e20000100800 */
[----:B-1----:R-:W-:Y:S02]  /*a1a0*/  SHF.L.U64.HI R10, R170, 0x2, R13 ;  /* 0x00000002aa0a7819 */ /* 0x002fe4000001020d */
[----:B------:R-:W-:Y:S02]  /*a1b0*/  SHF.R.S32.HI R22, RZ, 0x1f, R165 ;  /* 0x0000001fff167819 */ /* 0x000fe400000114a5 */
[----:B--2---:R-:W-:Y:S01]  /*a1c0*/  SHF.L.U64.HI R9, R169, 0x2, R14 ;  /* 0x00000002a9097819 */ /* 0x004fe2000001020e */
[----:B------:R1:W-:Y:S01]  /*a1d0*/  STL [R1+0x14c], R10 ;  /* 0x00014c0a01007387 */ /* 0x0003e20000100800 */
[----:B------:R-:W-:Y:S02]  /*a1e0*/  SHF.R.S32.HI R23, RZ, 0x1f, R164 ;  /* 0x0000001fff177819 */ /* 0x000fe400000114a4 */
[----:B---3--:R-:W-:Y:S01]  /*a1f0*/  SHF.L.U64.HI R8, R167, 0x2, R15 ;  /* 0x00000002a7087819 */ /* 0x008fe2000001020f */
        /* <DEDUP_REMOVED lines=61> */
[----:B---3--:R-:W-:-:S03]  /*a5d0*/  SHF.L.U64.HI R8, R146, 0x2, R86 ;  /* 0x0000000292087819 */ /* 0x008fc60000010256 */
[----:B------:R2:W-:Y:S04]  /*a5e0*/  STL [R1+0x1a4], R9 ;  /* 0x0001a40901007387 */ /* 0x0005e80000100800 */
[----:B------:R3:W-:Y:S01]  /*a5f0*/  STL [R1+0x1a8], R8 ;  /* 0x0001a80801007387 */ /* 0x0007e20000100800 */
[----:B-1----:R-:W-:Y:S02]  /*a600*/  SHF.L.U64.HI R10, R145, 0x2, R87 ;  /* 0x00000002910a7819 */ /* 0x002fe40000010257 */
[----:B--2---:R-:W-:-:S03]  /*a610*/  SHF.L.U64.HI R9, R144, 0x2, R100 ;  /* 0x0000000290097819 */ /* 0x004fc60000010264 */
[----:B------:R-:W-:Y:S01]  /*a620*/  STL [R1+0x1ac], R10 ;  /* 0x0001ac0a01007387 */ /* 0x000fe20000100800 */
[----:B---3--:R-:W-:-:S03]  /*a630*/  SHF.R.S32.HI R8, RZ, 0x5, R84 ;  /* 0x00000005ff087819 */ /* 0x008fc60000011454 */
[----:B------:R-:W-:Y:S04]  /*a640*/  STL [R1+0x1b0], R9 ;  /* 0x0001b00901007387 */ /* 0x000fe80000100800 */
[----:B------:R1:W-:Y:S01]  /*a650*/  STL [R1+0x138], R8 ;  /* 0x0001380801007387 */ /* 0x0003e20000100800 */
[----:B------:R-:W-:Y:S02]  /*a660*/  CS2R R20, SRZ ;  /* 0x0000000000147805 */ /* 0x000fe4000001ff00 */
[----:B------:R-:W-:Y:S02]  /*a670*/  CS2R R22, SRZ ;  /* 0x0000000000167805 */ /* 0x000fe4000001ff00 */
[----:B------:R-:W-:Y:S02]  /*a680*/  CS2R R24, SRZ ;  /* 0x0000000000187805 */ /* 0x000fe4000001ff00 */
[----:B------:R-:W-:Y:S01]  /*a690*/  CS2R R26, SRZ ;  /* 0x00000000001a7805 */ /* 0x000fe2000001ff00 */
[----:B-1----:R-:W-:Y:S01]  /*a6a0*/  VIADD R8, R8, 0xfffffffe ;  /* 0xfffffffe08087836 */ /* 0x002fe20000000000 */
[----:B------:R-:W-:-:S02]  /*a6b0*/  CS2R R28, SRZ ;  /* 0x00000000001c7805 */ /* 0x000fc4000001ff00 */
[----:B------:R-:W-:Y:S02]  /*a6c0*/  CS2R R30, SRZ ;  /* 0x00000000001e7805 */ /* 0x000fe4000001ff00 */
[----:B------:R-:W-:Y:S02]  /*a6d0*/  CS2R R32, SRZ ;  /* 0x0000000000207805 */ /* 0x000fe4000001ff00 */
[----:B------:R-:W-:Y:S01]  /*a6e0*/  CS2R R34, SRZ ;  /* 0x0000000000227805 */ /* 0x000fe2000001ff00 */
[----:B------:R1:W-:Y:S01]  /*a6f0*/  STL [R1+0x240], R8 ;  /* 0x0002400801007387 */ /* 0x0003e20000100800 */
[----:B------:R-:W-:Y:S02]  /*a700*/  CS2R R36, SRZ ;  /* 0x0000000000247805 */ /* 0x000fe4000001ff00 */
[----:B------:R-:W-:Y:S02]  /*a710*/  CS2R R38, SRZ ;  /* 0x0000000000267805 */ /* 0x000fe4000001ff00 */
[----:B------:R-:W-:-:S02]  /*a720*/  LOP3.LUT R10, R196, 0x20, RZ, 0x3c, !PT ;  /* 0x00000020c40a7812 */ /* 0x000fc400078e3cff */
[C---:B------:R-:W-:Y:S02]  /*a730*/  LOP3.LUT R9, R196.reuse, 0x40, RZ, 0x3c, !PT ;  /* 0x00000040c4097812 */ /* 0x040fe400078e3cff */
[----:B-1----:R-:W-:-:S07]  /*a740*/  LOP3.LUT R8, R196, 0x60, RZ, 0x3c, !PT ;  /* 0x00000060c4087812 */ /* 0x002fce00078e3cff */
.L_x_2:
[----:B------:R-:W-:-:S04]  /*a750*/  DEPBAR.LE SB0, 0x2 ;  /* 0x000080800000791a */ /* 0x000fc80000000000 */
[----:B------:R-:W-:Y:S01]  /*a760*/  UIADD3 UR6, UPT, UPT, UR6, 0x1, URZ ;  /* 0x0000000106067890 */ /* 0x000fe2000fffe0ff */
[C---:B-----5:R-:W-:Y:S01]  /*a770*/  LOP3.LUT R8, R196.reuse, 0x20, RZ, 0x3c, !PT ;  /* 0x00000020c4087812 */ /* 0x060fe200078e3cff */
[----:B------:R1:W-:Y:S02]  /*a780*/  STL [R1+0x248], R201 ;  /* 0x000248c901007387 */ /* 0x0003e40000100800 */
[----:B------:R-:W-:Y:S02]  /*a790*/  UISETP.GT.AND UP0, UPT, UR6, 0x1, UPT ;  /* 0x000000010600788c */ /* 0x000fe4000bf04270 */
[----:B------:R2:W-:Y:S02]  /*a7a0*/  STL [R1+0x244], R197 ;  /* 0x000244c501007387 */ /* 0x0005e40000100800 */
[----:B------:R-:W-:Y:S02]  /*a7b0*/  USEL UR6, UR6, URZ, !UP0 ;  /* 0x000000ff06067287 */ /* 0x000fe4000c000000 */
[----:B------:R-:W-:Y:S02]  /*a7c0*/  STL [R1+0x24c], R198 ;  /* 0x00024cc601007387 */ /* 0x000fe40000100800 */
[----:B------:R-:W-:Y:S01]  /*a7d0*/  ULEA UR7, UR6, UR4, 0xd ;  /* 0x0000000406077291 */ /* 0x000fe2000f8e68ff */
[C---:B-1----:R-:W-:Y:S01]  /*a7e0*/  LOP3.LUT R201, R196.reuse, 0x60, RZ, 0x3c, !PT ;  /* 0x00000060c4c97812 */ /* 0x042fe200078e3cff */
[----:B------:R-:W-:Y:S01]  /*a7f0*/  BAR.SYNC.DEFER_BLOCKING 0x0 ;  /* 0x0000000000007b1d */ /* 0x000fe20000010000 */
[----:B------:R-:W-:Y:S01]  /*a800*/  ULEA UR10, UR6, UR4, 0xe ;  /* 0x00000004060a7291 */ /* 0x000fe2000f8e70ff */
[----:B--2---:R-:W-:-:S04]  /*a810*/  LOP3.LUT R197, R196, 0x40, RZ, 0x3c, !PT ;  /* 0x00000040c4c57812 */ /* 0x004fc800078e3cff */
[----:B------:R-:W-:Y:S04]  /*a820*/  STL [R1+0x250], R199 ;  /* 0x000250c701007387 */ /* 0x000fe80000100800 */
[----:B------:R-:W-:Y:S04]  /*a830*/  STL [R1+0x254], R196 ;  /* 0x000254c401007387 */ /* 0x000fe80000100800 */
[----:B------:R-:W-:Y:S04]  /*a840*/  LDS R85, [R8+UR7+0x8000] ;  /* 0x0080000708557984 */ /* 0x000fe80008000800 */
[----:B------:R-:W-:Y:S04]  /*a850*/  LDS R87, [R8+UR7+0x8400] ;  /* 0x0084000708577984 */ /* 0x000fe80008000800 */
[----:B------:R-:W-:Y:S04]  /*a860*/  LDS R84, [R196+UR7+0x8000] ;  /* 0x00800007c4547984 */ /* 0x000fe80008000800 */
[----:B------:R-:W-:Y:S04]  /*a870*/  LDS R86, [R196+UR7+0x8400] ;  /* 0x00840007c4567984 */ /* 0x000fe80008000800 */
[----:B------:R-:W1:Y:S04]  /*a880*/  LDSM.16.M88.4 R12, [R198+UR10] ;  /* 0x0000000ac60c783b */ /* 0x000e680008000200 */
[----:B------:R-:W2:Y:S04]  /*a890*/  LDSM.16.M88.4 R8, [R198+UR10+0x800] ;  /* 0x0008000ac608783b */ /* 0x000ea80008000200 */
[----:B------:R-:W3:Y:S04]  /*a8a0*/  LDSM.16.M88.4 R144, [R198+UR10+0x1000] ;  /* 0x0010000ac690783b */ /* 0x000ee80008000200 */
[----:B------:R-:W4:Y:S04]  /*a8b0*/  LDSM.16.M88.4 R148, [R198+UR10+0x1800] ;  /* 0x0018000ac694783b */ /* 0x000f280008000200 */
[----:B------:R-:W3:Y:S04]  /*a8c0*/  LDSM.16.M88.4 R152, [R198+UR10+0x2000] ;  /* 0x0020000ac698783b */ /* 0x000ee80008000200 */
[----:B------:R-:W4:Y:S04]  /*a8d0*/  LDSM.16.M88.4 R160, [R198+UR10+0x2800] ;  /* 0x0028000ac6a0783b */ /* 0x000f280008000200 */
[----:B------:R-:W4:Y:S04]  /*a8e0*/  LDSM.16.M88.4 R164, [R198+UR10+0x3000] ;  /* 0x0030000ac6a4783b */ /* 0x000f280008000200 */
[----:B------:R1:W4:Y:S04]  /*a8f0*/  LDSM.16.M88.4 R100, [R198+UR10+0x3800] ;  /* 0x0038000ac664783b */ /* 0x0003280008000200 */
[----:B------:R-:W-:Y:S01]  /*a900*/  LDS R184, [R197+UR7+0x8800] ;  /* 0x00880007c5b87984 */ /* 0x000fe20008000800 */
[----:B-1----:R-:W-:-:S03]  /*a910*/  LOP3.LUT R198, R196, 0x20, RZ, 0x3c, !PT ;  /* 0x00000020c4c67812 */ /* 0x002fc600078e3cff */
[----:B------:R-:W-:Y:S01]  /*a920*/  LDS R186, [R197+UR7+0x8c00] ;  /* 0x008c0007c5ba7984 */ /* 0x000fe20008000800 */
[C---:B------:R-:W-:Y:S03]  /*a930*/  HMMA.1688.F32.TF32 R168, R84.reuse, R12, R180 ;  /* 0x0000000c54a8723c */ /* 0x040fe600000810b4 */
[----:B------:R-:W-:Y:S04]  /*a940*/  LDS R185, [R201+UR7+0x8800] ;  /* 0x00880007c9b97984 */ /* 0x000fe80008000800 */
[----:B------:R-:W-:Y:S01]  /*a950*/  LDS R187, [R201+UR7+0x8c00] ;  /* 0x008c0007c9bb7984 */ /* 0x000fe20008000800 */
[C---:B--2---:R-:W-:Y:S03]  /*a960*/  HMMA.1688.F32.TF32 R156, R84.reuse, R8, R172 ;  /* 0x00000008549c723c */ /* 0x044fe600000810ac */
[----:B------:R-:W-:Y:S04]  /*a970*/  LDS R172, [R196+UR7+0x8800] ;  /* 0x00880007c4ac7984 */ /* 0x000fe80008000800 */
[----:B------:R-:W-:Y:S01]  /*a980*/  LDS R174, [R196+UR7+0x8c00] ;  /* 0x008c0007c4ae7984 */ /* 0x000fe20008000800 */
[C---:B---3--:R-:W-:Y:S03]  /*a990*/  HMMA.1688.F32.TF32 R48, R84.reuse, R144, R48 ;  /* 0x000000905430723c */ /* 0x048fe60000081030 */
[----:B------:R-:W-:Y:S04]  /*a9a0*/  LDS R173, [R198+UR7+0x8800] ;  /* 0x00880007c6ad7984 */ /* 0x000fe80008000800 */
[----:B------:R-:W1:Y:S01]  /*a9b0*/  LDS R175, [R198+UR7+0x8c00] ;  /* 0x008c0007c6af7984 */ /* 0x000e620008000800 */
[C---:B----4-:R-:W-:Y:S03]  /*a9c0*/  HMMA.1688.F32.TF32 R52, R84.reuse, R148, R52 ;  /* 0x000000945434723c */ /* 0x050fe60000081034 */
[----:B------:R-:W-:Y:S04]  /*a9d0*/  LDS R180, [R196+UR7+0x8880] ;  /* 0x00888007c4b47984 */ /* 0x000fe80008000800 */
[----:B------:R-:W-:Y:S01]  /*a9e0*/  LDS R182, [R196+UR7+0x8c80] ;  /* 0x008c8007c4b67984 */ /* 0x000fe20008000800 */
[C---:B------:R-:W-:Y:S03]  /*a9f0*/  HMMA.1688.F32.TF32 R56, R84.reuse, R152, R56 ;  /* 0x000000985438723c */ /* 0x040fe60000081038 */
[----:B------:R-:W-:Y:S04]  /*aa00*/  LDS R181, [R198+UR7+0x8880] ;  /* 0x00888007c6b57984 */ /* 0x000fe80008000800 */
[----:B------:R-:W-:Y:S01]  /*aa10*/  LDS R183, [R198+UR7+0x8c80] ;  /* 0x008c8007c6b77984 */ /* 0x000fe20008000800 */
[C---:B------:R-:W-:Y:S08]  /*aa20*/  HMMA.1688.F32.TF32 R60, R84.reuse, R160, R60 ;  /* 0x000000a0543c723c */ /* 0x040ff0000008103c */
[C---:B------:R-:W-:Y:S08]  /*aa30*/  HMMA.1688.F32.TF32 R64, R84.reuse, R164, R64 ;  /* 0x000000a45440723c */ /* 0x040ff00000081040 */
[----:B------:R-:W-:Y:S01]  /*aa40*/  HMMA.1688.F32.TF32 R68, R84, R100, R68 ;  /* 0x000000645444723c */ /* 0x000fe20000081044 */
[----:B------:R-:W-:Y:S04]  /*aa50*/  LDS R84, [R197+UR7+0x8000] ;  /* 0x00800007c5547984 */ /* 0x000fe80008000800 */
[----:B------:R-:W-:Y:S03]  /*aa60*/  LDS R86, [R197+UR7+0x8400] ;  /* 0x00840007c5567984 */ /* 0x000fe60008000800 */
[C---:B-1----:R-:W-:Y:S01]  /*aa70*/  HMMA.1688.F32.TF32 R192, R172.reuse, R14, R168 ;  /* 0x0000000eacc0723c */ /* 0x042fe200000810a8 */
[----:B------:R-:W-:Y:S04]  /*aa80*/  LDS R85, [R201+UR7+0x8000] ;  /* 0x00800007c9557984 */ /* 0x000fe80008000800 */
[----:B------:R-:W1:Y:S03]  /*aa90*/  LDS R87, [R201+UR7+0x8400] ;  /* 0x00840007c9577984 */ /* 0x000e660008000800 */
[C---:B------:R-:W-:Y:S08]  /*aaa0*/  HMMA.1688.F32.TF32 R188, R172.reuse, R10, R156 ;  /* 0x0000000aacbc723c */ /* 0x040ff0000008109c */
[C---:B------:R-:W-:Y:S08]  /*aab0*/  HMMA.1688.F32.TF32 R48, R172.reuse, R146, R48 ;  /* 0x00000092ac30723c */ /* 0x040ff00000081030 */
[C---:B------:R-:W-:Y:S08]  /*aac0*/  HMMA.1688.F32.TF32 R52, R172.reuse, R150, R52 ;  /* 0x00000096ac34723c */ /* 0x040ff00000081034 */
[C---:B------:R-:W-:Y:S08]  /*aad0*/  HMMA.1688.F32.TF32 R56, R172.reuse, R154, R56 ;  /* 0x0000009aac38723c */ /* 0x040ff00000081038 */
[----:B------:R-:W-:Y:S08]  /*aae0*/  HMMA.1688.F32.TF32 R60, R172, R162, R60 ;  /* 0x000000a2ac3c723c */ /* 0x000ff0000008103c */
[C---:B-1----:R-:W-:Y:S08]  /*aaf0*/  HMMA.1688.F32.TF32 R72, R84.reuse, R12, R72 ;  /* 0x0000000c5448723c */ /* 0x042ff00000081048 */
[C---:B------:R-:W-:Y:S08]  /*ab00*/  HMMA.1688.F32.TF32 R40, R84.reuse, R8, R40 ;  /* 0x000000085428723c */ /* 0x040ff00000081028 */
[C---:B------:R-:W-:Y:S08]  /*ab10*/  HMMA.1688.F32.TF32 R44, R84.reuse, R144, R44 ;  /* 0x00000090542c723c */ /* 0x040ff0000008102c */
[C---:B------:R-:W-:Y:S08]  /*ab20*/  HMMA.1688.F32.TF32 R76, R84.reuse, R148, R76 ;  /* 0x00000094544c723c */ /* 0x040ff0000008104c */
[C---:B------:R-:W-:Y:S08]  /*ab30*/  HMMA.1688.F32.TF32 R80, R84.reuse, R152, R80 ;  /* 0x000000985450723c */ /* 0x040ff00000081050 */
[C---:B------:R-:W-:Y:S08]  /*ab40*/  HMMA.1688.F32.TF32 R88, R84.reuse, R160, R88 ;  /* 0x000000a05458723c */ /* 0x040ff00000081058 */
[C---:B------:R-:W-:Y:S08]  /*ab50*/  HMMA.1688.F32.TF32 R92, R84.reuse, R164, R92 ;  /* 0x000000a4545c723c */ /* 0x040ff0000008105c */
[----:B------:R-:W-:Y:S01]  /*ab60*/  HMMA.1688.F32.TF32 R96, R84, R100, R96 ;  /* 0x000000645460723c */ /* 0x000fe20000081060 */
[----:B------:R-:W-:Y:S04]  /*ab70*/  LDS R84, [R196+UR7+0x8080] ;  /* 0x00808007c4547984 */ /* 0x000fe80008000800 */
[----:B------:R-:W-:Y:S03]  /*ab80*/  LDS R86, [R196+UR7+0x8480] ;  /* 0x00848007c4567984 */ /* 0x000fe60008000800 */
[C---:B------:R-:W-:Y:S01]  /*ab90*/  HMMA.1688.F32.TF32 R64, R172.reuse, R166, R64 ;  /* 0x000000a6ac40723c */ /* 0x040fe20000081040 */
[----:B------:R-:W-:Y:S04]  /*aba0*/  LDS R85, [R198+UR7+0x8080] ;  /* 0x00808007c6557984 */ /* 0x000fe80008000800 */
[----:B------:R-:W1:Y:S03]  /*abb0*/  LDS R87, [R198+UR7+0x8480] ;  /* 0x00848007c6577984 */ /* 0x000e660008000800 */
[----:B------:R-:W-:Y:S08]  /*abc0*/  HMMA.1688.F32.TF32 R68, R172, R102, R68 ;  /* 0x00000066ac44723c */ /* 0x000ff00000081044 */
[C---:B------:R-:W-:Y:S08]  /*abd0*/  HMMA.1688.F32.TF32 R172, R184.reuse, R146, R44 ;  /* 0x00000092b8ac723c */ /* 0x040ff0000008102c */
[C---:B------:R-:W-:Y:S01]  /*abe0*/  HMMA.1688.F32.TF32 R168, R184.reuse, R150, R76 ;  /* 0x00000096b8a8723c */ /* 0x040fe2000008104c */
[----:B------:R-:W-:Y:S04]  /*abf0*/  LDS R76, [R196+UR7+0x9000] ;  /* 0x00900007c44c7984 */ /* 0x000fe80008000800 */
[----:B------:R-:W-:Y:S03]  /*ac00*/  LDS R78, [R196+UR7+0x9400] ;  /* 0x00940007c44e7984 */ /* 0x000fe60008000800 */
[C---:B------:R-:W-:Y:S01]  /*ac10*/  HMMA.1688.F32.TF32 R156, R184.reuse, R154, R80 ;  /* 0x0000009ab89c723c */ /* 0x040fe20000081050 */
[----:B------:R-:W-:Y:S04]  /*ac20*/  LDS R77, [R198+UR7+0x9000] ;  /* 0x00900007c64d7984 */ /* 0x000fe80008000800 */
[----:B------:R-:W-:Y:S03]  /*ac30*/  LDS R79, [R198+UR7+0x9400] ;  /* 0x00940007c64f7984 */ /* 0x000fe60008000800 */
        /* <DEDUP_REMOVED lines=34> */
[----:B------:R-:W-:Y:S01]  /*ae60*/  HMMA.1688.F32.TF32 R176, R184, R10, R40 ;  /* 0x0000000ab8b0723c */ /* 0x000fe20000081028 */
[----:B------:R-:W-:Y:S04]  /*ae70*/  LDS R184, [R196+UR7+0x9800] ;  /* 0x00980007c4b87984 */ /* 0x000fe80008000800 */
[----:B------:R-:W-:Y:S03]  /*ae80*/  LDS R186, [R196+UR7+0x9c00] ;  /* 0x009c0007c4ba7984 */ /* 0x000fe60008000800 */
[C---:B------:R-:W-:Y:S01]  /*ae90*/  HMMA.1688.F32.TF32 R104, R180.reuse, R14, R104 ;  /* 0x0000000eb468723c */ /* 0x040fe20000081068 */
[----:B------:R-:W-:Y:S04]  /*aea0*/  LDS R185, [R198+UR7+0x9800] ;  /* 0x00980007c6b97984 */ /* 0x000fe80008000800 */
[----:B------:R-:W-:Y:S03]  /*aeb0*/  LDS R187, [R198+UR7+0x9c00] ;  /* 0x009c0007c6bb7984 */ /* 0x000fe60008000800 */
[----:B------:R-:W-:Y:S01]  /*aec0*/  HMMA.1688.F32.TF32 R108, R180, R10, R108 ;  /* 0x0000000ab46c723c */ /* 0x000fe2000008106c */
[----:B------:R-:W-:Y:S04]  /*aed0*/  LDS R180, [R197+UR7+0x9000] ;  /* 0x00900007c5b47984 */ /* 0x000fe80008000800 */
[----:B------:R-:W-:Y:S03]  /*aee0*/  LDS R182, [R197+UR7+0x9400] ;  /* 0x00940007c5b67984 */ /* 0x000fe60008000800 */
[C---:B-1----:R-:W-:Y:S01]  /*aef0*/  HMMA.1688.F32.TF32 R136, R84.reuse, R14, R136 ;  /* 0x0000000e5488723c */ /* 0x042fe20000081088 */
[----:B------:R-:W-:Y:S04]  /*af00*/  LDSM.16.M88.4 R12, [R199+UR10+0x800] ;  /* 0x0008000ac70c783b */ /* 0x000fe80008000200 */
[----:B------:R-:W-:Y:S03]  /*af10*/  LDS R181, [R201+UR7+0x9000] ;  /* 0x00900007c9b57984 */ /* 0x000fe60008000800 */
[C---:B------:R-:W-:Y:S01]  /*af20*/  HMMA.1688.F32.TF32 R140, R84.reuse, R10, R140 ;  /* 0x0000000a548c723c */ /* 0x040fe2000008108c */
[----:B------:R-:W1:Y:S04]  /*af30*/  LDSM.16.M88.4 R8, [R199+UR10] ;  /* 0x0000000ac708783b */ /* 0x000e680008000200 */
[----:B------:R-:W-:Y:S03]  /*af40*/  LDS R183, [R201+UR7+0x9400] ;  /* 0x00940007c9b77984 */ /* 0x000fe60008000800 */
[C---:B------:R-:W-:Y:S01]  /*af50*/  HMMA.1688.F32.TF32 R144, R84.reuse, R146, R16 ;  /* 0x000000925490723c */ /* 0x040fe20000081010 */
[----:B------:R-:W2:Y:S07]  /*af60*/  LDSM.16.M88.4 R16, [R199+UR10+0x1000] ;  /* 0x0010000ac710783b */ /* 0x000eae0008000200 */
[C---:B------:R-:W-:Y:S01]  /*af70*/  HMMA.1688.F32.TF32 R148, R84.reuse, R150, R20 ;  /* 0x000000965494723c */ /* 0x040fe20000081014 */
[----:B------:R-:W3:Y:S07]  /*af80*/  LDSM.16.M88.4 R20, [R199+UR10+0x1800] ;  /* 0x0018000ac714783b */ /* 0x000eee0008000200 */
[C---:B------:R-:W-:Y:S01]  /*af90*/  HMMA.1688.F32.TF32 R152, R84.reuse, R154, R24 ;  /* 0x0000009a5498723c */ /* 0x040fe20000081018 */
[----:B------:R-:W4:Y:S07]  /*afa0*/  LDSM.16.M88.4 R24, [R199+UR10+0x2000] ;  /* 0x0020000ac718783b */ /* 0x000f2e0008000200 */
[C---:B------:R-:W-:Y:S01]  /*afb0*/  HMMA.1688.F32.TF32 R160, R84.reuse, R162, R28 ;  /* 0x000000a254a0723c */ /* 0x040fe2000008101c */
[----:B------:R-:W3:Y:S07]  /*afc0*/  LDSM.16.M88.4 R28, [R199+UR10+0x2800] ;  /* 0x0028000ac71c783b */ /* 0x000eee0008000200 */
[C---:B------:R-:W-:Y:S01]  /*afd0*/  HMMA.1688.F32.TF32 R164, R84.reuse, R166, R32 ;  /* 0x000000a654a4723c */ /* 0x040fe20000081020 */
[----:B------:R-:W4:Y:S07]  /*afe0*/  LDSM.16.M88.4 R32, [R199+UR10+0x3000] ;  /* 0x0030000ac720783b */ /* 0x000f2e0008000200 */
[----:B------:R-:W-:Y:S01]  /*aff0*/  HMMA.1688.F32.TF32 R100, R84, R102, R36 ;  /* 0x000000665464723c */ /* 0x000fe20000081024 */
[----:B------:R-:W4:Y:S07]  /*b000*/  LDSM.16.M88.4 R36, [R199+UR10+0x3800] ;  /* 0x0038000ac724783b */ /* 0x000f2e0008000200 */
[C---:B-1----:R-:W-:Y:S08]  /*b010*/  HMMA.1688.F32.TF32 R40, R76.reuse, R8, R192 ;  /* 0x000000084c28723c */ /* 0x042ff000000810c0 */
[C---:B------:R-:W-:Y:S01]  /*b020*/  HMMA.1688.F32.TF32 R44, R76.reuse, R12, R188 ;  /* 0x0000000c4c2c723c */ /* 0x040fe200000810bc */
[----:B------:R-:W4:Y:S07]  /*b030*/  LDL R188, [R1+0x134] ;  /* 0x0001340001bc7983 */ /* 0x000f2e0000100800 */
[C---:B--2---:R-:W-:Y:S08]  /*b040*/  HMMA.1688.F32.TF32 R48, R76.reuse, R16, R48 ;  /* 0x000000104c30723c */ /* 0x044ff00000081030 */
[C---:B---3--:R-:W-:Y:S08]  /*b050*/  HMMA.1688.F32.TF32 R52, R76.reuse, R20, R52 ;  /* 0x000000144c34723c */ /* 0x048ff00000081034 */
[C---:B----4-:R-:W-:Y:S08]  /*b060*/  HMMA.1688.F32.TF32 R56, R76.reuse, R24, R56 ;  /* 0x000000184c38723c */ /* 0x050ff00000081038 */
[C---:B------:R-:W-:Y:S08]  /*b070*/  HMMA.1688.F32.TF32 R60, R76.reuse, R28, R60 ;  /* 0x0000001c4c3c723c */ /* 0x040ff0000008103c */
[C---:B------:R-:W-:Y:S08]  /*b080*/  HMMA.1688.F32.TF32 R64, R76.reuse, R32, R64 ;  /* 0x000000204c40723c */ /* 0x040ff00000081040 */
[----:B------:R-:W-:Y:S08]  /*b090*/  HMMA.1688.F32.TF32 R68, R76, R36, R68 ;  /* 0x000000244c44723c */ /* 0x000ff00000081044 */
[C---:B------:R-:W-:Y:S01]  /*b0a0*/  HMMA.1688.F32.TF32 R76, R180.reuse, R16, R172 ;  /* 0x00000010b44c723c */ /* 0x040fe200000810ac */
[----:B------:R-:W-:Y:S04]  /*b0b0*/  LDS R172, [R197+UR7+0x9080] ;  /* 0x00908007c5ac7984 */ /* 0x000fe80008000800 */
[----:B------:R-:W-:Y:S03]  /*b0c0*/  LDS R174, [R197+UR7+0x9480] ;  /* 0x00948007c5ae7984 */ /* 0x000fe60008000800 */
[C---:B------:R-:W-:Y:S01]  /*b0d0*/  HMMA.1688.F32.TF32 R84, R180.reuse, R24, R156 ;  /* 0x00000018b454723c */ /* 0x040fe2000008109c */
[----:B------:R-:W-:Y:S04]  /*b0e0*/  LDS R156, [R196+UR7+0x9080] ;  /* 0x00908007c49c7984 */ /* 0x000fe80008000800 */
[----:B------:R-:W-:Y:S03]  /*b0f0*/  LDS R158, [R196+UR7+0x9480] ;  /* 0x00948007c49e7984 */ /* 0x000fe60008000800 */
[C---:B------:R-:W-:Y:S01]  /*b100*/  HMMA.1688.F32.TF32 R72, R180.reuse, R8, R72 ;  /* 0x00000008b448723c */ /* 0x040fe20000081048 */
[----:B------:R-:W-:Y:S04]  /*b110*/  LDS R157, [R198+UR7+0x9080] ;  /* 0x00908007c69d7984 */ /* 0x000fe80008000800 */
[----:B------:R-:W1:Y:S03]  /*b120*/  LDS R159, [R198+UR7+0x9480] ;  /* 0x00948007c69f7984 */ /* 0x000e660008000800 */
[C---:B------:R-:W-:Y:S01]  /*b130*/  HMMA.1688.F32.TF32 R176, R180.reuse, R12, R176 ;  /* 0x0000000cb4b0723c */ /* 0x040fe200000810b0 */
[----:B------:R-:W-:Y:S04]  /*b140*/  LDS R173, [R201+UR7+0x9080] ;  /* 0x00908007c9ad7984 */ /* 0x000fe80008000800 */
[----:B------:R-:W2:Y:S03]  /*b150*/  LDS R175, [R201+UR7+0x9480] ;  /* 0x00948007c9af7984 */ /* 0x000ea60008000800 */
[C---:B------:R-:W-:Y:S01]  /*b160*/  HMMA.1688.F32.TF32 R80, R180.reuse, R20, R168 ;  /* 0x00000014b450723c */ /* 0x040fe200000810a8 */
[----:B------:R-:W-:Y:S04]  /*b170*/  LDS R168, [R197+UR7+0x9800] ;  /* 0x00980007c5a87984 */ /* 0x000fe80008000800 */
[----:B------:R-:W-:Y:S03]  /*b180*/  LDS R170, [R197+UR7+0x9c00] ;  /* 0x009c0007c5aa7984 */ /* 0x000fe60008000800 */
[C---:B------:R-:W-:Y:S01]  /*b190*/  HMMA.1688.F32.TF32 R88, R180.reuse, R28, R88 ;  /* 0x0000001cb458723c */ /* 0x040fe20000081058 */
[----:B------:R-:W-:Y:S04]  /*b1a0*/  LDS R169, [R201+UR7+0x9800] ;  /* 0x00980007c9a97984 */ /* 0x000fe80008000800 */
[----:B------:R-:W3:Y:S03]  /*b1b0*/  LDS R171, [R201+UR7+0x9c00] ;  /* 0x009c0007c9ab7984 */ /* 0x000ee60008000800 */
[C---:B------:R-:W-:Y:S08]  /*b1c0*/  HMMA.1688.F32.TF32 R92, R180.reuse, R32, R92 ;  /* 0x00000020b45c723c */ /* 0x040ff0000008105c */
[----:B------:R-:W-:Y:S08]  /*b1d0*/  HMMA.1688.F32.TF32 R96, R180, R36, R96 ;  /* 0x00000024b460723c */ /* 0x000ff00000081060 */
[-C--:B-1----:R-:W-:Y:S08]  /*b1e0*/  HMMA.1688.F32.TF32 R104, R156, R8.reuse, R104 ;  /* 0x000000089c68723c */ /* 0x082ff00000081068 */
[----:B--2---:R-:W-:Y:S01]  /*b1f0*/  HMMA.1688.F32.TF32 R136, R172, R8, R136 ;  /* 0x00000008ac88723c */ /* 0x004fe20000081088 */
[----:B------:R-:W2:Y:S07]  /*b200*/  LDL R8, [R1+0x240] ;  /* 0x0002400001087983 */ /* 0x000eae0000100800 */
[----:B------:R-:W-:Y:S08]  /*b210*/  HMMA.1688.F32.TF32 R180, R184, R10, R40 ;  /* 0x0000000ab8b4723c */ /* 0x000ff00000081028 */
[C---:B------:R-:W-:Y:S08]  /*b220*/  HMMA.1688.F32.TF32 R140, R172.reuse, R12, R140 ;  /* 0x0000000cac8c723c */ /* 0x040ff0000008108c */
[C---:B------:R-:W-:Y:S08]  /*b230*/  HMMA.1688.F32.TF32 R144, R172.reuse, R16, R144 ;  /* 0x00000010ac90723c */ /* 0x040ff00000081090 */
[C---:B------:R-:W-:Y:S08]  /*b240*/  HMMA.1688.F32.TF32 R148, R172.reuse, R20, R148 ;  /* 0x00000014ac94723c */ /* 0x040ff00000081094 */
[C---:B------:R-:W-:Y:S08]  /*b250*/  HMMA.1688.F32.TF32 R152, R172.reuse, R24, R152 ;  /* 0x00000018ac98723c */ /* 0x040ff00000081098 */
[C---:B------:R-:W-:Y:S08]  /*b260*/  HMMA.1688.F32.TF32 R160, R172.reuse, R28, R160 ;  /* 0x0000001caca0723c */ /* 0x040ff000000810a0 */
[C---:B------:R-:W-:Y:S08]  /*b270*/  HMMA.1688.F32.TF32 R164, R172.reuse, R32, R164 ;  /* 0x00000020aca4723c */ /* 0x040ff000000810a4 */
[----:B------:R-:W-:Y:S08]  /*b280*/  HMMA.1688.F32.TF32 R100, R172, R36, R100 ;  /* 0x00000024ac64723c */ /* 0x000ff00000081064 */
[C---:B------:R-:W-:Y:S08]  /*b290*/  HMMA.1688.F32.TF32 R172, R184.reuse, R14, R44 ;  /* 0x0000000eb8ac723c */ /* 0x040ff0000008102c */
[----:B------:R-:W-:Y:S08]  /*b2a0*/  HMMA.1688.F32.TF32 R48, R184, R18, R48 ;  /* 0x00000012b830723c */ /* 0x000ff00000081030 */
[----:B------:R-:W-:Y:S01]  /*b2b0*/  HMMA.1688.F32.TF32 R112, R156, R16, R112 ;  /* 0x000000109c70723c */ /* 0x000fe20000081070 */
[----:B------:R-:W4:Y:S07]  /*b2c0*/  LDL R16, [R1+0x1a8] ;  /* 0x0001a80001107983 */ /* 0x000f2e0000100800 */
[C---:B------:R-:W-:Y:S01]  /*b2d0*/  HMMA.1688.F32.TF32 R52, R184.reuse, R22, R52 ;  /* 0x00000016b834723c */ /* 0x040fe20000081034 */
[----:B------:R-:W-:Y:S07]  /*b2e0*/  STL [R1+0x264], R180 ;  /* 0x000264b401007387 */ /* 0x000fee0000100800 */
[C---:B------:R-:W-:Y:S01]  /*b2f0*/  HMMA.1688.F32.TF32 R56, R184.reuse, R26, R56 ;  /* 0x0000001ab838723c */ /* 0x040fe20000081038 */
[----:B------:R-:W-:Y:S04]  /*b300*/  STL [R1+0x260], R181 ;  /* 0x000260b501007387 */ /* 0x000fe80000100800 */
[----:B------:R-:W-:Y:S03]  /*b310*/  STL [R1+0x25c], R182 ;  /* 0x00025cb601007387 */ /* 0x000fe60000100800 */
[----:B------:R-:W-:Y:S01]  /*b320*/  HMMA.1688.F32.TF32 R60, R184, R30, R60 ;  /* 0x0000001eb83c723c */ /* 0x000fe2000008103c */
[----:B------:R-:W-:Y:S04]  /*b330*/  STL [R1+0x258], R183 ;  /* 0x000258b701007387 */ /* 0x000fe80000100800 */
[----:B------:R-:W-:Y:S03]  /*b340*/  STL [R1+0x274], R172 ;  /* 0x000274ac01007387 */ /* 0x000fe60000100800 */
[C---:B------:R-:W-:Y:S01]  /*b350*/  HMMA.1688.F32.TF32 R124, R156.reuse, R28, R124 ;  /* 0x0000001c9c7c723c */ /* 0x040fe2000008107c */
[----:B------:R-:W-:Y:S04]  /*b360*/  STL [R1+0x270], R173 ;  /* 0x000270ad01007387 */ /* 0x000fe80000100800 */
[----:B------:R-:W-:Y:S03]  /*b370*/  STL [R1+0x26c], R174 ;  /* 0x00026cae01007387 */ /* 0x000fe60000100800 */
[C---:B------:R-:W-:Y:S01]  /*b380*/  HMMA.1688.F32.TF32 R116, R156.reuse, R20, R116 ;  /* 0x000000149c74723c */ /* 0x040fe20000081074 */
[----:B------:R-:W-:Y:S04]  /*b390*/  STL [R1+0x268], R175 ;  /* 0x000268af01007387 */ /* 0x000fe80000100800 */
[----:B------:R-:W-:Y:S03]  /*b3a0*/  STL [R1+0x284], R48 ;  /* 0x0002843001007387 */ /* 0x000fe60000100800 */
[----:B------:R-:W-:Y:S01]  /*b3b0*/  HMMA.1688.F32.TF32 R108, R156, R12, R108 ;  /* 0x0000000c9c6c723c */ /* 0x000fe2000008106c */
[----:B------:R-:W-:Y:S04]  /*b3c0*/  STL [R1+0x280], R49 ;  /* 0x0002803101007387 */ /* 0x000fe80000100800 */
[----:B------:R-:W-:Y:S01]  /*b3d0*/  STL [R1+0x27c], R50 ;  /* 0x00027c3201007387 */ /* 0x000fe20000100800 */
[----:B------:R-:W-:-:S02]  /*b3e0*/  ISETP.GT.AND P1, PT, R2, RZ, PT ;  /* 0x000000ff0200720c */ /* 0x000fc40003f24270 */
        /* <DEDUP_REMOVED lines=8> */
[----:B------:R-:W-:Y:S04]  /*b470*/  STL [R1+0x2a4], R56 ;  /* 0x0002a43801007387 */ /* 0x000fe80000100800 */
[----:B------:R-:W-:Y:S04]  /*b480*/  STL [R1+0x2a0], R57 ;  /* 0x0002a03901007387 */ /* 0x000fe80000100800 */
[----:B------:R-:W-:Y:S04]  /*b490*/  STL [R1+0x29c], R58 ;  /* 0x00029c3a01007387 */ /* 0x000fe80000100800 */
[----:B------:R-:W-:Y:S04]  /*b4a0*/  STL [R1+0x298], R59 ;  /* 0x0002983b01007387 */ /* 0x000fe80000100800 */
[----:B------:R-:W-:Y:S04]  /*b4b0*/  STL [R1+0x2a8], R63 ;  /* 0x0002a83f01007387 */ /* 0x000fe80000100800 */
[----:B------:R-:W4:Y:S04]  /*b4c0*/  LDL R29, [R1+0x1e4] ;  /* 0x0001e400011d7983 */ /* 0x000f280000100800 */
[----:B------:R-:W4:Y:S04]  /*b4d0*/  LDL R21, [R1+0x198] ;  /* 0x0001980001157983 */ /* 0x000f280000100800 */
[----:B------:R-:W4:Y:S01]  /*b4e0*/  LDL R13, [R1+0x1b8] ;  /* 0x0001b800010d7983 */ /* 0x000f220000100800 */
[----:B---3--:R-:W-:Y:S03]  /*b4f0*/  HMMA.1688.F32.TF32 R44, R168, R18, R76 ;  /* 0x00000012a82c723c */ /* 0x008fe6000008104c */
[----:B------:R-:W3:Y:S01]  /*b500*/  LDL R28, [R1+0x188] ;  /* 0x00018800011c7983 */ /* 0x000ee20000100800 */
[----:B------:R-:W-:-:S03]  /*b510*/  UIADD3 UR5, UPT, UPT, UR5, 0x1, URZ ;  /* 0x0000000105057890 */ /* 0x000fc6000fffe0ff */
[----:B------:R-:W-:Y:S01]  /*b520*/  LDS R156, [R196+UR7+0x9880] ;  /* 0x00988007c49c7984 */ /* 0x000fe20008000800 */
[C---:B------:R-:W-:Y:S03]  /*b530*/  HMMA.1688.F32.TF32 R76, R168.reuse, R22, R80 ;  /* 0x00000016a84c723c */ /* 0x040fe60000081050 */
[----:B------:R-:W-:Y:S04]  /*b540*/  LDS R158, [R196+UR7+0x9c80] ;  /* 0x009c8007c49e7984 */ /* 0x000fe80008000800 */
[----:B------:R-:W-:Y:S01]  /*b550*/  LDS R157, [R198+UR7+0x9880] ;  /* 0x00988007c69d7984 */ /* 0x000fe20008000800 */
[----:B------:R-:W-:Y:S03]  /*b560*/  HMMA.1688.F32.TF32 R80, R168, R26, R84 ;  /* 0x0000001aa850723c */ /* 0x000fe60000081054 */
[----:B------:R-:W-:Y:S04]  /*b570*/  LDS R84, [R197+UR7+0x9880] ;  /* 0x00988007c5547984 */ /* 0x000fe80008000800 */
[----:B------:R1:W-:Y:S04]  /*b580*/  LDS R86, [R197+UR7+0x9c80] ;  /* 0x009c8007c5567984 */ /* 0x0003e80008000800 */
[----:B------:R-:W2:Y:S01]  /*b590*/  LDS R159, [R198+UR7+0x9c80] ;  /* 0x009c8007c69f7984 */ /* 0x000ea20008000800 */
[----:B-1----:R-:W1:Y:S03]  /*b5a0*/  S2R R197, SR_TID.X ;  /* 0x0000000000c57919 */ /* 0x002e660000002100 */
[----:B------:R-:W-:Y:S04]  /*b5b0*/  LDS R85, [R201+UR7+0x9880] ;  /* 0x00988007c9557984 */ /* 0x000fe80008000800 */
[----:B------:R1:W1:Y:S01]  /*b5c0*/  LDS R87, [R201+UR7+0x9c80] ;  /* 0x009c8007c9577984 */ /* 0x0002620008000800 */
[----:B------:R-:W-:-:S03]  /*b5d0*/  UISETP.GT.AND UP0, UPT, UR5, 0x1, UPT ;  /* 0x000000010500788c */ /* 0x000fc6000bf04270 */
[----:B------:R-:W3:Y:S01]  /*b5e0*/  LDL R25, [R1+0x1c8] ;  /* 0x0001c80001197983 */ /* 0x000ee20000100800 */
[----:B------:R-:W-:-:S03]  /*b5f0*/  USEL UR5, UR5, URZ, !UP0 ;  /* 0x000000ff05057287 */ /* 0x000fc6000c000000 */
[----:B------:R-:W3:Y:S01]  /*b600*/  LDL R20, [R1+0x178] ;  /* 0x0001780001147983 */ /* 0x000ee20000100800 */
[----:B------:R-:W-:-:S03]  /*b610*/  ULEA UR7, UR5, UR4, 0xd ;  /* 0x0000000405077291 */ /* 0x000fc6000f8e68ff */
[----:B------:R-:W3:Y:S01]  /*b620*/  LDL R17, [R1+0x1c4] ;  /* 0x0001c40001117983 */ /* 0x000ee20000100800 */
[----:B--2---:R-:W-:Y:S01]  /*b630*/  ISETP.GE.AND P0, PT, R200, R8, PT ;  /* 0x00000008c800720c */ /* 0x004fe20003f06270 */
[C---:B------:R-:W-:Y:S01]  /*b640*/  HMMA.1688.F32.TF32 R72, R168.reuse, R10, R72 ;  /* 0x0000000aa848723c */ /* 0x040fe20000081048 */
[----:B------:R-:W-:Y:S01]  /*b650*/  SEL R8, RZ, 0x4, !P1 ;  /* 0x00000004ff087807 */ /* 0x000fe20004800000 */
[----:B------:R-:W2:Y:S03]  /*b660*/  LDL R33, [R1+0x1cc] ;  /* 0x0001cc0001217983 */ /* 0x000ea60000100800 */
[----:B------:R-:W-:Y:S01]  /*b670*/  SEL R8, R8, RZ, !P0 ;  /* 0x000000ff08087207 */ /* 0x000fe20004000000 */
[----:B------:R-:W2:Y:S01]  /*b680*/  LDL R32, [R1+0x17c] ;  /* 0x00017c0001207983 */ /* 0x000ea20000100800 */
[----:B-1----:R-:W-:Y:S02]  /*b690*/  LOP3.LUT R201, R197, 0x3f, RZ, 0xc0, !PT ;  /* 0x0000003fc5c97812 */ /* 0x002fe400078ec0ff */
[----:B------:R-:W-:Y:S01]  /*b6a0*/  ISETP.GT.AND P1, PT, R2, 0x4, PT ;  /* 0x000000040200780c */ /* 0x000fe20003f24270 */
[----:B------:R-:W-:Y:S01]  /*b6b0*/  HMMA.1688.F32.TF32 R40, R168, R14, R176 ;  /* 0x0000000ea828723c */ /* 0x000fe200000810b0 */
[----:B------:R-:W-:Y:S01]  /*b6c0*/  ISETP.NE.U32.AND P2, PT, R8, RZ, PT ;  /* 0x000000ff0800720c */ /* 0x000fe20003f45070 */
[----:B------:R-:W-:Y:S01]  /*b6d0*/  IMAD.SHL.U32 R24, R201, 0x4, RZ ;  /* 0x00000004c9187824 */ /* 0x000fe200078e00ff */
[----:B------:R-:W-:Y:S01]  /*b6e0*/  SEL R8, RZ, 0x4, !P1 ;  /* 0x00000004ff087807 */ /* 0x000fe20004800000 */
[----:B------:R-:W2:Y:S02]  /*b6f0*/  LDL R37, [R1+0x214] ;  /* 0x0002140001257983 */ /* 0x000ea40000100800 */
[----:B------:R-:W-:Y:S01]  /*b700*/  VIADD R12, R24, UR7 ;  /* 0x00000007180c7c36 */ /* 0x000fe20008000000 */
[----:B------:R-:W-:Y:S01]  /*b710*/  BAR.SYNC.DEFER_BLOCKING 0x0 ;  /* 0x0000000000007b1d */ /* 0x000fe20000010000 */
[----:B------:R-:W-:-:S04]  /*b720*/  SEL R8, R8, RZ, !P0 ;  /* 0x000000ff08087207 */ /* 0x000fc80004000000 */
[----:B------:R-:W-:Y:S02]  /*b730*/  ISETP.NE.U32.AND P1, PT, R8, RZ, PT ;  /* 0x000000ff0800720c */ /* 0x000fe40003f25070 */
[----:B------:R-:W-:Y:S01]  /*b740*/  ISETP.GT.AND P5, PT, R2, 0x13, PT ;  /* 0x000000130200780c */ /* 0x000fe20003fa4270 */
[----:B------:R-:W2:Y:S04]  /*b750*/  LDL R36, [R1+0x16c] ;  /* 0x00016c0001247983 */ /* 0x000ea80000100800 */
[----:B------:R-:W2:Y:S04]  /*b760*/  LDL R50, [R1+0x15c] ;  /* 0x00015c0001327983 */ /* 0x000ea80000100800 */
[----:B------:R-:W2:Y:S01]  /*b770*/  LDL R49, [R1+0x1fc] ;  /* 0x0001fc0001317983 */ /* 0x000ea20000100800 */
[----:B------:R-:W1:Y:S03]  /*b780*/  S2R R193, SR_TID.X ;  /* 0x0000000000c17919 */ /* 0x000e660000002100 */
[----:B------:R-:W-:Y:S01]  /*b790*/  @!PT LDS RZ, [RZ] ;  /* 0x00000000fffff984 */ /* 0x000fe20000000800 */
[----:B------:R-:W-:Y:S01]  /*b7a0*/  @!PT LDS RZ, [RZ] ;  /* 0x00000000fffff984 */ /* 0x000fe20000000800 */
[----:B------:R-:W-:Y:S01]  /*b7b0*/  @!PT LDS RZ, [RZ] ;  /* 0x00000000fffff984 */ /* 0x000fe20000000800 */
[----:B------:R-:W-:Y:S01]  /*b7c0*/  LDGSTS.E [R12+0x8000], desc[UR8][R4.64], P2 ;  /* 0x08000000040c7fae */ /* 0x000fe200091a1008 */
[----:B------:R-:W-:-:S02]  /*b7d0*/  LEA R8, P2, R188, R4, 0x2 ;  /* 0x00000004bc087211 */ /* 0x000fc400078410ff */
[C---:B------:R-:W-:Y:S01]  /*b7e0*/  ISETP.GT.AND P6, PT, R2.reuse, 0x1f, PT ;  /* 0x0000001f0200780c */ /* 0x040fe20003fc4270 */
[----:B------:R-:W2:Y:S02]  /*b7f0*/  LDL R48, [R1+0x14c] ;  /* 0x00014c0001307983 */ /* 0x000ea40000100800 */
[----:B----4-:R-:W-:Y:S02]  /*b800*/  IMAD.X R9, R5, 0x1, R16, P2 ;  /* 0x0000000105097824 */ /* 0x010fe400010e0610 */
[----:B------:R-:W4:Y:S04]  /*b810*/  LDL R16, [R1+0x168] ;  /* 0x0001680001107983 */ /* 0x000f280000100800 */
[----:B------:R1:W-:Y:S01]  /*b820*/  LDGSTS.E [R12+0x8400], desc[UR8][R8.64], P1 ;  /* 0x08400000080c7fae */ /* 0x0003e200089a1008 */
[----:B------:R-:W-:-:S04]  /*b830*/  ISETP.GT.AND P1, PT, R2, 0x8, PT ;  /* 0x000000080200780c */ /* 0x000fc80003f24270 */
[----:B-1----:R-:W-:Y:S02]  /*b840*/  SEL R8, RZ, 0x4, !P1 ;  /* 0x00000004ff087807 */ /* 0x002fe40004800000 */
[----:B------:R-:W-:Y:S02]  /*b850*/  ISETP.GT.AND P1, PT, R2, 0xc, PT ;  /* 0x0000000c0200780c */ /* 0x000fe40003f24270 */
[----:B------:R-:W-:-:S04]  /*b860*/  SEL R8, R8, RZ, !P0 ;  /* 0x000000ff08087207 */ /* 0x000fc80004000000 */
[----:B------:R-:W-:Y:S02]  /*b870*/  ISETP.NE.U32.AND P2, PT, R8, RZ, PT ;  /* 0x000000ff0800720c */ /* 0x000fe40003f45070 */
[----:B------:R-:W-:-:S04]  /*b880*/  SEL R8, RZ, 0x4, !P1 ;  /* 0x00000004ff087807 */ /* 0x000fc80004800000 */
[----:B------:R-:W-:-:S04]  /*b890*/  SEL R8, R8, RZ, !P0 ;  /* 0x000000ff08087207 */ /* 0x000fc80004000000 */
[----:B------:R-:W-:Y:S01]  /*b8a0*/  ISETP.NE.U32.AND P1, PT, R8, RZ, PT ;  /* 0x000000ff0800720c */ /* 0x000fe20003f25070 */
[-C--:B------:R-:W-:Y:S08]  /*b8b0*/  HMMA.1688.F32.TF32 R104, R156, R10.reuse, R104 ;  /* 0x0000000a9c68723c */ /* 0x080ff00000081068 */
[----:B------:R-:W-:Y:S01]  /*b8c0*/  HMMA.1688.F32.TF32 R136, R84, R10, R136 ;  /* 0x0000000a5488723c */ /* 0x000fe20000081088 */
[----:B------:R-:W2:Y:S04]  /*b8d0*/  LDL R11, [R1+0x1bc] ;  /* 0x0001bc00010b7983 */ /* 0x000ea80000100800 */
[----:B------:R-:W2:Y:S01]  /*b8e0*/  LDL R10, [R1+0x148] ;  /* 0x00014800010a7983 */ /* 0x000ea20000100800 */
[----:B------:R-:W-:-:S05]  /*b8f0*/  LEA R8, P3, R29, R4, 0x2 ;  /* 0x000000041d087211 */ /* 0x000fca00078610ff */
[----:B------:R-:W-:Y:S02]  /*b900*/  IMAD.X R9, R5, 0x1, R21, P3 ;  /* 0x0000000105097824 */ /* 0x000fe400018e0615 */
[----:B------:R-:W2:Y:S04]  /*b910*/  LDL R21, [R1+0x1c0] ;  /* 0x0001c00001157983 */ /* 0x000ea80000100800 */
[----:B------:R1:W-:Y:S02]  /*b920*/  LDGSTS.E [R12+0x8800], desc[UR8][R8.64], P2 ;  /* 0x08800000080c7fae */ /* 0x0003e400091a1008 */
[----:B-1----:R-:W-:Y:S02]  /*b930*/  LEA R8, P2, R13, R4, 0x2 ;  /* 0x000000040d087211 */ /* 0x002fe400078410ff */
[----:B------:R-:W2:Y:S03]  /*b940*/  LDL R13, [R1+0x158] ;  /* 0x00015800010d7983 */ /* 0x000ea60000100800 */
[----:B---3--:R-:W-:Y:S01]  /*b950*/  IMAD.X R9, R5, 0x1, R28, P2 ;  /* 0x0000000105097824 */ /* 0x008fe200010e061c */
[----:B------:R-:W-:Y:S01]  /*b960*/  LOP3.LUT R197, R197, 0x3f, RZ, 0xc0, !PT ;  /* 0x0000003fc5c57812 */ /* 0x000fe200078ec0ff */
[----:B------:R-:W-:Y:S01]  /*b970*/  HMMA.1688.F32.TF32 R108, R156, R14, R108 ;  /* 0x0000000e9c6c723c */ /* 0x000fe2000008106c */
[----:B------:R-:W3:Y:S04]  /*b980*/  LDL R28, [R1+0x1f8] ;  /* 0x0001f800011c7983 */ /* 0x000ee80000100800 */
        /* <DEDUP_REMOVED lines=8> */
[----:B------:R-:W-:Y:S02]  /*ba10*/  ISETP.NE.U32.AND P1, PT, R8, RZ, PT ;  /* 0x000000ff0800720c */ /* 0x000fe40003f25070 */
[-C--:B------:R-:W-:Y:S02]  /*ba20*/  LEA R8, P3, R25, R4.reuse, 0x2 ;  /* 0x0000000419087211 */ /* 0x080fe400078610ff */
[----:B------:R-:W3:Y:S03]  /*ba30*/  LDL R25, [R1+0x1e0] ;  /* 0x0001e00001197983 */ /* 0x000ee60000100800 */
[----:B------:R-:W-:Y:S02]  /*ba40*/  IMAD.X R9, R5, 0x1, R20, P3 ;  /* 0x0000000105097824 */ /* 0x000fe400018e0614 */
[----:B------:R-:W3:Y:S04]  /*ba50*/  LDL R20, [R1+0x1b4] ;  /* 0x0001b40001147983 */ /* 0x000ee80000100800 */
[----:B------:R1:W-:Y:S02]  /*ba60*/  LDGSTS.E [R12+0x9000], desc[UR8][R8.64], P2 ;  /* 0x09000000080c7fae */ /* 0x0003e400091a1008 */
[----:B-1----:R-:W-:-:S02]  /*ba70*/  LEA R8, P2, R17, R4, 0x2 ;  /* 0x0000000411087211 */ /* 0x002fc400078410ff */
[----:B------:R-:W3:Y:S03]  /*ba80*/  LDL R17, [R1+0x1f0] ;  /* 0x0001f00001117983 */ /* 0x000ee60000100800 */
        /* <DEDUP_REMOVED lines=11> */
[-C--:B--2---:R-:W-:Y:S02]  /*bb40*/  LEA R8, P3, R21, R4.reuse, 0x2 ;  /* 0x0000000415087211 */ /* 0x084fe400078610ff */
[----:B------:R-:W2:Y:S03]  /*bb50*/  LDL R21, [R1+0x194] ;  /* 0x0001940001157983 */ /* 0x000ea60000100800 */
[----:B------:R-:W-:Y:S02]  /*bb60*/  IMAD.X R9, R5, 0x1, R13, P3 ;  /* 0x0000000105097824 */ /* 0x000fe400018e060d */
[----:B------:R-:W2:Y:S04]  /*bb70*/  LDL R13, [R1+0x1d4] ;  /* 0x0001d400010d7983 */ /* 0x000ea80000100800 */
[----:B------:R1:W-:Y:S02]  /*bb80*/  LDGSTS.E [R12+0x9800], desc[UR8][R8.64], P2 ;  /* 0x09800000080c7fae */ /* 0x0003e400091a1008 */
[----:B-1----:R-:W-:-:S02]  /*bb90*/  LEA R8, P2, R11, R4, 0x2 ;  /* 0x000000040b087211 */ /* 0x002fc400078410ff */
[----:B------:R-:W2:Y:S03]  /*bba0*/  LDL R11, [R1+0x184] ;  /* 0x00018400010b7983 */ /* 0x000ea60000100800 */
[----:B------:R-:W-:-:S05]  /*bbb0*/  IMAD.X R9, R5, 0x1, R10, P2 ;  /* 0x0000000105097824 */ /* 0x000fca00010e060a */
[----:B------:R1:W-:Y:S01]  /*bbc0*/  LDGSTS.E [R12+0x9c00], desc[UR8][R8.64], P1 ;  /* 0x09c00000080c7fae */ /* 0x0003e200089a1008 */
[----:B------:R-:W-:-:S04]  /*bbd0*/  ISETP.GT.AND P1, PT, R2, 0x1, PT ;  /* 0x000000010200780c */ /* 0x000fc80003f24270 */
[----:B-1----:R-:W-:Y:S01]  /*bbe0*/  SEL R8, RZ, 0x4, !P1 ;  /* 0x00000004ff087807 */ /* 0x002fe20004800000 */
[----:B------:R-:W-:Y:S01]  /*bbf0*/  IMAD.SHL.U32 R197, R197, 0x4, RZ ;  /* 0x00000004c5c57824 */ /* 0x000fe200078e00ff */
[----:B------:R-:W-:Y:S01]  /*bc00*/  ISETP.GT.AND P1, PT, R2, 0x5, PT ;  /* 0x000000050200780c */ /* 0x000fe20003f24270 */
[----:B------:R-:W-:Y:S01]  /*bc10*/  HMMA.1688.F32.TF32 R140, R84, R14, R140 ;  /* 0x0000000e548c723c */ /* 0x000fe2000008108c */
[----:B------:R-:W-:Y:S01]  /*bc20*/  SEL R8, R8, RZ, !P0 ;  /* 0x000000ff08087207 */ /* 0x000fe20004000000 */
[----:B------:R-:W2:Y:S03]  /*bc30*/  LDL R14, [R1+0x164] ;  /* 0x00016400010e7983 */ /* 0x000ea60000100800 */
[----:B------:R-:W-:Y:S01]  /*bc40*/  ISETP.NE.U32.AND P2, PT, R8, RZ, PT ;  /* 0x000000ff0800720c */ /* 0x000fe20003f45070 */
[----:B------:R-:W2:Y:S01]  /*bc50*/  LDL R15, [R1+0x210] ;  /* 0x00021000010f7983 */ /* 0x000ea20000100800 */
[----:B------:R-:W-:-:S03]  /*bc60*/  SEL R8, RZ, 0x4, !P1 ;  /* 0x00000004ff087807 */ /* 0x000fc60004800000 */
[----:B------:R-:W2:Y:S01]  /*bc70*/  LDL R12, [R1+0x204] ;  /* 0x00020400010c7983 */ /* 0x000ea20000100800 */
[----:B------:R-:W-:Y:S02]  /*bc80*/  SEL R8, R8, RZ, !P0 ;  /* 0x000000ff08087207 */ /* 0x000fe40004000000 */
[----:B------:R-:W-:Y:S02]  /*bc90*/  LOP3.LUT R10, R197, 0x20, RZ, 0x3c, !PT ;  /* 0x00000020c50a7812 */ /* 0x000fe400078e3cff */
[----:B------:R-:W-:Y:S02]  /*bca0*/  ISETP.NE.U32.AND P1, PT, R8, RZ, PT ;  /* 0x000000ff0800720c */ /* 0x000fe40003f25070 */
[----:B------:R-:W-:Y:S01]  /*bcb0*/  IADD3 R8, P3, PT, R188, R4, RZ ;  /* 0x00000004bc087210 */ /* 0x000fe20007f7e0ff */
[----:B------:R-:W-:-:S04]  /*bcc0*/  VIADD R10, R10, UR7 ;  /* 0x000000070a0a7c36 */ /* 0x000fc80008000000 */
[----:B---3--:R-:W-:Y:S02]  /*bcd0*/  IMAD.X R9, R5, 0x1, R20, P3 ;  /* 0x0000000105097824 */ /* 0x008fe400018e0614 */
[----:B------:R-:W3:Y:S04]  /*bce0*/  LDL R20, [R1+0x228] ;  /* 0x0002280001147983 */ /* 0x000ee80000100800 */
[----:B------:R1:W-:Y:S02]  /*bcf0*/  LDGSTS.E [R10+0x8100], desc[UR8][R8.64], P2 ;  /* 0x08100000080a7fae */ /* 0x0003e400091a1008 */
[----:B-1----:R-:W-:Y:S02]  /*bd00*/  LEA R8, P2, R17, R4, 0x2 ;  /* 0x0000000411087211 */ /* 0x002fe400078410ff */
[----:B------:R-:W3:Y:S03]  /*bd10*/  LDL R17, [R1+0x174] ;  /* 0x0001740001117983 */ /* 0x000ee60000100800 */
[----:B----4-:R-:W-:-:S02]  /*bd20*/  IMAD.X R9, R5, 0x1, R16, P2 ;  /* 0x0000000105097824 */ /* 0x010fc400010e0610 */
        /* <DEDUP_REMOVED lines=10> */
[----:B------:R-:W-:Y:S02]  /*bdd0*/  LEA R8, P3, R25, R4, 0x2 ;  /* 0x0000000419087211 */ /* 0x000fe400078610ff */
[----:B------:R-:W4:Y:S03]  /*bde0*/  LDL R25, [R1+0x1b0] ;  /* 0x0001b00001197983 */ /* 0x000f260000100800 */
[----:B--2---:R-:W-:-:S05]  /*bdf0*/  IMAD.X R9, R5, 0x1, R21, P3 ;  /* 0x0000000105097824 */ /* 0x004fca00018e0615 */
[----:B------:R1:W-:Y:S02]  /*be00*/  LDGSTS.E [R10+0x8900], desc[UR8][R8.64], P2 ;  /* 0x08900000080a7fae */ /* 0x0003e400091a1008 */
[----:B-1----:R-:W-:Y:S02]  /*be10*/  LEA R8, P2, R13, R4, 0x2 ;  /* 0x000000040d087211 */ /* 0x002fe400078410ff */
[----:B------:R-:W2:Y:S03]  /*be20*/  LDL R13, [R1+0x154] ;  /* 0x00015400010d7983 */ /* 0x000ea60000100800 */
[----:B------:R-:W-:Y:S02]  /*be30*/  IMAD.X R9, R5, 0x1, R11, P2 ;  /* 0x0000000105097824 */ /* 0x000fe400010e060b */
[----:B------:R-:W2:Y:S04]  /*be40*/  LDL R11, [R1+0x144] ;  /* 0x00014400010b7983 */ /* 0x000ea80000100800 */
        /* <DEDUP_REMOVED lines=9> */
[----:B---3--:R-:W-:Y:S02]  /*bee0*/  LEA R8, P3, R20, R4, 0x2 ;  /* 0x0000000414087211 */ /* 0x008fe400078610ff */
[----:B------:R-:W3:Y:S03]  /*bef0*/  LDL R20, [R1+0x1ec] ;  /* 0x0001ec0001147983 */ /* 0x000ee60000100800 */
[----:B------:R-:W-:-:S05]  /*bf00*/  IMAD.X R9, R5, 0x1, R17, P3 ;  /* 0x0000000105097824 */ /* 0x000fca00018e0611 */
[----:B------:R4:W-:Y:S02]  /*bf10*/  LDGSTS.E [R10+0x9100], desc[UR8][R8.64], P2 ;  /* 0x09100000080a7fae */ /* 0x0009e400091a1008 */
[----:B----4-:R-:W-:-:S05]  /*bf20*/  LEA R8, P2, R16, R4, 0x2 ;  /* 0x0000000410087211 */ /* 0x010fca00078410ff */
[----:B------:R-:W-:Y:S02]  /*bf30*/  IMAD.X R9, R5, 0x1, R14, P2 ;  /* 0x0000000105097824 */ /* 0x000fe400010e060e */
        /* <DEDUP_REMOVED lines=11> */
[----:B------:R-:W4:Y:S03]  /*bff0*/  LDL R15, [R1+0x1dc] ;  /* 0x0001dc00010f7983 */ /* 0x000f260000100800 */
[----:B--2---:R-:W-:Y:S02]  /*c000*/  IMAD.X R9, R5, 0x1, R13, P3 ;  /* 0x0000000105097824 */ /* 0x004fe400018e060d */
[----:B------:R-:W2:Y:S04]  /*c010*/  LDL R13, [R1+0x1d0] ;  /* 0x0001d000010d7983 */ /* 0x000ea80000100800 */
[----:B------:R1:W-:Y:S02]  /*c020*/  LDGSTS.E [R10+0x9900], desc[UR8][R8.64], P2 ;  /* 0x09900000080a7fae */ /* 0x0003e400091a1008 */
[----:B-1----:R-:W-:-:S02]  /*c030*/  LEA R8, P2, R12, R4, 0x2 ;  /* 0x000000040c087211 */ /* 0x002fc400078410ff */
        /* <DEDUP_REMOVED lines=9> */
[----:B------:R-:W-:Y:S01]  /*c0d0*/  SEL R8, RZ, 0x4, !P1 ;  /* 0x00000004ff087807 */ /* 0x000fe20004800000 */
[----:B------:R-:W-:-:S03]  /*c0e0*/  IMAD.SHL.U32 R201, R201, 0x4, RZ ;  /* 0x00000004c9c97824 */ /* 0x000fc600078e00ff */
[----:B------:R-:W-:Y:S02]  /*c0f0*/  SEL R8, R8, RZ, !P0 ;  /* 0x000000ff08087207 */ /* 0x000fe40004000000 */
[----:B------:R-:W-:Y:S02]  /*c100*/  LOP3.LUT R21, R201, 0x40, RZ, 0x3c, !PT ;  /* 0x00000040c9157812 */ /* 0x000fe400078e3cff */
[----:B------:R-:W-:Y:S02]  /*c110*/  ISETP.NE.U32.AND P1, PT, R8, RZ, PT ;  /* 0x000000ff0800720c */ /* 0x000fe40003f25070 */
[-C--:B------:R-:W-:Y:S01]  /*c120*/  LEA R8, P3, R28, R4.reuse, 0x2 ;  /* 0x000000041c087211 */ /* 0x080fe200078610ff */
[----:B------:R-:W-:Y:S01]  /*c130*/  VIADD R10, R21, UR7 ;  /* 0x00000007150a7c36 */ /* 0x000fe20008000000 */
[----:B------:R-:W2:Y:S03]  /*c140*/  LDL R28, [R1+0x1ac] ;  /* 0x0001ac00011c7983 */ /* 0x000ea60000100800 */
[----:B------:R-:W-:Y:S01]  /*c150*/  IMAD.X R9, R5, 0x1, R25, P3 ;  /* 0x0000000105097824 */ /* 0x000fe200018e0619 */
[----:B------:R-:W2:Y:S04]  /*c160*/  LDL R21, [R1+0x170] ;  /* 0x0001700001157983 */ /* 0x000ea80000100800 */
[----:B------:R-:W2:Y:S04]  /*c170*/  LDL R25, [R1+0x224] ;  /* 0x0002240001197983 */ /* 0x000ea80000100800 */
[----:B------:R3:W-:Y:S02]  /*c180*/  LDGSTS.E [R10+0x8200], desc[UR8][R8.64], P2 ;  /* 0x08200000080a7fae */ /* 0x0007e400091a1008 */
[----:B---3--:R-:W-:-:S02]  /*c190*/  LEA R8, P2, R20, R4, 0x2 ;  /* 0x0000000414087211 */ /* 0x008fc400078410ff */
        /* <DEDUP_REMOVED lines=30> */
[----:B------:R-:W-:-:S05]  /*c380*/  LEA R8, P3, R25, R4, 0x2 ;  /* 0x0000000419087211 */ /* 0x000fca00078610ff */
[----:B------:R-:W-:-:S05]  /*c390*/  IMAD.X R9, R5, 0x1, R21, P3 ;  /* 0x0000000105097824 */ /* 0x000fca00018e0615 */
[----:B------:R3:W-:Y:S02]  /*c3a0*/  LDGSTS.E [R10+0x9200], desc[UR8][R8.64], P2 ;  /* 0x09200000080a7fae */ /* 0x0007e400091a1008 */
[----:B---3--:R-:W-:-:S05]  /*c3b0*/  LEA R8, P2, R20, R4, 0x2 ;  /* 0x0000000414087211 */ /* 0x008fca00078410ff */
[----:B----4-:R-:W-:Y:S02]  /*c3c0*/  IMAD.X R9, R5, 0x1, R14, P2 ;  /* 0x0000000105097824 */ /* 0x010fe400010e060e */
        /* <DEDUP_REMOVED lines=13> */
[----:B------:R-:W4:Y:S04]  /*c4a0*/  LDL R15, [R1+0x1d8] ;  /* 0x0001d800010f7983 */ /* 0x000f280000100800 */
[----:B------:R1:W-:Y:S02]  /*c4b0*/  LDGSTS.E [R10+0x9a00], desc[UR8][R8.64], P2 ;  /* 0x09a00000080a7fae */ /* 0x0003e400091a1008 */
[----:B-1----:R-:W-:-:S02]  /*c4c0*/  LEA R8, P2, R13, R4, 0x2 ;  /* 0x000000040d087211 */ /* 0x002fc400078410ff */
[----:B------:R-:W4:Y:S03]  /*c4d0*/  LDL R13, [R1+0x18c] ;  /* 0x00018c00010d7983 */ /* 0x000f260000100800 */
[----:B------:R-:W-:Y:S02]  /*c4e0*/  IMAD.X R9, R5, 0x1, R12, P2 ;  /* 0x0000000105097824 */ /* 0x000fe400010e060c */
[----:B------:R-:W4:Y:S01]  /*c4f0*/  LDL R12, [R1+0x19c] ;  /* 0x00019c00010c7983 */ /* 0x000f220000100800 */
[----:B------:R-:W-:-:S03]  /*c500*/  ISETP.GT.AND P2, PT, R2, 0x7, PT ;  /* 0x000000070200780c */ /* 0x000fc60003f44270 */
[----:B------:R1:W-:Y:S01]  /*c510*/  LDGSTS.E [R10+0x9e00], desc[UR8][R8.64], P1 ;  /* 0x09e00000080a7fae */ /* 0x0003e200089a1008 */
[----:B------:R-:W-:-:S04]  /*c520*/  ISETP.GT.AND P1, PT, R2, 0x3, PT ;  /* 0x000000030200780c */ /* 0x000fc80003f24270 */
[----:B-1----:R-:W-:Y:S02]  /*c530*/  SEL R9, RZ, 0x4, !P1 ;  /* 0x00000004ff097807 */ /* 0x002fe40004800000 */
[----:B------:R-:W-:Y:S02]  /*c540*/  SEL R8, RZ, 0x4, !P2 ;  /* 0x00000004ff087807 */ /* 0x000fe40005000000 */
[----:B------:R-:W-:Y:S02]  /*c550*/  SEL R9, R9, RZ, !P0 ;  /* 0x000000ff09097207 */ /* 0x000fe40004000000 */
[----:B------:R-:W-:Y:S02]  /*c560*/  ISETP.GT.AND P2, PT, R2, 0xb, PT ;  /* 0x0000000b0200780c */ /* 0x000fe40003f44270 */
[----:B------:R-:W-:Y:S02]  /*c570*/  SEL R8, R8, RZ, !P0 ;  /* 0x000000ff08087207 */ /* 0x000fe40004000000 */
[----:B------:R-:W-:-:S02]  /*c580*/  ISETP.NE.U32.AND P1, PT, R9, RZ, PT ;  /* 0x000000ff0900720c */ /* 0x000fc40003f25070 */
[----:B------:R-:W-:Y:S02]  /*c590*/  SEL R10, RZ, 0x4, !P2 ;  /* 0x00000004ff0a7807 */ /* 0x000fe40005000000 */
[----:B------:R-:W-:Y:S02]  /*c5a0*/  ISETP.NE.U32.AND P3, PT, R8, RZ, PT ;  /* 0x000000ff0800720c */ /* 0x000fe40003f65070 */
[----:B---3--:R-:W-:Y:S02]  /*c5b0*/  LEA R8, P2, R14, R4, 0x2 ;  /* 0x000000040e087211 */ /* 0x008fe400078410ff */
[----:B------:R-:W-:-:S03]  /*c5c0*/  LOP3.LUT R14, R24, 0x60, RZ, 0x3c, !PT ;  /* 0x00000060180e7812 */ /* 0x000fc600078e3cff */
[----:B------:R-:W-:Y:S02]  /*c5d0*/  IMAD.X R9, R5, 0x1, R28, P2 ;  /* 0x0000000105097824 */ /* 0x000fe400010e061c */
[----:B------:R-:W-:-:S05]  /*c5e0*/  VIADD R14, R14, UR7 ;  /* 0x000000070e0e7c36 */ /* 0x000fca0008000000 */
[----:B------:R1:W-:Y:S02]  /*c5f0*/  LDGSTS.E [R14+0x8300], desc[UR8][R8.64], P1 ;  /* 0x08300000080e7fae */ /* 0x0003e400089a1008 */
[----:B-1----:R-:W-:Y:S02]  /*c600*/  SEL R9, RZ, 0x4, !P5 ;  /* 0x00000004ff097807 */ /* 0x002fe40006800000 */
[----:B--2---:R-:W-:Y:S02]  /*c610*/  LEA R8, P1, R11, R4, 0x2 ;  /* 0x000000040b087211 */ /* 0x004fe400078210ff */
[----:B------:R-:W-:-:S03]  /*c620*/  SEL R11, R9, RZ, !P0 ;  /* 0x000000ff090b7207 */ /* 0x000fc60004000000 */
[----:B----4-:R-:W-:Y:S02]  /*c630*/  IMAD.X R9, R5, 0x1, R12, P1 ;  /* 0x0000000105097824 */ /* 0x010fe400008e060c */
[----:B------:R-:W2:Y:S01]  /*c640*/  LDL R12, [R1+0x220] ;  /* 0x00022000010c7983 */ /* 0x000ea20000100800 */
[----:B------:R-:W-:Y:S02]  /*c650*/  SEL R10, R10, RZ, !P0 ;  /* 0x000000ff0a0a7207 */ /* 0x000fe40004000000 */
[----:B------:R-:W-:Y:S01]  /*c660*/  ISETP.GT.AND P2, PT, R2, 0xf, PT ;  /* 0x0000000f0200780c */ /* 0x000fe20003f44270 */
[----:B------:R1:W-:Y:S01]  /*c670*/  LDGSTS.E [R14+0x8700], desc[UR8][R8.64], P3 ;  /* 0x08700000080e7fae */ /* 0x0003e200099a1008 */
[----:B------:R-:W-:Y:S02]  /*c680*/  ISETP.NE.U32.AND P4, PT, R10, RZ, PT ;  /* 0x000000ff0a00720c */ /* 0x000fe40003f85070 */
[----:B------:R-:W-:Y:S02]  /*c690*/  SEL R10, RZ, 0x4, !P2 ;  /* 0x00000004ff0a7807 */ /* 0x000fe40005000000 */
[----:B------:R-:W-:-:S02]  /*c6a0*/  ISETP.GT.AND P5, PT, R2, 0x17, PT ;  /* 0x000000170200780c */ /* 0x000fc40003fa4270 */
[----:B------:R-:W-:-:S04]  /*c6b0*/  SEL R10, R10, RZ, !P0 ;  /* 0x000000ff0a0a7207 */ /* 0x000fc80004000000 */
[----:B------:R-:W-:Y:S02]  /*c6c0*/  ISETP.NE.U32.AND P1, PT, R10, RZ, PT ;  /* 0x000000ff0a00720c */ /* 0x000fe40003f25070 */
[----:B------:R-:W-:Y:S02]  /*c6d0*/  SEL R10, RZ, 0x4, !P5 ;  /* 0x00000004ff0a7807 */ /* 0x000fe40006800000 */
[----:B-1----:R-:W-:Y:S02]  /*c6e0*/  LEA R8, P3, R15, R4, 0x2 ;  /* 0x000000040f087211 */ /* 0x002fe400078610ff */
[----:B------:R-:W-:Y:S01]  /*c6f0*/  ISETP.GT.AND P5, PT, R2, 0x1b, PT ;  /* 0x0000001b0200780c */ /* 0x000fe20003fa4270 */
[----:B------:R-:W3:Y:S01]  /*c700*/  LDL R15, [R1+0x13c] ;  /* 0x00013c00010f7983 */ /* 0x000ee20000100800 */
[----:B------:R-:W-:Y:S01]  /*c710*/  SEL R10, R10, RZ, !P0 ;  /* 0x000000ff0a0a7207 */ /* 0x000fe20004000000 */
[----:B------:R-:W-:Y:S01]  /*c720*/  IMAD.X R9, R5, 0x1, R13, P3 ;  /* 0x0000000105097824 */ /* 0x000fe200018e060d */
[----:B------:R-:W-:Y:S01]  /*c730*/  ISETP.NE.U32.AND P2, PT, R11, RZ, PT ;  /* 0x000000ff0b00720c */ /* 0x000fe20003f45070 */
[----:B------:R-:W4:Y:S01]  /*c740*/  LDL R13, [R1+0x208] ;  /* 0x00020800010d7983 */ /* 0x000f220000100800 */
[----:B------:R-:W-:-:S02]  /*c750*/  SEL R11, RZ, 0x4, !P5 ;  /* 0x00000004ff0b7807 */ /* 0x000fc40006800000 */
[----:B------:R-:W-:Y:S01]  /*c760*/  ISETP.NE.U32.AND P3, PT, R10, RZ, PT ;  /* 0x000000ff0a00720c */ /* 0x000fe20003f65070 */
[----:B------:R1:W-:Y:S01]  /*c770*/  LDGSTS.E [R14+0x8b00], desc[UR8][R8.64], P4 ;  /* 0x08b00000080e7fae */ /* 0x0003e2000a1a1008 */
[----:B------:R-:W-:Y:S02]  /*c780*/  SEL R10, RZ, 0x4, !P6 ;  /* 0x00000004ff0a7807 */ /* 0x000fe40007000000 */
[----:B------:R-:W-:Y:S02]  /*c790*/  LOP3.LUT R51, R193, 0x1f, RZ, 0xc0, !PT ;  /* 0x0000001fc1337812 */ /* 0x000fe400078ec0ff */
[----:B------:R-:W-:Y:S02]  /*c7a0*/  SEL R10, R10, RZ, !P0 ;  /* 0x000000ff0a0a7207 */ /* 0x000fe40004000000 */
[----:B------:R-:W-:Y:S02]  /*c7b0*/  ISETP.GE.AND P6, PT, R51, R2, PT ;  /* 0x000000023300720c */ /* 0x000fe40003fc6270 */
[----:B-1----:R-:W-:-:S02]  /*c7c0*/  SEL R9, R11, RZ, !P0 ;  /* 0x000000ff0b097207 */ /* 0x002fc40004000000 */
[-C--:B------:R-:W-:Y:S02]  /*c7d0*/  LEA R8, P4, R33, R4.reuse, 0x2 ;  /* 0x0000000421087211 */ /* 0x080fe400078810ff */
[----:B------:R-:W-:Y:S02]  /*c7e0*/  ISETP.NE.U32.AND P5, PT, R9, RZ, PT ;  /* 0x000000ff0900720c */ /* 0x000fe40003fa5070 */
[----:B------:R-:W-:Y:S01]  /*c7f0*/  SEL R11, RZ, 0x4, P6 ;  /* 0x00000004ff0b7807 */ /* 0x000fe20003000000 */
[----:B------:R-:W-:Y:S01]  /*c800*/  IMAD.X R9, R5, 0x1, R32, P4 ;  /* 0x0000000105097824 */ /* 0x000fe200020e0620 */
[----:B------:R-:W-:Y:S01]  /*c810*/  ISETP.NE.U32.AND P4, PT, R10, RZ, PT ;  /* 0x000000ff0a00720c */ /* 0x000fe20003f85070 */
[-C--:B------:R-:W-:Y:S03]  /*c820*/  HMMA.1688.F32.TF32 R112, R156, R18.reuse, R112 ;  /* 0x000000129c70723c */ /* 0x080fe60000081070 */
[----:B------:R1:W-:Y:S05]  /*c830*/  LDGSTS.E [R14+0x8f00], desc[UR8][R8.64], P1 ;  /* 0x08f00000080e7fae */ /* 0x0003ea00089a1008 */
[----:B------:R-:W-:Y:S01]  /*c840*/  HMMA.1688.F32.TF32 R16, R84, R18, R144 ;  /* 0x000000125410723c */ /* 0x000fe20000081090 */
[----:B------:R-:W3:Y:S04]  /*c850*/  LDL.LU R145, [R1+0x130] ;  /* 0x0001300001917983 */ /* 0x000ee80000300800 */
[----:B------:R-:W3:Y:S03]  /*c860*/  LDL.LU R144, [R1+0x12c] ;  /* 0x00012c0001907983 */ /* 0x000ee60000300800 */
[----:B------:R-:W-:Y:S08]  /*c870*/  HMMA.1688.F32.TF32 R120, R156, R26, R120 ;  /* 0x0000001a9c78723c */ /* 0x000ff00000081078 */
[-C--:B------:R-:W-:Y:S08]  /*c880*/  HMMA.1688.F32.TF32 R68, R184, R38.reuse, R68 ;  /* 0x00000026b844723c */ /* 0x080ff00000081044 */
[-C--:B------:R-:W-:Y:S08]  /*c890*/  HMMA.1688.F32.TF32 R96, R168, R38.reuse, R96 ;  /* 0x00000026a860723c */ /* 0x080ff00000081060 */
[----:B------:R-:W-:Y:S08]  /*c8a0*/  HMMA.1688.F32.TF32 R132, R156, R38, R132 ;  /* 0x000000269c84723c */ /* 0x000ff00000081084 */
[----:B------:R-:W-:Y:S01]  /*c8b0*/  HMMA.1688.F32.TF32 R24, R84, R26, R152 ;  /* 0x0000001a5418723c */ /* 0x000fe20000081098 */
[----:B------:R-:W3:Y:S07]  /*c8c0*/  LDL.LU R152, [R1+0x110] ;  /* 0x0001100001987983 */ /* 0x000eee0000300800 */
[-C--:B------:R-:W-:Y:S08]  /*c8d0*/  HMMA.1688.F32.TF32 R88, R168, R30.reuse, R88 ;  /* 0x0000001ea858723c */ /* 0x080ff00000081058 */
[-C--:B------:R-:W-:Y:S08]  /*c8e0*/  HMMA.1688.F32.TF32 R124, R156, R30.reuse, R124 ;  /* 0x0000001e9c7c723c */ /* 0x080ff0000008107c */
[----:B------:R-:W-:Y:S08]  /*c8f0*/  HMMA.1688.F32.TF32 R28, R84, R30, R160 ;  /* 0x0000001e541c723c */ /* 0x000ff000000810a0 */
[-C--:B------:R-:W-:Y:S08]  /*c900*/  HMMA.1688.F32.TF32 R92, R168, R34.reuse, R92 ;  /* 0x00000022a85c723c */ /* 0x080ff0000008105c */
[----:B------:R-:W-:Y:S01]  /*c910*/  HMMA.1688.F32.TF32 R64, R184, R34, R64 ;  /* 0x00000022b840723c */ /* 0x000fe20000081040 */
[----:B--2---:R-:W-:-:S02]  /*c920*/  LEA R10, P6, R12, R4, 0x2 ;  /* 0x000000040c0a7211 */ /* 0x004fc400078c10ff */
[----:B------:R-:W-:Y:S02]  /*c930*/  SEL R12, R11, RZ, !P0 ;  /* 0x000000ff0b0c7207 */ /* 0x000fe40004000000 */
[----:B-1----:R-:W-:Y:S01]  /*c940*/  LEA R8, P0, R37, R4, 0x2 ;  /* 0x0000000425087211 */ /* 0x002fe200078010ff */
[C---:B------:R-:W-:Y:S02]  /*c950*/  IMAD.X R11, R5.reuse, 0x1, R36, P6 ;  /* 0x00000001050b7824 */ /* 0x040fe400030e0624 */
[----:B------:R-:W-:Y:S01]  /*c960*/  HMMA.1688.F32.TF32 R36, R84, R38, R100 ;  /* 0x000000265424723c */ /* 0x000fe20000081064 */
[----:B------:R-:W2:Y:S04]  /*c970*/  LDL.LU R100, [R1+0x10c] ;  /* 0x00010c0001647983 */ /* 0x000ea80000300800 */
[----:B------:R-:W2:Y:S01]  /*c980*/  LDL.LU R160, [R1+0xf0] ;  /* 0x0000f00001a07983 */ /* 0x000ea20000300800 */
[----:B------:R-:W-:-:S03]  /*c990*/  IMAD.X R9, R5, 0x1, R50, P0 ;  /* 0x0000000105097824 */ /* 0x000fc600000e0632 */
[----:B------:R-:W2:Y:S04]  /*c9a0*/  LDL.LU R147, [R1+0xec] ;  /* 0x0000ec0001937983 */ /* 0x000ea80000300800 */
[----:B------:R-:W2:Y:S04]  /*c9b0*/  LDL.LU R168, [R1+0xd0] ;  /* 0x0000d00001a87983 */ /* 0x000ea80000300800 */
[----:B------:R-:W2:Y:S04]  /*c9c0*/  LDL.LU R155, [R1+0xcc] ;  /* 0x0000cc00019b7983 */ /* 0x000ea80000300800 */
[----:B------:R1:W-:Y:S04]  /*c9d0*/  LDGSTS.E [R14+0x9300], desc[UR8][R10.64], P2 ;  /* 0x093000000a0e7fae */ /* 0x0003e800091a1008 */
[----:B------:R-:W2:Y:S04]  /*c9e0*/  LDL.LU R57, [R1+0x10] ;  /* 0x0000100001397983 */ /* 0x000ea80000300800 */
[----:B------:R-:W2:Y:S01]  /*c9f0*/  LDL.LU R53, [R1+0x30] ;  /* 0x0000300001357983 */ /* 0x000ea20000300800 */
[----:B-1----:R-:W-:Y:S01]  /*ca00*/  LEA R10, P0, R49, R4, 0x2 ;  /* 0x00000004310a7211 */ /* 0x002fe200078010ff */
[----:B------:R-:W1:Y:S02]  /*ca10*/  S2R R197, SR_TID.X ;  /* 0x0000000000c57919 */ /* 0x000e640000002100 */
[----:B------:R-:W2:Y:S04]  /*ca20*/  LDL.LU R49, [R1+0xc] ;  /* 0x00000c0001317983 */ /* 0x000ea80000300800 */
        /* <DEDUP_REMOVED lines=9> */
[----:B------:R-:W2:Y:S01]  /*cac0*/  LDL.LU R163, [R1+0xac] ;  /* 0x0000ac0001a37983 */ /* 0x000ea20000300800 */
[----:B------:R-:W-:-:S02]  /*cad0*/  ISETP.NE.U32.AND P1, PT, R12, RZ, PT ;  /* 0x000000ff0c00720c */ /* 0x000fc40003f25070 */
[----:B----4-:R-:W-:Y:S01]  /*cae0*/  LEA R12, P6, R13, R4, 0x2 ;  /* 0x000000040d0c7211 */ /* 0x010fe200078c10ff */
[----:B---3--:R-:W-:Y:S01]  /*caf0*/  IMAD.X R11, R5, 0x1, R15, P0 ;  /* 0x00000001050b7824 */ /* 0x008fe200000e060f */
[----:B-1----:R-:W-:Y:S01]  /*cb00*/  LOP3.LUT R201, R197, 0x1f, RZ, 0xc0, !PT ;  /* 0x0000001fc5c97812 */ /* 0x002fe200078ec0ff */
[C---:B------:R-:W-:Y:S01]  /*cb10*/  HMMA.1688.F32.TF32 R116, R156.reuse, R22, R116 ;  /* 0x000000169c74723c */ /* 0x040fe20000081074 */
[----:B------:R1:W-:Y:S01]  /*cb20*/  LDGSTS.E [R14+0x9700], desc[UR8][R8.64], P3 ;  /* 0x09700000080e7fae */ /* 0x0003e200099a1008 */
[----:B------:R-:W-:Y:S01]  /*cb30*/  IMAD.X R13, R5, 0x1, R48, P6 ;  /* 0x00000001050d7824 */ /* 0x000fe200030e0630 */
[----:B------:R-:W-:Y:S01]  /*cb40*/  SHF.R.S32.HI R48, RZ, 0x5, R197 ;  /* 0x00000005ff307819 */ /* 0x000fe200000114c5 */
[----:B------:R-:W-:Y:S01]  /*cb50*/  IMAD.SHL.U32 R15, R201, 0x4, RZ ;  /* 0x00000004c90f7824 */ /* 0x000fe200078e00ff */
[----:B------:R-:W-:Y:S01]  /*cb60*/  ULEA UR7, UR5, UR4, 0xe ;  /* 0x0000000405077291 */ /* 0x000fe2000f8e70ff */
[----:B------:R-:W3:Y:S01]  /*cb70*/  LDL.LU R162, [R1+0xe8] ;  /* 0x0000e80001a27983 */ /* 0x000ee20000300800 */
[----:B------:R-:W-:Y:S01]  /*cb80*/  SGXT R48, R48, 0x1 ;  /* 0x000000013030781a */ /* 0x000fe20000000200 */
[----:B------:R-:W-:Y:S02]  /*cb90*/  HMMA.1688.F32.TF32 R128, R156, R34, R128 ;  /* 0x000000229c80723c */ /* 0x000fe40000081080 */
[----:B------:R-:W4:Y:S01]  /*cba0*/  LDL.LU R157, [R1+0xc4] ;  /* 0x0000c400019d7983 */ /* 0x000f220000300800 */
[----:B------:R-:W-:-:S02]  /*cbb0*/  LOP3.LUT R15, R15, 0x90, R48, 0x78, !PT ;  /* 0x000000900f0f7812 */ /* 0x000fc400078e7830 */
[----:B-1----:R-:W-:Y:S01]  /*cbc0*/  IADD3 R8, P2, PT, R0, R145, RZ ;  /* 0x0000009100087210 */ /* 0x002fe20007f5e0ff */
[----:B------:R-:W3:Y:S02]  /*cbd0*/  LDL.LU R154, [R1+0x108] ;  /* 0x00010800019a7983 */ /* 0x000ee40000300800 */
[----:B------:R-:W-:Y:S02]  /*cbe0*/  HMMA.1688.F32.TF32 R20, R84, R22, R148 ;  /* 0x000000165414723c */ /* 0x000fe40000081094 */
[----:B------:R-:W3:Y:S01]  /*cbf0*/  LDL.LU R149, [R1+0xe4] ;  /* 0x0000e40001957983 */ /* 0x000ee20000300800 */
[----:B------:R-:W-:-:S03]  /*cc00*/  IMAD.X R9, R144, 0x1, R3, P2 ;  /* 0x0000000190097824 */ /* 0x000fc600010e0603 */
[----:B------:R-:W3:Y:S01]  /*cc10*/  LDL.LU R146, [R1+0x128] ;  /* 0x0001280001927983 */ /* 0x000ee20000300800 */
[----:B------:R-:W-:Y:S01]  /*cc20*/  VIADD R15, R15, UR7 ;  /* 0x000000070f0f7c36 */ /* 0x000fe20008000000 */
[----:B------:R-:W-:Y:S02]  /*cc30*/  HMMA.1688.F32.TF32 R32, R84, R34, R164 ;  /* 0x000000225420723c */ /* 0x000fe400000810a4 */
[----:B------:R1:W-:Y:S04]  /*cc40*/  LDGSTS.E [R14+0x9b00], desc[UR8][R12.64], P5 ;  /* 0x09b000000c0e7fae */ /* 0x0003e8000a9a1008 */
[----:B------:R-:W3:Y:S04]  /*cc50*/  LDL.LU R101, [R1+0x104] ;  /* 0x0001040001657983 */ /* 0x000ee80000300800 */
[----:B------:R-:W3:Y:S01]  /*cc60*/  LDL.LU R85, [R1+0x124] ;  /* 0x0001240001557983 */ /* 0x000ee20000300800 */
[----:B-1----:R-:W-:-:S03]  /*cc70*/  IADD3 R12, P0, PT, R0, R152, RZ ;  /* 0x00000098000c7210 */ /* 0x002fc60007f1e0ff */
[----:B------:R-:W3:Y:S04]  /*cc80*/  LDL.LU R56, [R1+0x8] ;  /* 0x0000080001387983 */ /* 0x000ee80000300800 */
[----:B------:R-:W3:Y:S04]  /*cc90*/  LDL.LU R52, [R1+0x28] ;  /* 0x0000280001347983 */ /* 0x000ee80000300800 */
[----:B------:R1:W-:Y:S04]  /*cca0*/  LDGSTS.E [R14+0x9f00], desc[UR8][R10.64], P4 ;  /* 0x09f000000a0e7fae */ /* 0x0003e8000a1a1008 */
[----:B------:R-:W3:Y:S04]  /*ccb0*/  LDL.LU R55, [R1+0x4] ;  /* 0x0000040001377983 */ /* 0x000ee80000300800 */
[----:B------:R-:W0:Y:S04]  /*ccc0*/  LDGDEPBAR ;  /* 0x00000000000079af */ /* 0x000e280000000000 */
[----:B------:R-:W3:Y:S01]  /*ccd0*/  LDL.LU R50, [R1+0x48] ;  /* 0x0000480001327983 */ /* 0x000ee20000300800 */
[----:B-1----:R-:W-:-:S03]  /*cce0*/  IMAD.SHL.U32 R14, R201, 0x4, RZ ;  /* 0x00000004c90e7824 */ /* 0x002fc600078e00ff */
[----:B------:R1:W-:Y:S04]  /*ccf0*/  LDGSTS.E [R15], desc[UR8][R8.64], P1 ;  /* 0x00000000080f7fae */ /* 0x0003e800089a1008 */
[----:B------:R-:W3:Y:S04]  /*cd00*/  LDL.LU R175, [R1+0x24] ;  /* 0x0000240001af7983 */ /* 0x000ee80000300800 */
[----:B------:R-:W3:Y:S04]  /*cd10*/  LDL.LU R182, [R1+0x68] ;  /* 0x0000680001b67983 */ /* 0x000ee80000300800 */
[----:B------:R-:W3:Y:S04]  /*cd20*/  LDL.LU R201, [R1+0x44] ;  /* 0x0000440001c97983 */ /* 0x000ee80000300800 */
[----:B------:R-:W3:Y:S04]  /*cd30*/  LDL.LU R194, [R1+0x88] ;  /* 0x0000880001c27983 */ /* 0x000ee80000300800 */
[----:B------:R-:W3:Y:S04]  /*cd40*/  LDL.LU R189, [R1+0x64] ;  /* 0x0000640001bd7983 */ /* 0x000ee80000300800 */
[----:B------:R-:W3:Y:S01]  /*cd50*/  LDL.LU R186, [R1+0xa8] ;  /* 0x0000a80001ba7983 */ /* 0x000ee20000300800 */
[----:B------:R-:W1:Y:S03]  /*cd60*/  S2R R198, SR_TID.X ;  /* 0x0000000000c67919 */ /* 0x000e660000002100 */
[----:B------:R-:W3:Y:S04]  /*cd70*/  LDL.LU R177, [R1+0x84] ;  /* 0x0000840001b17983 */ /* 0x000ee80000300800 */
[----:B------:R-:W3:Y:S04]  /*cd80*/  LDL.LU R176, [R1+0xc0] ;  /* 0x0000c00001b07983 */ /* 0x000ee80000300800 */
[----:B------:R-:W3:Y:S01]  /*cd90*/  LDL.LU R165, [R1+0xa4] ;  /* 0x0000a40001a57983 */ /* 0x000ee20000300800 */
[----:B------:R-:W-:-:S03]  /*cda0*/  SHF.R.S32.HI R48, RZ, 0x5, R197 ;  /* 0x00000005ff307819 */ /* 0x000fc600000114c5 */
[----:B------:R-:W3:Y:S01]  /*cdb0*/  LDL.LU R164, [R1+0xe0] ;  /* 0x0000e00001a47983 */ /* 0x000ee20000300800 */
[----:B------:R-:W-:-:S03]  /*cdc0*/  SGXT R48, R48, 0x1 ;  /* 0x000000013030781a */ /* 0x000fc60000000200 */
[----:B------:R-:W3:Y:S01]  /*cdd0*/  LDL.LU R159, [R1+0xbc] ;  /* 0x0000bc00019f7983 */ /* 0x000ee20000300800 */
[----:B------:R-:W-:-:S03]  /*cde0*/  LOP3.LUT R14, R14, 0x90, R48, 0x78, !PT ;  /* 0x000000900e0e7812 */ /* 0x000fc600078e7830 */
[----:B------:R-:W3:Y:S04]  /*cdf0*/  LDL.LU R156, [R1+0x100] ;  /* 0x00010000019c7983 */ /* 0x000ee80000300800 */
[----:B------:R-:W3:Y:S01]  /*ce00*/  LDL.LU R151, [R1+0xdc] ;  /* 0x0000dc0001977983 */ /* 0x000ee20000300800 */
[----:B-1----:R-:W-:-:S03]  /*ce10*/  LOP3.LUT R197, R198, 0x1f, RZ, 0xc0, !PT ;  /* 0x0000001fc6c57812 */ /* 0x002fc600078ec0ff */
[----:B------:R-:W3:Y:S01]  /*ce20*/  LDL.LU R148, [R1+0x120] ;  /* 0x0001200001947983 */ /* 0x000ee20000300800 */
[----:B------:R-:W-:Y:S01]  /*ce30*/  SHF.R.S32.HI R54, RZ, 0x5, R198 ;  /* 0x00000005ff367819 */ /* 0x000fe200000114c6 */
[----:B------:R-:W-:-:S03]  /*ce40*/  IMAD.SHL.U32 R48, R197, 0x4, RZ ;  /* 0x00000004c5307824 */ /* 0x000fc600078e00ff */
[----:B------:R-:W-:Y:S01]  /*ce50*/  SGXT R54, R54, 0x1 ;  /* 0x000000013636781a */ /* 0x000fe20000000200 */
[----:B------:R-:W3:Y:S03]  /*ce60*/  LDL.LU R102, [R1+0xfc] ;  /* 0x0000fc0001667983 */ /* 0x000ee60000300800 */
[----:B------:R-:W-:Y:S01]  /*ce70*/  LOP3.LUT R48, R48, 0x90, R54, 0x78, !PT ;  /* 0x0000009030307812 */ /* 0x000fe200078e7836 */
[----:B------:R-:W3:Y:S03]  /*ce80*/  LDL.LU R86, [R1+0x11c] ;  /* 0x00011c0001567983 */ /* 0x000ee60000300800 */
[----:B------:R-:W-:Y:S01]  /*ce90*/  LOP3.LUT R48, R48, 0x40, RZ, 0x3c, !PT ;  /* 0x0000004030307812 */ /* 0x000fe200078e3cff */
[----:B------:R-:W3:Y:S04]  /*cea0*/  LDL.LU R63, [R1] ;  /* 0x00000000013f7983 */ /* 0x000ee80000300800 */
[----:B------:R-:W3:Y:S01]  /*ceb0*/  LDL.LU R59, [R1+0x20] ;  /* 0x00002000013b7983 */ /* 0x000ee20000300800 */
[----:B--2---:R-:W-:Y:S01]  /*cec0*/  IMAD.X R13, R100, 0x1, R3, P0 ;  /* 0x00000001640d7824 */ /* 0x004fe200000e0603 */
[----:B------:R-:W-:-:S04]  /*ced0*/  IADD3 R10, P2, PT, R0, R160, RZ ;  /* 0x000000a0000a7210 */ /* 0x000fc80007f5e0ff */
[----:B------:R-:W-:Y:S01]  /*cee0*/  LDGSTS.E [R15+0x400], desc[UR8][R12.64], P1 ;  /* 0x004000000c0f7fae */ /* 0x000fe200089a1008 */
[----:B------:R-:W-:Y:S01]  /*cef0*/  IADD3 R8, P0, PT, R0, R168, RZ ;  /* 0x000000a800087210 */ /* 0x000fe20007f1e0ff */
[----:B------:R-:W-:-:S04]  /*cf00*/  IMAD.X R11, R147, 0x1, R3, P2 ;  /* 0x00000001930b7824 */ /* 0x000fc800010e0603 */
[----:B------:R-:W-:Y:S01]  /*cf10*/  IMAD.X R9, R155, 0x1, R3, P0 ;  /* 0x000000019b097824 */ /* 0x000fe200000e0603 */
[----:B------:R1:W-:Y:S04]  /*cf20*/  LDGSTS.E [R15+0x800], desc[UR8][R10.64], P1 ;  /* 0x008000000a0f7fae */ /* 0x0003e800089a1008 */
[----:B------:R2:W-:Y:S01]  /*cf30*/  LDGSTS.E [R15+0xc00], desc[UR8][R8.64], P1 ;  /* 0x00c00000080f7fae */ /* 0x0005e200089a1008 */
[C---:B-1----:R-:W-:Y:S02]  /*cf40*/  IADD3 R10, P0, PT, R0.reuse, R192, RZ ;  /* 0x000000c0000a7210 */ /* 0x042fe40007f1e0ff */
[----:B------:R-:W-:-:S03]  /*cf50*/  IADD3 R12, P2, PT, R0, R184, RZ ;  /* 0x000000b8000c7210 */ /* 0x000fc60007f5e0ff */
[--C-:B------:R-:W-:Y:S02]  /*cf60*/  IMAD.X R11, R171, 0x1, R3.reuse, P0 ;  /* 0x00000001ab0b7824 */ /* 0x100fe400000e0603 */
[----:B------:R-:W-:Y:S01]  /*cf70*/  IMAD.X R13, R163, 0x1, R3, P2 ;  /* 0x00000001a30d7824 */ /* 0x000fe200010e0603 */
[----:B--2---:R-:W-:-:S04]  /*cf80*/  IADD3 R8, P2, PT, R0, R196, RZ ;  /* 0x000000c400087210 */ /* 0x004fc80007f5e0ff */
[----:B------:R1:W-:Y:S01]  /*cf90*/  LDGSTS.E [R15+0x1000], desc[UR8][R12.64], P1 ;  /* 0x010000000c0f7fae */ /* 0x0003e200089a1008 */
[----:B------:R-:W-:-:S03]  /*cfa0*/  IMAD.X R9, R187, 0x1, R3, P2 ;  /* 0x00000001bb097824 */ /* 0x000fc600010e0603 */
[----:B------:R2:W-:Y:S04]  /*cfb0*/  LDGSTS.E [R15+0x1400], desc[UR8][R10.64], P1 ;  /* 0x014000000a0f7fae */ /* 0x0005e800089a1008 */
[----:B------:R4:W-:Y:S01]  /*cfc0*/  LDGSTS.E [R15+0x1800], desc[UR8][R8.64], P1 ;  /* 0x01800000080f7fae */ /* 0x0009e200089a1008 */
[C---:B-1----:R-:W-:Y:S02]  /*cfd0*/  IADD3 R12, P0, PT, R0.reuse, R172, RZ ;  /* 0x000000ac000c7210 */ /* 0x042fe40007f1e0ff */
[----:B--2---:R-:W-:-:S03]  /*cfe0*/  IADD3 R10, P2, PT, R0, R53, RZ ;  /* 0x00000035000a7210 */ /* 0x004fc60007f5e0ff */
[--C-:B------:R-:W-:Y:S01]  /*cff0*/  IMAD.X R13, R195, 0x1, R3.reuse, P0 ;  /* 0x00000001c30d7824 */ /* 0x100fe200000e0603 */
[----:B----4-:R-:W-:Y:S01]  /*d000*/  IADD3 R8, P0, PT, R0, R57, RZ ;  /* 0x0000003900087210 */ /* 0x010fe20007f1e0ff */
[----:B------:R-:W-:-:S03]  /*d010*/  IMAD.X R11, R181, 0x1, R3, P2 ;  /* 0x00000001b50b7824 */ /* 0x000fc600010e0603 */
        /* <DEDUP_REMOVED lines=18> */
[----:B------:R-:W-:Y:S01]  /*d140*/  LDGSTS.E [R15+0x3400], desc[UR8][R12.64], P1 ;  /* 0x034000000c0f7fae */ /* 0x000fe200089a1008 */
[----:B------:R-:W-:-:S03]  /*d150*/  IMAD.X R9, R208, 0x1, R3, P3 ;  /* 0x00000001d0097824 */ /* 0x000fc600018e0603 */
[----:B------:R-:W-:Y:S04]  /*d160*/  LDGSTS.E [R15+0x3800], desc[UR8][R10.64], P1 ;  /* 0x038000000a0f7fae */ /* 0x000fe800089a1008 */
[----:B------:R1:W-:Y:S02]  /*d170*/  LDGSTS.E [R15+0x3c00], desc[UR8][R8.64], P1 ;  /* 0x03c00000080f7fae */ /* 0x0003e400089a1008 */
[----:B-1----:R-:W-:Y:S02]  /*d180*/  VIADD R15, R48, UR7 ;  /* 0x00000007300f7c36 */ /* 0x002fe40008000000 */
[----:B------:R-:W2:Y:S04]  /*d190*/  LDL.LU R48, [R1+0x40] ;  /* 0x0000400001307983 */ /* 0x000ea80000300800 */
[----:B------:R-:W4:Y:S04]  /*d1a0*/  LDL.LU R173, [R1+0x1c] ;  /* 0x00001c0001ad7983 */ /* 0x000f280000300800 */
[----:B------:R-:W2:Y:S04]  /*d1b0*/  LDL.LU R180, [R1+0x60] ;  /* 0x0000600001b47983 */ /* 0x000ea80000300800 */
[----:B------:R-:W2:Y:S04]  /*d1c0*/  LDL.LU R199, [R1+0x3c] ;  /* 0x00003c0001c77983 */ /* 0x000ea80000300800 */
[----:B------:R-:W2:Y:S04]  /*d1d0*/  LDL.LU R198, [R1+0x78] ;  /* 0x0000780001c67983 */ /* 0x000ea80000300800 */
[----:B------:R-:W2:Y:S04]  /*d1e0*/  LDL.LU R197, [R1+0x80] ;  /* 0x0000800001c57983 */ /* 0x000ea80000300800 */
[----:B------:R-:W4:Y:S04]  /*d1f0*/  LDL.LU R191, [R1+0x5c] ;  /* 0x00005c0001bf7983 */ /* 0x000f280000300800 */
        /* <DEDUP_REMOVED lines=10> */
[----:B------:R-:W4:Y:S01]  /*d2a0*/  LDL.LU R153, [R1+0xd4] ;  /* 0x0000d40001997983 */ /* 0x000f220000300800 */
[----:B------:R-:W-:-:S03]  /*d2b0*/  SHF.R.S32.HI R54, RZ, 0x5, R193 ;  /* 0x00000005ff367819 */ /* 0x000fc600000114c1 */
[----:B------:R-:W4:Y:S01]  /*d2c0*/  LDL.LU R150, [R1+0x118] ;  /* 0x0001180001967983 */ /* 0x000f220000300800 */
[----:B------:R-:W-:-:S03]  /*d2d0*/  IMAD.SHL.U32 R51, R51, 0x4, RZ ;  /* 0x0000000433337824 */ /* 0x000fc600078e00ff */
[----:B------:R-:W4:Y:S01]  /*d2e0*/  LDL.LU R103, [R1+0xf4] ;  /* 0x0000f40001677983 */ /* 0x000f220000300800 */
[----:B------:R-:W-:-:S03]  /*d2f0*/  SGXT R54, R54, 0x1 ;  /* 0x000000013636781a */ /* 0x000fc60000000200 */
[----:B------:R-:W4:Y:S01]  /*d300*/  LDL.LU R87, [R1+0x114] ;  /* 0x0001140001577983 */ /* 0x000f220000300800 */
[----:B------:R-:W-:-:S03]  /*d310*/  LOP3.LUT R51, R51, 0x90, R54, 0x78, !PT ;  /* 0x0000009033337812 */ /* 0x000fc600078e7836 */
[----:B------:R-:W4:Y:S01]  /*d320*/  LDL.LU R58, [R1+0x18] ;  /* 0x00001800013a7983 */ /* 0x000f220000300800 */
[----:B------:R-:W-:-:S03]  /*d330*/  LOP3.LUT R51, R51, 0x60, RZ, 0x3c, !PT ;  /* 0x0000006033337812 */ /* 0x000fc600078e3cff */
[----:B------:R-:W4:Y:S02]  /*d340*/  LDL.LU R54, [R1+0x38] ;  /* 0x0000380001367983 */ /* 0x000f240000300800 */
[----:B------:R-:W-:Y:S02]  /*d350*/  VIADD R84, R51, UR7 ;  /* 0x0000000733547c36 */ /* 0x000fe40008000000 */
[----:B------:R-:W4:Y:S04]  /*d360*/  LDL.LU R51, [R1+0x14] ;  /* 0x0000140001337983 */ /* 0x000f280000300800 */
[----:B------:R-:W4:Y:S04]  /*d370*/  LDL.LU R174, [R1+0x58] ;  /* 0x0000580001ae7983 */ /* 0x000f280000300800 */
[----:B------:R-:W4:Y:S04]  /*d380*/  LDL.LU R183, [R1+0x34] ;  /* 0x0000340001b77983 */ /* 0x000f280000300800 */
[----:B------:R-:W4:Y:S01]  /*d390*/  LDL.LU R193, [R1+0x54] ;  /* 0x0000540001c17983 */ /* 0x000f220000300800 */
[----:B---3--:R-:W-:-:S02]  /*d3a0*/  IADD3 R12, P0, PT, R0, R146, RZ ;  /* 0x00000092000c7210 */ /* 0x008fc40007f1e0ff */
[----:B------:R-:W-:Y:S02]  /*d3b0*/  LOP3.LUT R14, R14, 0x20, RZ, 0x3c, !PT ;  /* 0x000000200e0e7812 */ /* 0x000fe400078e3cff */
[C---:B------:R-:W-:Y:S01]  /*d3c0*/  IADD3 R10, P2, PT, R0.reuse, R154, RZ ;  /* 0x0000009a000a7210 */ /* 0x040fe20007f5e0ff */
[--C-:B------:R-:W-:Y:S01]  /*d3d0*/  IMAD.X R13, R85, 0x1, R3.reuse, P0 ;  /* 0x00000001550d7824 */ /* 0x100fe200000e0603 */
[----:B------:R-:W-:Y:S01]  /*d3e0*/  IADD3 R8, P0, PT, R0, R162, RZ ;  /* 0x000000a200087210 */ /* 0x000fe20007f1e0ff */
[----:B------:R-:W-:Y:S02]  /*d3f0*/  VIADD R14, R14, UR7 ;  /* 0x000000070e0e7c36 */ /* 0x000fe40008000000 */
[--C-:B------:R-:W-:Y:S02]  /*d400*/  IMAD.X R11, R101, 0x1, R3.reuse, P2 ;  /* 0x00000001650b7824 */ /* 0x100fe400010e0603 */
[----:B------:R-:W-:Y:S01]  /*d410*/  IMAD.X R9, R149, 0x1, R3, P0 ;  /* 0x0000000195097824 */ /* 0x000fe200000e0603 */
[----:B------:R1:W-:Y:S04]  /*d420*/  LDGSTS.E [R14+0x100], desc[UR8][R12.64], P1 ;  /* 0x001000000c0e7fae */ /* 0x0003e800089a1008 */
[----:B------:R3:W-:Y:S04]  /*d430*/  LDGSTS.E [R14+0x500], desc[UR8][R10.64], P1 ;  /* 0x005000000a0e7fae */ /* 0x0007e800089a1008 */
[----:B------:R3:W-:Y:S01]  /*d440*/  LDGSTS.E [R14+0x900], desc[UR8][R8.64], P1 ;  /* 0x00900000080e7fae */ /* 0x0007e200089a1008 */
[----:B-1----:R-:W-:-:S02]  /*d450*/  IADD3 R12, P2, PT, R0, R170, RZ ;  /* 0x000000aa000c7210 */ /* 0x002fc40007f5e0ff */
[----:B---3--:R-:W-:-:S03]  /*d460*/  IADD3 R10, P0, PT, R0, R186, RZ ;  /* 0x000000ba000a7210 */ /* 0x008fc60007f1e0ff */
[--C-:B------:R-:W-:Y:S01]  /*d470*/  IMAD.X R13, R157, 0x1, R3.reuse, P2 ;  /* 0x000000019d0d7824 */ /* 0x100fe200010e0603 */
[----:B------:R-:W-:Y:S01]  /*d480*/  IADD3 R8, P2, PT, R0, R194, RZ ;  /* 0x000000c200087210 */ /* 0x000fe20007f5e0ff */
[----:B------:R-:W-:-:S03]  /*d490*/  IMAD.X R11, R165, 0x1, R3, P0 ;  /* 0x00000001a50b7824 */ /* 0x000fc600000e0603 */
[----:B------:R1:W-:Y:S01]  /*d4a0*/  LDGSTS.E [R14+0xd00], desc[UR8][R12.64], P1 ;  /* 0x00d000000c0e7fae */ /* 0x0003e200089a1008 */
[----:B------:R-:W-:-:S03]  /*d4b0*/  IMAD.X R9, R177, 0x1, R3, P2 ;  /* 0x00000001b1097824 */ /* 0x000fc600010e0603 */
[----:B------:R3:W-:Y:S04]  /*d4c0*/  LDGSTS.E [R14+0x1100], desc[UR8][R10.64], P1 ;  /* 0x011000000a0e7fae */ /* 0x0007e800089a1008 */
[----:B------:R3:W-:Y:S01]  /*d4d0*/  LDGSTS.E [R14+0x1500], desc[UR8][R8.64], P1 ;  /* 0x01500000080e7fae */ /* 0x0007e200089a1008 */
[C---:B-1----:R-:W-:Y:S02]  /*d4e0*/  IADD3 R12, P0, PT, R0.reuse, R182, RZ ;  /* 0x000000b6000c7210 */ /* 0x042fe40007f1e0ff */
        /* <DEDUP_REMOVED lines=34> */
[----:B------:R-:W-:Y:S01]  /*d710*/  LDGSTS.E [R15+0x600], desc[UR8][R8.64], P1 ;  /* 0x00600000080f7fae */ /* 0x000fe200089a1008 */
[C---:B-1----:R-:W-:Y:S02]  /*d720*/  IADD3 R12, P0, PT, R0.reuse, R164, RZ ;  /* 0x000000a4000c7210 */ /* 0x042fe40007f1e0ff */
[----:B---3--:R-:W-:-:S03]  /*d730*/  IADD3 R10, P2, PT, R0, R176, RZ ;  /* 0x000000b0000a7210 */ /* 0x008fc60007f5e0ff */
[--C-:B------:R-:W-:Y:S02]  /*d740*/  IMAD.X R13, R151, 0x1, R3.reuse, P0 ;  /* 0x00000001970d7824 */ /* 0x100fe400000e0603 */
[----:B------:R-:W-:-:S03]  /*d750*/  IMAD.X R11, R159, 0x1, R3, P2 ;  /* 0x000000019f0b7824 */ /* 0x000fc600010e0603 */
[----:B------:R2:W-:Y:S04]  /*d760*/  LDGSTS.E [R15+0xa00], desc[UR8][R12.64], P1 ;  /* 0x00a000000c0f7fae */ /* 0x0005e800089a1008 */
[----:B------:R1:W-:Y:S01]  /*d770*/  LDGSTS.E [R15+0xe00], desc[UR8][R10.64], P1 ;  /* 0x00e000000a0f7fae */ /* 0x0003e200089a1008 */
[C---:B--2---:R-:W-:Y:S02]  /*d780*/  IADD3 R12, P2, PT, R0.reuse, R197, RZ ;  /* 0x000000c5000c7210 */ /* 0x044fe40007f5e0ff */
[----:B----4-:R-:W-:-:S03]  /*d790*/  IADD3 R8, P0, PT, R0, R188, RZ ;  /* 0x000000bc00087210 */ /* 0x010fc60007f1e0ff */
[--C-:B------:R-:W-:Y:S02]  /*d7a0*/  IMAD.X R13, R179, 0x1, R3.reuse, P2 ;  /* 0x00000001b30d7824 */ /* 0x100fe400010e0603 */
[----:B------:R-:W-:Y:S01]  /*d7b0*/  IMAD.X R9, R167, 0x1, R3, P0 ;  /* 0x00000001a7097824 */ /* 0x000fe200000e0603 */
[----:B-1----:R-:W-:-:S04]  /*d7c0*/  IADD3 R10, P0, PT, R0, R180, RZ ;  /* 0x000000b4000a7210 */ /* 0x002fc80007f1e0ff */
[----:B------:R1:W-:Y:S01]  /*d7d0*/  LDGSTS.E [R15+0x1200], desc[UR8][R8.64], P1 ;  /* 0x01200000080f7fae */ /* 0x0003e200089a1008 */
[----:B------:R-:W-:-:S03]  /*d7e0*/  IMAD.X R11, R191, 0x1, R3, P0 ;  /* 0x00000001bf0b7824 */ /* 0x000fc600000e0603 */
[----:B------:R2:W-:Y:S04]  /*d7f0*/  LDGSTS.E [R15+0x1600], desc[UR8][R12.64], P1 ;  /* 0x016000000c0f7fae */ /* 0x0005e800089a1008 */
[----:B------:R3:W-:Y:S01]  /*d800*/  LDGSTS.E [R15+0x1a00], desc[UR8][R10.64], P1 ;  /* 0x01a000000a0f7fae */ /* 0x0007e200089a1008 */
[C---:B-1----:R-:W-:Y:S02]  /*d810*/  IADD3 R8, P2, PT, R0.reuse, R48, RZ ;  /* 0x0000003000087210 */ /* 0x042fe40007f5e0ff */
[----:B--2---:R-:W-:-:S03]  /*d820*/  IADD3 R12, P0, PT, R0, R59, RZ ;  /* 0x0000003b000c7210 */ /* 0x004fc60007f1e0ff */
[--C-:B------:R-:W-:Y:S01]  /*d830*/  IMAD.X R9, R199, 0x1, R3.reuse, P2 ;  /* 0x00000001c7097824 */ /* 0x100fe200010e0603 */
[----:B---3--:R-:W-:Y:S01]  /*d840*/  IADD3 R10, P2, PT, R0, R63, RZ ;  /* 0x0000003f000a7210 */ /* 0x008fe20007f5e0ff */
        /* <DEDUP_REMOVED lines=57> */
[----:B------:R2:W-:Y:S01]  /*dbe0*/  LDGSTS.E [R84+0x2b00], desc[UR8][R12.64], P1 ;  /* 0x02b000000c547fae */ /* 0x0005e200089a1008 */
[----:B------:R-:W-:-:S03]  /*dbf0*/  IADD3 R14, P2, PT, R0, R219, RZ ;  /* 0x000000db000e7210 */ /* 0x000fc60007f5e0ff */
[----:B------:R3:W-:Y:S01]  /*dc00*/  LDGSTS.E [R84+0x2f00], desc[UR8][R10.64], P1 ;  /* 0x02f000000a547fae */ /* 0x0007e200089a1008 */
[C---:B-1----:R-:W-:Y:S02]  /*dc10*/  IADD3 R8, P0, PT, R0.reuse, R227, RZ ;  /* 0x000000e300087210 */ /* 0x042fe40007f1e0ff */
[----:B--2---:R-:W-:-:S03]  /*dc20*/  IADD3 R12, P3, PT, R0, R211, RZ ;  /* 0x000000d3000c7210 */ /* 0x004fc60007f7e0ff */
[--C-:B------:R-:W-:Y:S01]  /*dc30*/  IMAD.X R9, R226, 0x1, R3.reuse, P0 ;  /* 0x00000001e2097824 */ /* 0x100fe200000e0603 */
[----:B---3--:R-:W-:Y:S01]  /*dc40*/  IADD3 R10, P0, PT, R0, R203, RZ ;  /* 0x000000cb000a7210 */ /* 0x008fe20007f1e0ff */
[--C-:B------:R-:W-:Y:S01]  /*dc50*/  IMAD.X R15, R218, 0x1, R3.reuse, P2 ;  /* 0x00000001da0f7824 */ /* 0x100fe200010e0603 */
[-C--:B------:R-:W-:Y:S01]  /*dc60*/  IADD3 R203, P5, PT, R203, R7.reuse, RZ ;  /* 0x00000007cbcb7210 */ /* 0x080fe20007fbe0ff */
[--C-:B------:R-:W-:Y:S01]  /*dc70*/  IMAD.X R13, R210, 0x1, R3.reuse, P3 ;  /* 0x00000001d20d7824 */ /* 0x100fe200018e0603 */
[-C--:B------:R-:W-:Y:S01]  /*dc80*/  IADD3 R211, P2, PT, R211, R7.reuse, RZ ;  /* 0x00000007d3d37210 */ /* 0x080fe20007f5e0ff */
[C---:B------:R-:W-:Y:S01]  /*dc90*/  IMAD.X R11, R202.reuse, 0x1, R3, P0 ;  /* 0x00000001ca0b7824 */ /* 0x040fe200000e0603 */
[----:B------:R1:W-:Y:S01]  /*dca0*/  LDGSTS.E [R84+0x3300], desc[UR8][R8.64], P1 ;  /* 0x0330000008547fae */ /* 0x0003e200089a1008 */
[-C--:B------:R-:W-:Y:S02]  /*dcb0*/  IADD3 R205, P6, PT, R205, R7.reuse, RZ ;  /* 0x00000007cdcd7210 */ /* 0x080fe40007fde0ff */
[-C--:B------:R-:W-:Y:S01]  /*dcc0*/  IADD3 R213, P3, PT, R213, R7.reuse, RZ ;  /* 0x00000007d5d57210 */ /* 0x080fe20007f7e0ff */
[----:B------:R2:W-:Y:S01]  /*dcd0*/  LDGSTS.E [R84+0x3700], desc[UR8][R14.64], P1 ;  /* 0x037000000e547fae */ /* 0x0005e200089a1008 */
[-C--:B------:R-:W-:Y:S01]  /*dce0*/  IADD3 R207, P0, PT, R207, R7.reuse, RZ ;  /* 0x00000007cfcf7210 */ /* 0x080fe20007f1e0ff */
[--C-:B------:R-:W-:Y:S01]  /*dcf0*/  IMAD.X R202, R202, 0x1, R6.reuse, P5 ;  /* 0x00000001caca7824 */ /* 0x100fe200028e0606 */
[-C--:B------:R-:W-:Y:S01]  /*dd00*/  IADD3 R215, P4, PT, R215, R7.reuse, RZ ;  /* 0x00000007d7d77210 */ /* 0x080fe20007f9e0ff */
[----:B------:R2:W-:Y:S01]  /*dd10*/  LDGSTS.E [R84+0x3b00], desc[UR8][R12.64], P1 ;  /* 0x03b000000c547fae */ /* 0x0005e200089a1008 */
[----:B------:R-:W-:Y:S01]  /*dd20*/  IMAD.X R210, R210, 0x1, R6, P2 ;  /* 0x00000001d2d27824 */ /* 0x000fe200010e0606 */
[----:B------:R-:W-:-:S02]  /*dd30*/  IADD3 R217, P5, PT, R217, R7, RZ ;  /* 0x00000007d9d97210 */ /* 0x000fc40007fbe0ff */
[----:B------:R2:W-:Y:S01]  /*dd40*/  LDGSTS.E [R84+0x3f00], desc[UR8][R10.64], P1 ;  /* 0x03f000000a547fae */ /* 0x0005e200089a1008 */
[-C--:B------:R-:W-:Y:S01]  /*dd50*/  IADD3 R209, P1, PT, R209, R7.reuse, RZ ;  /* 0x00000007d1d17210 */ /* 0x080fe20007f3e0ff */
[--C-:B------:R-:W-:Y:S01]  /*dd60*/  IMAD.X R204, R204, 0x1, R6.reuse, P6 ;  /* 0x00000001cccc7824 */ /* 0x100fe200030e0606 */
        /* <DEDUP_REMOVED lines=37> */
[----:B------:R3:W-:Y:S01]  /*dfc0*/  STL [R1], R63 ;  /* 0x0000003f01007387 */ /* 0x0007e20000100800 */
[--C-:B------:R-:W-:Y:S01]  /*dfd0*/  IMAD.X R244, R244, 0x1, R6.reuse, P5 ;  /* 0x00000001f4f47824 */ /* 0x100fe200028e0606 */
[-C--:B------:R-:W-:Y:S01]  /*dfe0*/  IADD3 R251, P1, PT, R251, R7.reuse, RZ ;  /* 0x00000007fbfb7210 */ /* 0x080fe20007f3e0ff */
[--C-:B------:R-:W-:Y:S01]  /*dff0*/  IMAD.X R246, R246, 0x1, R6.reuse, P6 ;  /* 0x00000001f6f67824 */ /* 0x100fe200030e0606 */
[-C--:B------:R-:W-:Y:S01]  /*e000*/  IADD3 R58, P5, PT, R58, R7.reuse, RZ ;  /* 0x000000073a3a7210 */ /* 0x080fe20007fbe0ff */
[----:B------:R-:W-:Y:S01]  /*e010*/  IMAD.X R248, R248, 0x1, R6, P0 ;  /* 0x00000001f8f87824 */ /* 0x000fe200000e0606 */
[-C--:B------:R-:W-:Y:S01]  /*e020*/  IADD3 R59, P6, PT, R59, R7.reuse, RZ ;  /* 0x000000073b3b7210 */ /* 0x080fe20007fde0ff */
[----:B------:R-:W-:Y:S01]  /*e030*/  VIADD R200, R200, 0x1 ;  /* 0x00000001c8c87836 */ /* 0x000fe20000000000 */
[----:B------:R-:W0:Y:S04]  /*e040*/  LDGDEPBAR ;  /* 0x00000000000079af */ /* 0x000e280000000000 */
[----:B---3--:R2:W5:Y:S01]  /*e050*/  LDL.LU R63, [R1+0x2a8] ;  /* 0x0002a800013f7983 */ /* 0x0085620000300800 */
[----:B------:R-:W-:-:S03]  /*e060*/  IADD3 R52, P0, PT, R52, R7, RZ ;  /* 0x0000000734347210 */ /* 0x000fc60007f1e0ff */
[----:B------:R3:W-:Y:S01]  /*e070*/  STL [R1+0x8], R56 ;  /* 0x0000083801007387 */ /* 0x0007e20000100800 */
[--C-:B------:R-:W-:Y:S01]  /*e080*/  IMAD.X R250, R250, 0x1, R6.reuse, P1 ;  /* 0x00000001fafa7824 */ /* 0x100fe200008e0606 */
[-C--:B------:R-:W-:Y:S01]  /*e090*/  IADD3 R53, P1, PT, R53, R7.reuse, RZ ;  /* 0x0000000735357210 */ /* 0x080fe20007f3e0ff */
[--C-:B------:R-:W-:Y:S01]  /*e0a0*/  IMAD.X R252, R252, 0x1, R6.reuse, P2 ;  /* 0x00000001fcfc7824 */ /* 0x100fe200010e0606 */
[-C--:B------:R-:W-:Y:S01]  /*e0b0*/  IADD3 R54, P2, PT, R54, R7.reuse, RZ ;  /* 0x0000000736367210 */ /* 0x080fe20007f5e0ff */
[----:B---3--:R2:W5:Y:S04]  /*e0c0*/  LDL.LU R56, [R1+0x2a4] ;  /* 0x0002a40001387983 */ /* 0x0085680000300800 */
[----:B------:R3:W-:Y:S01]  /*e0d0*/  STL [R1+0x10], R57 ;  /* 0x0000103901007387 */ /* 0x0007e20000100800 */
[----:B------:R-:W-:Y:S01]  /*e0e0*/  IMAD.X R55, R55, 0x1, R6, P3 ;  /* 0x0000000137377824 */ /* 0x000fe200018e0606 */
[----:B------:R-:W-:-:S02]  /*e0f0*/  IADD3 R48, P3, PT, R48, R7, RZ ;  /* 0x0000000730307210 */ /* 0x000fc40007f7e0ff */
[----:B---3--:R2:W5:Y:S04]  /*e100*/  LDL.LU R57, [R1+0x2a0] ;  /* 0x0002a00001397983 */ /* 0x0085680000300800 */
[----:B------:R3:W-:Y:S01]  /*e110*/  STL [R1+0x18], R58 ;  /* 0x0000183a01007387 */ /* 0x0007e20000100800 */
[----:B------:R-:W-:-:S03]  /*e120*/  IMAD.X R49, R49, 0x1, R6, P4 ;  /* 0x0000000131317824 */ /* 0x000fc600020e0606 */
[----:B---3--:R2:W5:Y:S04]  /*e130*/  LDL.LU R58, [R1+0x29c] ;  /* 0x00029c00013a7983 */ /* 0x0085680000300800 */
[----:B------:R3:W-:Y:S01]  /*e140*/  STL [R1+0x20], R59 ;  /* 0x0000203b01007387 */ /* 0x0007e20000100800 */
[----:B------:R-:W-:-:S03]  /*e150*/  IADD3 R50, P4, PT, R50, R7, RZ ;  /* 0x0000000732327210 */ /* 0x000fc60007f9e0ff */
        /* <DEDUP_REMOVED lines=47> */
[-C--:B------:R-:W-:Y:S01]  /*e450*/  IADD3 R194, P5, PT, R194, R7.reuse, RZ ;  /* 0x00000007c2c27210 */ /* 0x080fe20007fbe0ff */
[--C-:B------:R-:W-:Y:S02]  /*e460*/  IMAD.X R193, R193, 0x1, R6.reuse, P6 ;  /* 0x00000001c1c17824 */ /* 0x100fe400030e0606 */
[----:B---3--:R2:W5:Y:S04]  /*e470*/  LDL.LU R183, [R1+0x258] ;  /* 0x0002580001b77983 */ /* 0x0085680000300800 */
[----:B------:R3:W-:Y:S01]  /*e480*/  STL [R1+0x70], R196 ;  /* 0x000070c401007387 */ /* 0x0007e20000100800 */
[----:B------:R-:W-:Y:S01]  /*e490*/  IADD3 R192, P6, PT, R192, R7, RZ ;  /* 0x00000007c0c07210 */ /* 0x000fe20007fde0ff */
[----:B------:R-:W-:-:S02]  /*e4a0*/  IMAD.X R191, R191, 0x1, R6, P0 ;  /* 0x00000001bfbf7824 */ /* 0x000fc400000e0606 */
        /* <DEDUP_REMOVED lines=12> */
[----:B---3--:R-:W3:Y:S04]  /*e570*/  LDL.LU R201, [R1+0x248] ;  /* 0x0002480001c97983 */ /* 0x008ee80000300800 */
[----:B------:R4:W-:Y:S01]  /*e580*/  STL [R1+0x80], R197 ;  /* 0x000080c501007387 */ /* 0x0009e20000100800 */
[----:B------:R-:W-:Y:S01]  /*e590*/  IADD3 R184, P3, PT, R184, R7, RZ ;  /* 0x00000007b8b87210 */ /* 0x000fe20007f7e0ff */
[----:B------:R-:W-:-:S02]  /*e5a0*/  IMAD.X R179, R179, 0x1, R6, P4 ;  /* 0x00000001b3b37824 */ /* 0x000fc400020e0606 */
[----:B----4-:R2:W5:Y:S04]  /*e5b0*/  LDL.LU R197, [R1+0x244] ;  /* 0x0002440001c57983 */ /* 0x0105680000300800 */
[----:B------:R2:W-:Y:S04]  /*e5c0*/  STL [R1+0x4c], R195 ;  /* 0x00004cc301007387 */ /* 0x0005e80000100800 */
[----:B------:R2:W-:Y:S04]  /*e5d0*/  STL [R1+0x88], R194 ;  /* 0x000088c201007387 */ /* 0x0005e80000100800 */
[----:B------:R2:W-:Y:S04]  /*e5e0*/  STL [R1+0x54], R193 ;  /* 0x000054c101007387 */ /* 0x0005e80000100800 */
[----:B------:R2:W-:Y:S04]  /*e5f0*/  STL [R1+0x90], R192 ;  /* 0x000090c001007387 */ /* 0x0005e80000100800 */
[----:B------:R2:W-:Y:S01]  /*e600*/  STL [R1+0x5c], R191 ;  /* 0x00005cbf01007387 */ /* 0x0005e20000100800 */
[----:B------:R-:W-:-:S03]  /*e610*/  IADD3 R178, P4, PT, R178, R7, RZ ;  /* 0x00000007b2b27210 */ /* 0x000fc60007f9e0ff */
[----:B------:R2:W-:Y:S01]  /*e620*/  STL [R1+0x98], R190 ;  /* 0x000098be01007387 */ /* 0x0005e20000100800 */
[----:B------:R-:W-:-:S03]  /*e630*/  IMAD.X R177, R177, 0x1, R6, P5 ;  /* 0x00000001b1b17824 */ /* 0x000fc600028e0606 */
[----:B------:R2:W-:Y:S04]  /*e640*/  STL [R1+0x64], R189 ;  /* 0x000064bd01007387 */ /* 0x0005e80000100800 */
        /* <DEDUP_REMOVED lines=8> */
[----:B------:R-:W4:Y:S01]  /*e6d0*/  LDL R8, [R1+0x138] ;  /* 0x0001380001087983 */ /* 0x000f220000100800 */
[-C--:B------:R-:W-:Y:S01]  /*e6e0*/  IADD3 R176, P5, PT, R176, R7.reuse, RZ ;  /* 0x00000007b0b07210 */ /* 0x080fe20007fbe0ff */
[--C-:B------:R-:W-:Y:S01]  /*e6f0*/  IMAD.X R171, R171, 0x1, R6.reuse, P6 ;  /* 0x00000001abab7824 */ /* 0x100fe200030e0606 */
[-C--:B------:R-:W-:Y:S01]  /*e700*/  IADD3 R170, P6, PT, R170, R7.reuse, RZ ;  /* 0x00000007aaaa7210 */ /* 0x080fe20007fde0ff */
[--C-:B------:R-:W-:Y:S01]  /*e710*/  IMAD.X R169, R169, 0x1, R6.reuse, P0 ;  /* 0x00000001a9a97824 */ /* 0x100fe200000e0606 */
[-C--:B------:R-:W-:Y:S01]  /*e720*/  IADD3 R168, P0, PT, R168, R7.reuse, RZ ;  /* 0x00000007a8a87210 */ /* 0x080fe20007f1e0ff */
[----:B------:R2:W-:Y:S01]  /*e730*/  STL [R1+0xc0], R176 ;  /* 0x0000c0b001007387 */ /* 0x0005e20000100800 */
[--C-:B------:R-:W-:Y:S01]  /*e740*/  IMAD.X R167, R167, 0x1, R6.reuse, P1 ;  /* 0x00000001a7a77824 */ /* 0x100fe200008e0606 */
[-C--:B------:R-:W-:Y:S01]  /*e750*/  IADD3 R166, P1, PT, R166, R7.reuse, RZ ;  /* 0x00000007a6a67210 */ /* 0x080fe20007f3e0ff */
[--C-:B------:R-:W-:Y:S01]  /*e760*/  IMAD.X R165, R165, 0x1, R6.reuse, P2 ;  /* 0x00000001a5a57824 */ /* 0x100fe200010e0606 */
[----:B------:R2:W-:Y:S01]  /*e770*/  STL [R1+0x8c], R171 ;  /* 0x00008cab01007387 */ /* 0x0005e20000100800 */
[----:B------:R-:W-:Y:S01]  /*e780*/  IADD3 R164, P2, PT, R164, R7, RZ ;  /* 0x00000007a4a47210 */ /* 0x000fe20007f5e0ff */
[----:B------:R-:W-:-:S02]  /*e790*/  IMAD.X R163, R163, 0x1, R6, P3 ;  /* 0x00000001a3a37824 */ /* 0x000fc400018e0606 */
[----:B------:R2:W-:Y:S01]  /*e7a0*/  STL [R1+0xc8], R170 ;  /* 0x0000c8aa01007387 */ /* 0x0005e20000100800 */
[----:B------:R-:W-:-:S03]  /*e7b0*/  IADD3 R162, P3, PT, R162, R7, RZ ;  /* 0x00000007a2a27210 */ /* 0x000fc60007f7e0ff */
[----:B------:R2:W-:Y:S01]  /*e7c0*/  STL [R1+0x94], R169 ;  /* 0x000094a901007387 */ /* 0x0005e20000100800 */
[----:B------:R-:W-:-:S03]  /*e7d0*/  IMAD.X R161, R161, 0x1, R6, P4 ;  /* 0x00000001a1a17824 */ /* 0x000fc600020e0606 */
        /* <DEDUP_REMOVED lines=55> */
[----:B------:R2:W-:Y:S01]  /*eb50*/  STL [R1+0x12c], R144 ;  /* 0x00012c9001007387 */ /* 0x0005e20000100800 */
[----:B------:R-:W-:Y:S01]  /*eb60*/  VIADD R2, R2, 0xffffffe0 ;  /* 0xffffffe002027836 */ /* 0x000fe20000000000 */
[----:B---3--:R-:W-:-:S02]  /*eb70*/  LEA R4, P6, R201, R4, 0x2 ;  /* 0x00000004c9047211 */ /* 0x008fc400078c10ff */
[----:B----4-:R-:W-:Y:S02]  /*eb80*/  ISETP.NE.U32.AND P0, PT, R8, R200, PT ;  /* 0x000000c80800720c */ /* 0x010fe40003f05070 */
[----:B-1----:R-:W-:-:S04]  /*eb90*/  SHF.R.S32.HI R8, RZ, 0x1f, R201 ;  /* 0x0000001fff087819 */ /* 0x002fc800000114c9 */
[----:B------:R-:W-:-:S05]  /*eba0*/  SHF.L.U64.HI R8, R201, 0x2, R8 ;  /* 0x00000002c9087819 */ /* 0x000fca0000010208 */
[----:B------:R-:W-:Y:S02]  /*ebb0*/  IMAD.X R5, R5, 0x1, R8, P6 ;  /* 0x0000000105057824 */ /* 0x000fe400030e0608 */
[----:B--2---:R-:W-:Y:S05]  /*ebc0*/  @P0 BRA `(.L_x_2) ;  /* 0xffffffb800e00947 */ /* 0x004fea000383ffff */
.L_x_1:
[----:B------:R-:W2:Y:S01]  /*ebd0*/  LDL.LU R11, [R1+0x230] ;  /* 0x00023000010b7983 */ /* 0x000ea20000300800 */
[----:B------:R-:W-:-:S04]  /*ebe0*/  DEPBAR.LE SB0, 0x0 ;  /* 0x000080000000791a */ /* 0x000fc80000000000 */
[----:B------:R-:W3:Y:S01]  /*ebf0*/  LDL.LU R10, [R1+0x238] ;  /* 0x00023800010a7983 */ /* 0x000ee20000300800 */
[----:B------:R-:W1:Y:S03]  /*ec00*/  LDCU UR5, c[0x0][0x39c] ;  /* 0x00007380ff0577ac */ /* 0x000e660008000800 */
[----:B------:R-:W4:Y:S01]  /*ec10*/  LDL.LU R9, [R1+0x234] ;  /* 0x0002340001097983 */ /* 0x000f220000300800 */
[----:B------:R-:W1:Y:S03]  /*ec20*/  LDCU UR6, c[0x0][0x39c] ;  /* 0x00007380ff0677ac */ /* 0x000e660008000800 */
[----:B------:R-:W2:Y:S01]  /*ec30*/  LDL.LU R144, [R1+0x23c] ;  /* 0x00023c0001907983 */ /* 0x000ea20000300800 */
[C---:B-----5:R-:W-:Y:S01]  /*ec40*/  VIADD R5, R197.reuse, 0x1 ;  /* 0x00000001c5057836 */ /* 0x060fe20000000000 */
[----:B------:R-:W1:Y:S01]  /*ec50*/  LDCU UR10, c[0x0][0x39c] ;  /* 0x00007380ff0a77ac */ /* 0x000e620008000800 */
[C---:B------:R-:W-:Y:S01]  /*ec60*/  VIADD R4, R197.reuse, 0x2 ;  /* 0x00000002c5047836 */ /* 0x040fe20000000000 */
[----:B------:R-:W1:Y:S01]  /*ec70*/  S2R R8, SR_TID.X ;  /* 0x0000000000087919 */ /* 0x000e620000002100 */
[----:B------:R-:W-:Y:S01]  /*ec80*/  IMAD.MOV.U32 R6, RZ, RZ, R72 ;  /* 0x000000ffff067224 */ /* 0x000fe200078e0048 */
[----:B------:R-:W1:Y:S01]  /*ec90*/  LDCU UR7, c[0x0][0x39c] ;  /* 0x00007380ff0777ac */ /* 0x000e620008000800 */
[----:B------:R-:W-:Y:S01]  /*eca0*/  IMAD.MOV.U32 R7, RZ, RZ, R74 ;  /* 0x000000ffff077224 */ /* 0x000fe200078e004a */
[----:B------:R-:W1:Y:S01]  /*ecb0*/  S2R R13, SR_TID.X ;  /* 0x00000000000d7919 */ /* 0x000e620000002100 */
[----:B------:R-:W-:Y:S01]  /*ecc0*/  VIADD R2, R197, 0x4 ;  /* 0x00000004c5027836 */ /* 0x000fe20000000000 */
[----:B------:R-:W1:Y:S01]  /*ecd0*/  LDCU UR11, c[0x0][0x39c] ;  /* 0x00007380ff0b77ac */ /* 0x000e620008000800 */
[----:B------:R-:W-:-:S02]  /*ece0*/  IMAD.MOV.U32 R14, RZ, RZ, R73 ;  /* 0x000000ffff0e7224 */ /* 0x000fc400078e0049 */
[----:B------:R-:W-:Y:S01]  /*ecf0*/  IMAD.MOV.U32 R15, RZ, RZ, R75 ;  /* 0x000000ffff0f7224 */ /* 0x000fe200078e004b */
[----:B------:R-:W1:Y:S01]  /*ed00*/  LDCU UR12, c[0x0][0x39c] ;  /* 0x00007380ff0c77ac */ /* 0x000e620008000800 */
[----:B------:R-:W-:Y:S02]  /*ed10*/  IMAD.MOV.U32 R12, RZ, RZ, R181 ;  /* 0x000000ffff0c7224 */ /* 0x000fe400078e00b5 */
[----:B------:R-:W-:Y:S01]  /*ed20*/  IMAD.MOV.U32 R85, RZ, RZ, R107 ;  /* 0x000000ffff557224 */ /* 0x000fe200078e006b */
[----:B------:R-:W1:Y:S01]  /*ed30*/  LDCU UR13, c[0x0][0x39c] ;  /* 0x00007380ff0d77ac */ /* 0x000e620008000800 */
[----:B------:R-:W-:Y:S02]  /*ed40*/  IMAD.MOV.U32 R86, RZ, RZ, R137 ;  /* 0x000000ffff567224 */ /* 0x000fe400078e0089 */
[----:B------:R-:W-:Y:S01]  /*ed50*/  IMAD.MOV.U32 R87, RZ, RZ, R139 ;  /* 0x000000ffff577224 */ /* 0x000fe200078e008b */
[----:B------:R-:W1:Y:S01]  /*ed60*/  LDCU UR14, c[0x0][0x39c] ;  /* 0x00007380ff0e77ac */ /* 0x000e620008000800 */
[----:B------:R-:W-:-:S02]  /*ed70*/  IMAD.MOV.U32 R100, RZ, RZ, R172 ;  /* 0x000000ffff647224 */ /* 0x000fc400078e00ac */
[----:B------:R-:W-:Y:S02]  /*ed80*/  IMAD.MOV.U32 R101, RZ, RZ, R174 ;  /* 0x000000ffff657224 */ /* 0x000fe400078e00ae */
[----:B------:R-:W-:Y:S02]  /*ed90*/  IMAD.MOV.U32 R102, RZ, RZ, R40 ;  /* 0x000000ffff667224 */ /* 0x000fe400078e0028 */
[----:B------:R-:W-:Y:S02]  /*eda0*/  IMAD.MOV.U32 R103, RZ, RZ, R42 ;  /* 0x000000ffff677224 */ /* 0x000fe400078e002a */
[----:B------:R-:W-:Y:S02]  /*edb0*/  IMAD.MOV.U32 R107, RZ, RZ, R142 ;  /* 0x000000ffff6b7224 */ /* 0x000fe400078e008e */
[----:B------:R-:W-:Y:S02]  /*edc0*/  IMAD.MOV.U32 R137, RZ, RZ, R50 ;  /* 0x000000ffff897224 */ /* 0x000fe400078e0032 */
[----:B------:R-:W-:Y:S01]  /*edd0*/  IMAD.MOV.U32 R139, RZ, RZ, R46 ;  /* 0x000000ffff8b7224 */ /* 0x000fe200078e002e */
[----:B-1----:R-:W-:Y:S01]  /*ede0*/  LOP3.LUT R8, R8, 0x1f, RZ, 0xc0, !PT ;  /* 0x0000001f08087812 */ /* 0x002fe200078ec0ff */
[----:B------:R-:W-:-:S02]  /*edf0*/  IMAD.MOV.U32 R142, RZ, RZ, R16 ;  /* 0x000000ffff8e7224 */ /* 0x000fc400078e0010 */
[----:B------:R-:W-:Y:S01]  /*ee00*/  IMAD.MOV.U32 R46, RZ, RZ, R17 ;  /* 0x000000ffff2e7224 */ /* 0x000fe200078e0011 */
[----:B------:R-:W-:Y:S01]  /*ee10*/  LOP3.LUT R84, R13, 0x3f, RZ, 0xc0, !PT ;  /* 0x0000003f0d547812 */ /* 0x000fe200078ec0ff */
[----:B------:R-:W-:Y:S02]  /*ee20*/  IMAD.MOV.U32 R13, RZ, RZ, R183 ;  /* 0x000000ffff0d7224 */ /* 0x000fe400078e00b7 */
[----:B------:R-:W-:Y:S02]  /*ee30*/  IMAD.MOV.U32 R146, RZ, RZ, R37 ;  /* 0x000000ffff927224 */ /* 0x000fe400078e0025 */
[----:B------:R-:W-:Y:S02]  /*ee40*/  IMAD.MOV.U32 R147, RZ, RZ, R39 ;  /* 0x000000ffff937224 */ /* 0x000fe400078e0027 */
[----:B------:R-:W-:Y:S02]  /*ee50*/  VIADD R3, R197, 0x3 ;  /* 0x00000003c5037836 */ /* 0x000fe40000000000 */
[----:B------:R-:W-:Y:S01]  /*ee60*/  IMAD.MOV.U32 R145, RZ, RZ, R135 ;  /* 0x000000ffff917224 */ /* 0x000fe200078e0087 */
[----:B------:R-:W-:Y:S01]  /*ee70*/  BAR.SYNC.DEFER_BLOCKING 0x0 ;  /* 0x0000000000007b1d */ /* 0x000fe20000010000 */
[----:B---3--:R-:W-:-:S02]  /*ee80*/  VIADD R0, R10, UR4 ;  /* 0x000000040a007c36 */ /* 0x008fc40008000000 */
[----:B------:R-:W-:Y:S02]  /*ee90*/  IMAD.MOV.U32 R10, RZ, RZ, R136 ;  /* 0x000000ffff0a7224 */ /* 0x000fe400078e0088 */
[----:B------:R-:W-:Y:S02]  /*eea0*/  IMAD R0, R8, 0x10, R0 ;  /* 0x0000001008007824 */ /* 0x000fe400078e0200 */
[----:B------:R-:W-:Y:S01]  /*eeb0*/  IMAD.MOV.U32 R8, RZ, RZ, R104 ;  /* 0x000000ffff087224 */ /* 0x000fe200078e0068 */
[----:B--2---:R-:W-:Y:S01]  /*eec0*/  ISETP.GE.AND P0, PT, R144, R11, PT ;  /* 0x0000000b9000720c */ /* 0x004fe20003f06270 */
[----:B------:R-:W-:Y:S02]  /*eed0*/  IMAD.MOV.U32 R11, RZ, RZ, R138 ;  /* 0x000000ffff0b7224 */ /* 0x000fe400078e008a */
[----:B------:R-:W-:Y:S01]  /*eee0*/  IMAD.MOV.U32 R104, RZ, RZ, R108 ;  /* 0x000000ffff687224 */ /* 0x000fe200078e006c */
[----:B------:R-:W-:Y:S01]  /*eef0*/  ISETP.LT.AND P1, PT, R5, UR5, !P0 ;  /* 0x0000000505007c0c */ /* 0x000fe2000c721270 */
[----:B------:R-:W-:Y:S01]  /*ef00*/  IMAD.MOV.U32 R5, RZ, RZ, R182 ;  /* 0x000000ffff057224 */ /* 0x000fe200078e00b6 */
[----:B------:R-:W-:Y:S01]  /*ef10*/  ISETP.LT.AND P5, PT, R4, UR6, !P0 ;  /* 0x0000000604007c0c */ /* 0x000fe2000c7a1270 */
[----:B------:R-:W-:Y:S01]  /*ef20*/  IMAD.MOV.U32 R4, RZ, RZ, R180 ;  /* 0x000000ffff047224 */ /* 0x000fe200078e00b4 */
[----:B----4-:R-:W-:Y:S01]  /*ef30*/  ISETP.LT.AND P2, PT, R197, R9, !P0 ;  /* 0x00000009c500720c */ /* 0x010fe20004741270 */
[----:B------:R-:W-:Y:S01]  /*ef40*/  IMAD.MOV.U32 R9, RZ, RZ, R106 ;  /* 0x000000ffff097224 */ /* 0x000fe200078e006a */
[----:B------:R-:W-:Y:S01]  /*ef50*/  ISETP.LT.AND P3, PT, R2, UR10, !P0 ;  /* 0x0000000a02007c0c */ /* 0x000fe2000c761270 */
[----:B------:R-:W-:Y:S01]  /*ef60*/  IMAD.MOV.U32 R106, RZ, RZ, R140 ;  /* 0x000000ffff6a7224 */ /* 0x000fe200078e008c */
[----:B------:R-:W-:Y:S01]  /*ef70*/  STSM.16.M88.4 [R0], R4 ;  /* 0x0000000400007844 */ /* 0x000fe20000000200 */
[----:B------:R-:W-:Y:S01]  /*ef80*/  LEA R2, R84, UR4, 0x4 ;  /* 0x0000000454027c11 */ /* 0x000fe2000f8e20ff */
[----:B------:R-:W-:Y:S01]  /*ef90*/  IMAD.MOV.U32 R84, RZ, RZ, R105 ;  /* 0x000000ffff547224 */ /* 0x000fe200078e0069 */
[----:B------:R-:W1:Y:S01]  /*efa0*/  LDCU UR4, c[0x0][0x3b4] ;  /* 0x00007680ff0477ac */ /* 0x000e620008000800 */
[----:B------:R-:W-:Y:S01]  /*efb0*/  STSM.16.M88.4 [R0+0x200], R8 ;  /* 0x0002000800007844 */ /* 0x000fe20000000200 */
[----:B------:R-:W-:Y:S01]  /*efc0*/  IMAD.MOV.U32 R105, RZ, RZ, R110 ;  /* 0x000000ffff697224 */ /* 0x000fe200078e006e */
[----:B------:R-:W-:Y:S01]  /*efd0*/  ISETP.LT.AND P4, PT, R3, UR7, !P0 ;  /* 0x0000000703007c0c */ /* 0x000fe2000c781270 */
[----:B------:R-:W-:Y:S01]  /*efe0*/  IMAD.MOV.U32 R108, RZ, RZ, R109 ;  /* 0x000000ffff6c7224 */ /* 0x000fe200078e006d */
[----:B------:R-:W-:Y:S01]  /*eff0*/  BAR.SYNC.DEFER_BLOCKING 0x0 ;  /* 0x0000000000007b1d */ /* 0x000fe20000010000 */
[----:B------:R-:W-:-:S02]  /*f000*/  IMAD.MOV.U32 R109, RZ, RZ, R111 ;  /* 0x000000ffff6d7224 */ /* 0x000fc400078e006f */
[----:B------:R-:W-:Y:S02]  /*f010*/  IMAD.MOV.U32 R110, RZ, RZ, R141 ;  /* 0x000000ffff6e7224 */ /* 0x000fe400078e008d */
[----:B------:R-:W-:Y:S01]  /*f020*/  IMAD.MOV.U32 R111, RZ, RZ, R143 ;  /* 0x000000ffff6f7224 */ /* 0x000fe200078e008f */
[----:B------:R-:W2:Y:S01]  /*f030*/  LDCU.64 UR6, c[0x0][0x390] ;  /* 0x00007200ff0677ac */ /* 0x000ea20008000a00 */
[----:B------:R-:W-:Y:S02]  /*f040*/  IMAD.MOV.U32 R136, RZ, RZ, R48 ;  /* 0x000000ffff887224 */ /* 0x000fe400078e0030 */
[----:B------:R-:W-:Y:S01]  /*f050*/  IMAD.MOV.U32 R138, RZ, RZ, R44 ;  /* 0x000000ffff8a7224 */ /* 0x000fe200078e002c */
[----:B------:R-:W3:Y:S01]  /*f060*/  LDCU UR5, c[0x0][0x3b8] ;  /* 0x00007700ff0577ac */ /* 0x000ee20008000800 */
[----:B------:R-:W-:Y:S02]  /*f070*/  IMAD.MOV.U32 R140, RZ, RZ, R112 ;  /* 0x000000ffff8c7224 */ /* 0x000fe400078e0070 */
[----:B------:R-:W-:Y:S01]  /*f080*/  IMAD.MOV.U32 R141, RZ, RZ, R114 ;  /* 0x000000ffff8d7224 */ /* 0x000fe200078e0072 */
[----:B------:R-:W4:Y:S01]  /*f090*/  LDCU UR10, c[0x0][0x39c] ;  /* 0x00007380ff0a77ac */ /* 0x000f220008000800 */
[----:B------:R-:W-:-:S02]  /*f0a0*/  IMAD.MOV.U32 R143, RZ, RZ, R18 ;  /* 0x000000ffff8f7224 */ /* 0x000fc400078e0012 */
[----:B------:R-:W-:Y:S02]  /*f0b0*/  IMAD.MOV.U32 R44, RZ, RZ, R113 ;  /* 0x000000ffff2c7224 */ /* 0x000fe400078e0071 */
[----:B------:R-:W-:Y:S02]  /*f0c0*/  IMAD.MOV.U32 R112, RZ, RZ, R52 ;  /* 0x000000ffff707224 */ /* 0x000fe400078e0034 */
[----:B------:R-:W-:Y:S02]  /*f0d0*/  IMAD.MOV.U32 R113, RZ, RZ, R54 ;  /* 0x000000ffff717224 */ /* 0x000fe400078e0036 */
[----:B------:R-:W-:Y:S01]  /*f0e0*/  IMAD.MOV.U32 R114, RZ, RZ, R76 ;  /* 0x000000ffff727224 */ /* 0x000fe200078e004c */
[----:B------:R-:W1:Y:S01]  /*f0f0*/  LDS.128 R72, [R2] ;  /* 0x0000000002487984 */ /* 0x000e620000000c00 */
[----:B------:R-:W-:Y:S02]  /*f100*/  IMAD.MOV.U32 R52, RZ, RZ, R53 ;  /* 0x000000ffff347224 */ /* 0x000fe400078e0035 */
[----:B------:R-:W-:Y:S01]  /*f110*/  IMAD.MOV.U32 R53, RZ, RZ, R55 ;  /* 0x000000ffff357224 */ /* 0x000fe200078e0037 */
[----:B------:R-:W-:Y:S01]  /*f120*/  LDS.128 R8, [R2+0x400] ;  /* 0x0004000002087984 */ /* 0x000fe20000000c00 */
[----:B------:R-:W-:-:S02]  /*f130*/  IMAD.MOV.U32 R54, RZ, RZ, R77 ;  /* 0x000000ffff367224 */ /* 0x000fc400078e004d */
[----:B------:R-:W-:Y:S01]  /*f140*/  IMAD.MOV.U32 R55, RZ, RZ, R79 ;  /* 0x000000ffff377224 */ /* 0x000fe200078e004f */
[----:B------:R-:W-:Y:S06]  /*f150*/  BAR.SYNC.DEFER_BLOCKING 0x0 ;  /* 0x0000000000007b1d */ /* 0x000fec0000010000 */
[----:B------:R-:W-:Y:S04]  /*f160*/  STSM.16.M88.4 [R0], R12 ;  /* 0x0000000c00007844 */ /* 0x000fe80000000200 */
[----:B------:R2:W-:Y:S01]  /*f170*/  STSM.16.M88.4 [R0+0x200], R84 ;  /* 0x0002005400007844 */ /* 0x0005e20000000200 */
[----:B------:R-:W-:Y:S01]  /*f180*/  BAR.SYNC.DEFER_BLOCKING 0x0 ;  /* 0x0000000000007b1d */ /* 0x000fe20000010000 */
[----:B--2---:R-:W-:-:S02]  /*f190*/  IMAD.MOV.U32 R86, RZ, RZ, R41 ;  /* 0x000000ffff567224 */ /* 0x004fc400078e0029 */
[----:B------:R-:W-:Y:S02]  /*f1a0*/  IMAD.MOV.U32 R87, RZ, RZ, R43 ;  /* 0x000000ffff577224 */ /* 0x000fe400078e002b */
[----:B------:R-:W-:Y:S02]  /*f1b0*/  IMAD.MOV.U32 R84, RZ, RZ, R173 ;  /* 0x000000ffff547224 */ /* 0x000fe400078e00ad */
[----:B------:R-:W-:Y:S01]  /*f1c0*/  IMAD.MOV.U32 R85, RZ, RZ, R175 ;  /* 0x000000ffff557224 */ /* 0x000fe200078e00af */
[----:B------:R-:W2:Y:S04]  /*f1d0*/  LDS.128 R12, [R2] ;  /* 0x00000000020c7984 */ /* 0x000ea80000000c00 */
[----:B------:R-:W1:Y:S01]  /*f1e0*/  LDS.128 R4, [R2+0x400] ;  /* 0x0004000002047984 */ /* 0x000e620000000c00 */
[----:B------:R-:W-:Y:S06]  /*f1f0*/  BAR.SYNC.DEFER_BLOCKING 0x0 ;  /* 0x0000000000007b1d */ /* 0x000fec0000010000 */
[----:B------:R-:W-:Y:S04]  /*f200*/  STSM.16.M88.4 [R0], R100 ;  /* 0x0000006400007844 */ /* 0x000fe80000000200 */
[----:B------:R-:W-:Y:S01]  /*f210*/  STSM.16.M88.4 [R0+0x200], R104 ;  /* 0x0002006800007844 */ /* 0x000fe20000000200 */
[----:B------:R-:W-:Y:S06]  /*f220*/  BAR.SYNC.DEFER_BLOCKING 0x0 ;  /* 0x0000000000007b1d */ /* 0x000fec0000010000 */
[----:B------:R-:W1:Y:S04]  /*f230*/  LDS.128 R100, [R2] ;  /* 0x0000000002647984 */ /* 0x000e680000000c00 */
[----:B------:R-:W-:Y:S01]  /*f240*/  LDS.128 R40, [R2+0x400] ;  /* 0x0004000002287984 */ /* 0x000fe20000000c00 */
[----:B------:R-:W-:Y:S06]  /*f250*/  BAR.SYNC.DEFER_BLOCKING 0x0 ;  /* 0x0000000000007b1d */ /* 0x000fec0000010000 */
[----:B------:R-:W-:Y:S04]  /*f260*/  STSM.16.M88.4 [R0], R84 ;  /* 0x0000005400007844 */ /* 0x000fe80000000200 */
[----:B------:R2:W-:Y:S01]  /*f270*/  STSM.16.M88.4 [R0+0x200], R108 ;  /* 0x0002006c00007844 */ /* 0x0005e20000000200 */
[----:B------:R-:W-:Y:S01]  /*f280*/  BAR.SYNC.DEFER_BLOCKING 0x0 ;  /* 0x0000000000007b1d */ /* 0x000fe20000010000 */
[----:B--2---:R-:W-:-:S02]  /*f290*/  IMAD.MOV.U32 R111, RZ, RZ, R47 ;  /* 0x000000ffff6f7224 */ /* 0x004fc400078e002f */
[----:B------:R-:W-:Y:S02]  /*f2a0*/  IMAD.MOV.U32 R108, RZ, RZ, R49 ;  /* 0x000000ffff6c7224 */ /* 0x000fe400078e0031 */
[----:B------:R-:W-:Y:S02]  /*f2b0*/  IMAD.MOV.U32 R109, RZ, RZ, R51 ;  /* 0x000000ffff6d7224 */ /* 0x000fe400078e0033 */
[----:B------:R-:W-:Y:S02]  /*f2c0*/  IMAD.MOV.U32 R47, RZ, RZ, R19 ;  /* 0x000000ffff2f7224 */ /* 0x000fe400078e0013 */
[----:B------:R-:W-:Y:S02]  /*f2d0*/  IMAD.MOV.U32 R110, RZ, RZ, R45 ;  /* 0x000000ffff6e7224 */ /* 0x000fe400078e002d */
[----:B------:R-:W-:Y:S01]  /*f2e0*/  IMAD.MOV.U32 R45, RZ, RZ, R115 ;  /* 0x000000ffff2d7224 */ /* 0x000fe200078e0073 */
[----:B------:R-:W2:Y:S01]  /*f2f0*/  LDS.128 R104, [R2] ;  /* 0x0000000002687984 */ /* 0x000ea20000000c00 */
[----:B------:R-:W-:-:S03]  /*f300*/  IMAD.MOV.U32 R115, RZ, RZ, R78 ;  /* 0x000000ffff737224 */ /* 0x000fc600078e004e */
[----:B------:R-:W1:Y:S01]  /*f310*/  LDS.128 R84, [R2+0x400] ;  /* 0x0004000002547984 */ /* 0x000e620000000c00 */
[----:B------:R-:W-:Y:S06]  /*f320*/  BAR.SYNC.DEFER_BLOCKING 0x0 ;  /* 0x0000000000007b1d */ /* 0x000fec0000010000 */
[----:B------:R3:W-:Y:S04]  /*f330*/  STSM.16.M88.4 [R0], R136 ;  /* 0x0000008800007844 */ /* 0x0007e80000000200 */
[----:B------:R2:W-:Y:S01]  /*f340*/  STSM.16.M88.4 [R0+0x200], R140 ;  /* 0x0002008c00007844 */ /* 0x0005e20000000200 */
[----:B------:R-:W-:Y:S01]  /*f350*/  BAR.SYNC.DEFER_BLOCKING 0x0 ;  /* 0x0000000000007b1d */ /* 0x000fe20000010000 */
[----:B---3--:R-:W-:-:S02]  /*f360*/  IMAD.MOV.U32 R136, RZ, RZ, R116 ;  /* 0x000000ffff887224 */ /* 0x008fc400078e0074 */
[----:B------:R-:W-:Y:S02]  /*f370*/  IMAD.MOV.U32 R137, RZ, RZ, R118 ;  /* 0x000000ffff897224 */ /* 0x000fe400078e0076 */
[----:B------:R-:W-:Y:S02]  /*f380*/  IMAD.MOV.U32 R138, RZ, RZ, R20 ;  /* 0x000000ffff8a7224 */ /* 0x000fe400078e0014 */
[----:B------:R-:W-:Y:S02]  /*f390*/  IMAD.MOV.U32 R139, RZ, RZ, R22 ;  /* 0x000000ffff8b7224 */ /* 0x000fe400078e0016 */
[----:B------:R-:W-:Y:S02]  /*f3a0*/  IMAD.MOV.U32 R116, RZ, RZ, R117 ;  /* 0x000000ffff747224 */ /* 0x000fe400078e0075 */
[----:B------:R-:W-:Y:S02]  /*f3b0*/  IMAD.MOV.U32 R117, RZ, RZ, R119 ;  /* 0x000000ffff757224 */ /* 0x000fe400078e0077 */
[----:B------:R-:W-:-:S02]  /*f3c0*/  IMAD.MOV.U32 R118, RZ, RZ, R21 ;  /* 0x000000ffff767224 */ /* 0x000fc400078e0015 */
[----:B------:R-:W-:Y:S01]  /*f3d0*/  IMAD.MOV.U32 R119, RZ, RZ, R23 ;  /* 0x000000ffff777224 */ /* 0x000fe200078e0017 */
[----:B------:R-:W3:Y:S01]  /*f3e0*/  LDS.128 R48, [R2] ;  /* 0x0000000002307984 */ /* 0x000ee20000000c00 */
[----:B--2---:R-:W-:Y:S02]  /*f3f0*/  IMAD.MOV.U32 R140, RZ, RZ, R120 ;  /* 0x000000ffff8c7224 */ /* 0x004fe400078e0078 */
[----:B------:R-:W-:Y:S01]  /*f400*/  IMAD.MOV.U32 R141, RZ, RZ, R122 ;  /* 0x000000ffff8d7224 */ /* 0x000fe200078e007a */
[----:B------:R-:W-:Y:S01]  /*f410*/  LDS.128 R16, [R2+0x400] ;  /* 0x0004000002107984 */ /* 0x000fe20000000c00 */
[----:B------:R-:W-:Y:S02]  /*f420*/  IMAD.MOV.U32 R142, RZ, RZ, R24 ;  /* 0x000000ffff8e7224 */ /* 0x000fe400078e0018 */
[----:B------:R-:W-:Y:S01]  /*f430*/  IMAD.MOV.U32 R143, RZ, RZ, R26 ;  /* 0x000000ffff8f7224 */ /* 0x000fe200078e001a */
[----:B------:R-:W-:Y:S01]  /*f440*/  BAR.SYNC.DEFER_BLOCKING 0x0 ;  /* 0x0000000000007b1d */ /* 0x000fe20000010000 */
[----:B------:R-:W-:-:S02]  /*f450*/  IMAD.MOV.U32 R120, RZ, RZ, R121 ;  /* 0x000000ffff787224 */ /* 0x000fc400078e0079 */
[----:B------:R-:W-:Y:S02]  /*f460*/  IMAD.MOV.U32 R121, RZ, RZ, R123 ;  /* 0x000000ffff797224 */ /* 0x000fe400078e007b */
[----:B------:R-:W-:Y:S02]  /*f470*/  IMAD.MOV.U32 R122, RZ, RZ, R25 ;  /* 0x000000ffff7a7224 */ /* 0x000fe400078e0019 */
[----:B------:R-:W-:Y:S01]  /*f480*/  IMAD.MOV.U32 R123, RZ, RZ, R27 ;  /* 0x000000ffff7b7224 */ /* 0x000fe200078e001b */
[----:B------:R-:W-:Y:S04]  /*f490*/  STSM.16.M88.4 [R0], R108 ;  /* 0x0000006c00007844 */ /* 0x000fe80000000200 */
[----:B------:R-:W-:Y:S01]  /*f4a0*/  STSM.16.M88.4 [R0+0x200], R44 ;  /* 0x0002002c00007844 */ /* 0x000fe20000000200 */
[----:B------:R-:W-:Y:S06]  /*f4b0*/  BAR.SYNC.DEFER_BLOCKING 0x0 ;  /* 0x0000000000007b1d */ /* 0x000fec0000010000 */
[----:B------:R-:W2:Y:S04]  /*f4c0*/  LDS.128 R108, [R2] ;  /* 0x00000000026c7984 */ /* 0x000ea80000000c00 */
[----:B------:R-:W1:Y:S01]  /*f4d0*/  LDS.128 R44, [R2+0x400] ;  /* 0x00040000022c7984 */ /* 0x000e620000000c00 */
[----:B------:R-:W-:Y:S06]  /*f4e0*/  BAR.SYNC.DEFER_BLOCKING 0x0 ;  /* 0x0000000000007b1d */ /* 0x000fec0000010000 */
[----:B------:R-:W-:Y:S04]  /*f4f0*/  STSM.16.M88.4 [R0], R112 ;  /* 0x0000007000007844 */ /* 0x000fe80000000200 */
[----:B------:R3:W-:Y:S01]  /*f500*/  STSM.16.M88.4 [R0+0x200], R136 ;  /* 0x0002008800007844 */ /* 0x0007e20000000200 */
[----:B------:R-:W-:Y:S01]  /*f510*/  BAR.SYNC.DEFER_BLOCKING 0x0 ;  /* 0x0000000000007b1d */ /* 0x000fe20000010000 */
[----:B---3--:R-:W-:-:S02]  /*f520*/  IMAD.MOV.U32 R136, RZ, RZ, R56 ;  /* 0x000000ffff887224 */ /* 0x008fc400078e0038 */
[----:B------:R-:W-:Y:S02]  /*f530*/  IMAD.MOV.U32 R137, RZ, RZ, R58 ;  /* 0x000000ffff897224 */ /* 0x000fe400078e003a */
[----:B------:R-:W-:Y:S02]  /*f540*/  IMAD.MOV.U32 R138, RZ, RZ, R80 ;  /* 0x000000ffff8a7224 */ /* 0x000fe400078e0050 */
[----:B------:R-:W-:Y:S02]  /*f550*/  IMAD.MOV.U32 R139, RZ, RZ, R82 ;  /* 0x000000ffff8b7224 */ /* 0x000fe400078e0052 */
[----:B------:R-:W-:Y:S02]  /*f560*/  IMAD.MOV.U32 R56, RZ, RZ, R57 ;  /* 0x000000ffff387224 */ /* 0x000fe400078e0039 */
[----:B------:R-:W-:Y:S01]  /*f570*/  IMAD.MOV.U32 R57, RZ, RZ, R59 ;  /* 0x000000ffff397224 */ /* 0x000fe200078e003b */
[----:B------:R-:W3:Y:S01]  /*f580*/  LDS.128 R76, [R2] ;  /* 0x00000000024c7984 */ /* 0x000ee20000000c00 */
[----:B------:R-:W-:-:S02]  /*f590*/  IMAD.MOV.U32 R58, RZ, RZ, R81 ;  /* 0x000000ffff3a7224 */ /* 0x000fc400078e0051 */
[----:B------:R-:W-:Y:S01]  /*f5a0*/  IMAD.MOV.U32 R59, RZ, RZ, R83 ;  /* 0x000000ffff3b7224 */ /* 0x000fe200078e0053 */
[----:B------:R-:W-:Y:S01]  /*f5b0*/  LDS.128 R20, [R2+0x400] ;  /* 0x0004000002147984 */ /* 0x000fe20000000c00 */
[----:B------:R-:W-:Y:S06]  /*f5c0*/  BAR.SYNC.DEFER_BLOCKING 0x0 ;  /* 0x0000000000007b1d */ /* 0x000fec0000010000 */
[----:B------:R-:W-:Y:S04]  /*f5d0*/  STSM.16.M88.4 [R0], R52 ;  /* 0x0000003400007844 */ /* 0x000fe80000000200 */
[----:B------:R-:W-:Y:S01]  /*f5e0*/  STSM.16.M88.4 [R0+0x200], R116 ;  /* 0x0002007400007844 */ /* 0x000fe20000000200 */
[----:B------:R-:W-:Y:S06]  /*f5f0*/  BAR.SYNC.DEFER_BLOCKING 0x0 ;  /* 0x0000000000007b1d */ /* 0x000fec0000010000 */
[----:B------:R-:W1:Y:S04]  /*f600*/  LDS.128 R112, [R2] ;  /* 0x0000000002707984 */ /* 0x000e680000000c00 */
[----:B------:R-:W1:Y:S01]  /*f610*/  LDS.128 R52, [R2+0x400] ;  /* 0x0004000002347984 */ /* 0x000e620000000c00 */
[----:B------:R-:W-:Y:S06]  /*f620*/  BAR.SYNC.DEFER_BLOCKING 0x0 ;  /* 0x0000000000007b1d */ /* 0x000fec0000010000 */
[----:B------:R2:W-:Y:S04]  /*f630*/  STSM.16.M88.4 [R0], R136 ;  /* 0x0000008800007844 */ /* 0x0005e80000000200 */
[----:B------:R3:W-:Y:S01]  /*f640*/  STSM.16.M88.4 [R0+0x200], R140 ;  /* 0x0002008c00007844 */ /* 0x0007e20000000200 */
[----:B------:R-:W-:Y:S01]  /*f650*/  BAR.SYNC.DEFER_BLOCKING 0x0 ;  /* 0x0000000000007b1d */ /* 0x000fe20000010000 */
[----:B--2---:R-:W-:-:S02]  /*f660*/  IMAD.MOV.U32 R136, RZ, RZ, R60 ;  /* 0x000000ffff887224 */ /* 0x004fc400078e003c */
[----:B------:R-:W-:Y:S02]  /*f670*/  IMAD.MOV.U32 R137, RZ, RZ, R62 ;  /* 0x000000ffff897224 */ /* 0x000fe400078e003e */
[----:B------:R-:W-:Y:S02]  /*f680*/  IMAD.MOV.U32 R138, RZ, RZ, R88 ;  /* 0x000000ffff8a7224 */ /* 0x000fe400078e0058 */
[----:B------:R-:W-:Y:S02]  /*f690*/  IMAD.MOV.U32 R139, RZ, RZ, R90 ;  /* 0x000000ffff8b7224 */ /* 0x000fe400078e005a */
[----:B---3--:R-:W-:Y:S02]  /*f6a0*/  IMAD.MOV.U32 R140, RZ, RZ, R124 ;  /* 0x000000ffff8c7224 */ /* 0x008fe400078e007c */
[----:B------:R-:W-:Y:S02]  /*f6b0*/  IMAD.MOV.U32 R141, RZ, RZ, R126 ;  /* 0x000000ffff8d7224 */ /* 0x000fe400078e007e */
[----:B------:R-:W-:-:S02]  /*f6c0*/  IMAD.MOV.U32 R142, RZ, RZ, R28 ;  /* 0x000000ffff8e7224 */ /* 0x000fc400078e001c */
[----:B------:R-:W-:Y:S01]  /*f6d0*/  IMAD.MOV.U32 R143, RZ, RZ, R30 ;  /* 0x000000ffff8f7224 */ /* 0x000fe200078e001e */
[----:B------:R-:W2:Y:S01]  /*f6e0*/  LDS.128 R80, [R2] ;  /* 0x0000000002507984 */ /* 0x000ea20000000c00 */
[----:B------:R-:W-:Y:S02]  /*f6f0*/  IMAD.MOV.U32 R60, RZ, RZ, R61 ;  /* 0x000000ffff3c7224 */ /* 0x000fe400078e003d */
        /* <DEDUP_REMOVED lines=12> */
[----:B------:R-:W3:Y:S04]  /*f7c0*/  LDS.128 R116, [R2] ;  /* 0x0000000002747984 */ /* 0x000ee80000000c00 */
        /* <DEDUP_REMOVED lines=9> */
[----:B----4-:R-:W-:Y:S02]  /*f860*/  IMAD.MOV.U32 R140, RZ, RZ, R128 ;  /* 0x000000ffff8c7224 */ /* 0x010fe400078e0080 */
        /* <DEDUP_REMOVED lines=11> */
[----:B-1----:R-:W-:Y:S02]  /*f920*/  IMAD R96, R144, UR4, RZ ;  /* 0x0000000490607c24 */ /* 0x002fe4000f8e02ff */
[----:B------:R-:W-:Y:S01]  /*f930*/  IMAD.MOV.U32 R144, RZ, RZ, R133 ;  /* 0x000000ffff907224 */ /* 0x000fe200078e0085 */
[----:B------:R-:W1:Y:S02]  /*f940*/  LDCU UR4, c[0x0][0x39c] ;  /* 0x00007380ff0477ac */ /* 0x000e640008000800 */
[C---:B------:R-:W-:Y:S01]  /*f950*/  LEA R3, P6, R96.reuse, UR6, 0x2 ;  /* 0x0000000660037c11 */ /* 0x040fe2000f8c10ff */
[----:B------:R-:W4:Y:S03]  /*f960*/  LDCU UR6, c[0x0][0x39c] ;  /* 0x00007380ff0677ac */ /* 0x000f260008000800 */
[----:B------:R-:W-:Y:S01]  /*f970*/  LEA.HI.X.SX32 R96, R96, UR7, 0x2, P6 ;  /* 0x0000000760607c11 */ /* 0x000fe2000b0f16ff */
[----:B------:R-:W1:Y:S01]  /*f980*/  LDCU UR7, c[0x0][0x39c] ;  /* 0x00007380ff0777ac */ /* 0x000e620008000800 */
[----:B------:R-:W-:Y:S04]  /*f990*/  STSM.16.M88.4 [R0], R60 ;  /* 0x0000003c00007844 */ /* 0x000fe80000000200 */
[----:B------:R1:W-:Y:S01]  /*f9a0*/  STSM.16.M88.4 [R0+0x200], R124 ;  /* 0x0002007c00007844 */ /* 0x0003e20000000200 */
[----:B------:R-:W-:Y:S01]  /*f9b0*/  BAR.SYNC.DEFER_BLOCKING 0x0 ;  /* 0x0000000000007b1d */ /* 0x000fe20000010000 */
[----:B-1----:R-:W-:-:S02]  /*f9c0*/  IMAD.MOV.U32 R127, RZ, RZ, R95 ;  /* 0x000000ffff7f7224 */ /* 0x002fc400078e005f */
[----:B------:R-:W-:Y:S02]  /*f9d0*/  IMAD.MOV.U32 R124, RZ, RZ, R65 ;  /* 0x000000ffff7c7224 */ /* 0x000fe400078e0041 */
[----:B------:R-:W-:Y:S02]  /*f9e0*/  IMAD.MOV.U32 R125, RZ, RZ, R67 ;  /* 0x000000ffff7d7224 */ /* 0x000fe400078e0043 */
[----:B------:R-:W-:Y:S02]  /*f9f0*/  IMAD.MOV.U32 R95, RZ, RZ, R35 ;  /* 0x000000ffff5f7224 */ /* 0x000fe400078e0023 */
[----:B------:R-:W-:Y:S02]  /*fa00*/  IMAD.MOV.U32 R126, RZ, RZ, R93 ;  /* 0x000000ffff7e7224 */ /* 0x000fe400078e005d */
[----:B------:R-:W-:Y:S01]  /*fa10*/  IMAD.MOV.U32 R93, RZ, RZ, R131 ;  /* 0x000000ffff5d7224 */ /* 0x000fe200078e0083 */
[----:B------:R-:W1:Y:S01]  /*fa20*/  LDS.128 R120, [R2] ;  /* 0x0000000002787984 */ /* 0x000e620000000c00 */
[----:B------:R-:W-:-:S03]  /*fa30*/  IMAD.MOV.U32 R131, RZ, RZ, R98 ;  /* 0x000000ffff837224 */ /* 0x000fc600078e0062 */
        /* <DEDUP_REMOVED lines=14> */
[----:B------:R-:W-:-:S03]  /*fb20*/  IMAD R97, R197, UR5, RZ ;  /* 0x00000005c5617c24 */ /* 0x000fc6000f8e02ff */
[----:B------:R-:W-:Y:S01]  /*fb30*/  LDS.128 R32, [R2+0x400] ;  /* 0x0004000002207984 */ /* 0x000fe20000000c00 */
[----:B------:R-:W-:Y:S01]  /*fb40*/  BAR.SYNC.DEFER_BLOCKING 0x0 ;  /* 0x0000000000007b1d */ /* 0x000fe20000010000 */
[----:B------:R-:W-:-:S04]  /*fb50*/  LEA R98, P6, R97, R3, 0x2 ;  /* 0x0000000361627211 */ /* 0x000fc800078c10ff */
[C---:B------:R-:W-:Y:S01]  /*fb60*/  LEA.HI.X.SX32 R99, R97.reuse, R96, 0x2, P6 ;  /* 0x0000006061637211 */ /* 0x040fe200030f16ff */
[----:B------:R-:W-:Y:S04]  /*fb70*/  STSM.16.M88.4 [R0], R124 ;  /* 0x0000007c00007844 */ /* 0x000fe80000000200 */
[----:B------:R-:W-:Y:S01]  /*fb80*/  STSM.16.M88.4 [R0+0x200], R92 ;  /* 0x0002005c00007844 */ /* 0x000fe20000000200 */
[----:B------:R-:W-:Y:S06]  /*fb90*/  BAR.SYNC.DEFER_BLOCKING 0x0 ;  /* 0x0000000000007b1d */ /* 0x000fec0000010000 */
[----:B------:R-:W3:Y:S04]  /*fba0*/  LDS.128 R124, [R2] ;  /* 0x00000000027c7984 */ /* 0x000ee80000000c00 */
[----:B------:R-:W1:Y:S01]  /*fbb0*/  LDS.128 R92, [R2+0x400] ;  /* 0x00040000025c7984 */ /* 0x000e620000000c00 */
[----:B------:R-:W-:Y:S06]  /*fbc0*/  BAR.SYNC.DEFER_BLOCKING 0x0 ;  /* 0x0000000000007b1d */ /* 0x000fec0000010000 */
[----:B------:R2:W-:Y:S04]  /*fbd0*/  STSM.16.M88.4 [R0], R128 ;  /* 0x0000008000007844 */ /* 0x0005e80000000200 */
[----:B------:R-:W-:Y:S01]  /*fbe0*/  STSM.16.M88.4 [R0+0x200], R136 ;  /* 0x0002008800007844 */ /* 0x000fe20000000200 */
[----:B------:R-:W-:Y:S01]  /*fbf0*/  BAR.SYNC.DEFER_BLOCKING 0x0 ;  /* 0x0000000000007b1d */ /* 0x000fe20000010000 */
[----:B--2---:R-:W-:-:S02]  /*fc00*/  VIADD R129, R97, UR5 ;  /* 0x0000000561817c36 */ /* 0x004fc40008000000 */
[----:B------:R-:W-:Y:S02]  /*fc10*/  VIADD R97, R197, 0x5 ;  /* 0x00000005c5617836 */ /* 0x000fe40000000000 */
[C---:B------:R-:W-:Y:S01]  /*fc20*/  VIADD R132, R129.reuse, UR5 ;  /* 0x0000000581847c36 */ /* 0x040fe20008000000 */
[----:B------:R-:W-:-:S04]  /*fc30*/  LEA R128, P6, R129, R3, 0x2 ;  /* 0x0000000381807211 */ /* 0x000fc800078c10ff */
[----:B------:R-:W-:Y:S02]  /*fc40*/  LEA.HI.X.SX32 R129, R129, R96, 0x2, P6 ;  /* 0x0000006081817211 */ /* 0x000fe400030f16ff */
[----:B------:R-:W-:-:S04]  /*fc50*/  LEA R130, P6, R132, R3, 0x2 ;  /* 0x0000000384827211 */ /* 0x000fc800078c10ff */
[C---:B------:R-:W-:Y:S01]  /*fc60*/  LEA.HI.X.SX32 R131, R132.reuse, R96, 0x2, P6 ;  /* 0x0000006084837211 */ /* 0x040fe200030f16ff */
[----:B------:R-:W2:Y:S01]  /*fc70*/  LDS.128 R68, [R2] ;  /* 0x0000000002447984 */ /* 0x000ea20000000c00 */
[----:B------:R-:W-:-:S03]  /*fc80*/  VIADD R132, R132, UR5 ;  /* 0x0000000584847c36 */ /* 0x000fc60008000000 */
[----:B------:R-:W-:Y:S01]  /*fc90*/  LDS.128 R36, [R2+0x400] ;  /* 0x0004000002247984 */ /* 0x000fe20000000c00 */
[----:B------:R-:W-:Y:S06]  /*fca0*/  BAR.SYNC.DEFER_BLOCKING 0x0 ;  /* 0x0000000000007b1d */ /* 0x000fec0000010000 */
[----:B------:R-:W-:Y:S04]  /*fcb0*/  STSM.16.M88.4 [R0], R140 ;  /* 0x0000008c00007844 */ /* 0x000fe80000000200 */
[----:B------:R1:W-:Y:S01]  /*fcc0*/  STSM.16.M88.4 [R0+0x200], R144 ;  /* 0x0002009000007844 */ /* 0x0003e20000000200 */
[----:B------:R-:W-:Y:S01]  /*fcd0*/  BAR.SYNC.DEFER_BLOCKING 0x0 ;  /* 0x0000000000007b1d */ /* 0x000fe20000010000 */
[----:B-1----:R-:W-:-:S05]  /*fce0*/  VIADD R0, R197, 0x6 ;  /* 0x00000006c5007836 */ /* 0x002fca0000000000 */
[----:B------:R1:W-:Y:S01]  /*fcf0*/  @P2 STG.E desc[UR8][R98.64], R72 ;  /* 0x0000004862002986 */ /* 0x0003e2000c101908 */
[----:B------:R-:W-:Y:S01]  /*fd00*/  ISETP.LT.AND P2, PT, R97, UR4, !P0 ;  /* 0x0000000461007c0c */ /* 0x000fe2000c741270 */
[----:B------:R-:W2:Y:S02]  /*fd10*/  LDCU UR4, c[0x0][0x39c] ;  /* 0x00007380ff0477ac */ /* 0x000ea40008000800 */
[----:B------:R3:W-:Y:S01]  /*fd20*/  @P1 STG.E desc[UR8][R128.64], R12 ;  /* 0x0000000c80001986 */ /* 0x0007e2000c101908 */
[----:B----4-:R-:W-:Y:S01]  /*fd30*/  ISETP.LT.AND P1, PT, R0, UR6, !P0 ;  /* 0x0000000600007c0c */ /* 0x010fe2000c721270 */
[C---:B------:R-:W-:Y:S01]  /*fd40*/  VIADD R0, R197.reuse, 0x7 ;  /* 0x00000007c5007836 */ /* 0x040fe20000000000 */
[----:B------:R-:W4:Y:S01]  /*fd50*/  LDCU UR6, c[0x0][0x39c] ;  /* 0x00007380ff0677ac */ /* 0x000f220008000800 */
[----:B------:R2:W-:Y:S03]  /*fd60*/  @P5 STG.E desc[UR8][R130.64], R73 ;  /* 0x0000004982005986 */ /* 0x0005e6000c101908 */
[----:B------:R-:W-:Y:S01]  /*fd70*/  ISETP.LT.AND P5, PT, R0, UR7, !P0 ;  /* 0x0000000700007c0c */ /* 0x000fe2000c7a1270 */
[C---:B-1----:R-:W-:Y:S01]  /*fd80*/  VIADD R72, R132.reuse, UR5 ;  /* 0x0000000584487c36 */ /* 0x042fe20008000000 */
[----:B------:R-:W-:Y:S01]  /*fd90*/  LEA R98, P6, R132, R3, 0x2 ;  /* 0x0000000384627211 */ /* 0x000fe200078c10ff */
[----:B------:R-:W1:Y:S01]  /*fda0*/  LDCU UR7, c[0x0][0x39c] ;  /* 0x00007380ff0777ac */ /* 0x000e620008000800 */
[----:B------:R-:W-:-:S02]  /*fdb0*/  VIADD R0, R197, 0x8 ;  /* 0x00000008c5007836 */ /* 0x000fc40000000000 */
[----:B------:R-:W-:Y:S01]  /*fdc0*/  LEA.HI.X.SX32 R99, R132, R96, 0x2, P6 ;  /* 0x0000006084637211 */ /* 0x000fe200030f16ff */
[C---:B---3--:R-:W-:Y:S01]  /*fdd0*/  VIADD R12, R72.reuse, UR5 ;  /* 0x00000005480c7c36 */ /* 0x048fe20008000000 */
[----:B------:R-:W-:-:S03]  /*fde0*/  LEA R128, P6, R72, R3, 0x2 ;  /* 0x0000000348807211 */ /* 0x000fc600078c10ff */
[----:B------:R3:W-:Y:S01]  /*fdf0*/  @P4 STG.E desc[UR8][R98.64], R13 ;  /* 0x0000000d62004986 */ /* 0x0007e2000c101908 */
[-C--:B------:R-:W-:Y:S01]  /*fe00*/  LEA.HI.X.SX32 R129, R72, R96.reuse, 0x2, P6 ;  /* 0x0000006048817211 */ /* 0x080fe200030f16ff */
[C---:B------:R-:W-:Y:S01]  /*fe10*/  VIADD R97, R12.reuse, UR5 ;  /* 0x000000050c617c36 */ /* 0x040fe20008000000 */
[-C--:B------:R-:W-:Y:S02]  /*fe20*/  LEA R72, P6, R12, R3.reuse, 0x2 ;  /* 0x000000030c487211 */ /* 0x080fe400078c10ff */
[----:B--2---:R-:W-:Y:S01]  /*fe30*/  ISETP.LT.AND P4, PT, R0, UR4, !P0 ;  /* 0x0000000400007c0c */ /* 0x004fe2000c781270 */
[----:B------:R-:W-:Y:S01]  /*fe40*/  VIADD R0, R197, 0x9 ;  /* 0x00000009c5007836 */ /* 0x000fe20000000000 */
[----:B------:R-:W2:Y:S01]  /*fe50*/  LDCU UR4, c[0x0][0x39c] ;  /* 0x00007380ff0477ac */ /* 0x000ea20008000800 */
[-C--:B------:R-:W-:Y:S01]  /*fe60*/  LEA.HI.X.SX32 R73, R12, R96.reuse, 0x2, P6 ;  /* 0x000000600c497211 */ /* 0x080fe200030f16ff */
[----:B------:R1:W-:Y:S01]  /*fe70*/  @P3 STG.E desc[UR8][R128.64], R74 ;  /* 0x0000004a80003986 */ /* 0x0003e2000c101908 */
[CC--:B------:R-:W-:Y:S01]  /*fe80*/  LEA R12, P6, R97.reuse, R3.reuse, 0x2 ;  /* 0x00000003610c7211 */ /* 0x0c0fe200078c10ff */
[----:B---3--:R-:W-:Y:S01]  /*fe90*/  VIADD R99, R97, UR5 ;  /* 0x0000000561637c36 */ /* 0x008fe20008000000 */
[----:B----4-:R-:W-:Y:S01]  /*fea0*/  ISETP.LT.AND P3, PT, R0, UR6, !P0 ;  /* 0x0000000600007c0c */ /* 0x010fe2000c761270 */
[----:B------:R-:W-:Y:S01]  /*feb0*/  VIADD R0, R197, 0xa ;  /* 0x0000000ac5007836 */ /* 0x000fe20000000000 */
[----:B------:R-:W3:Y:S01]  /*fec0*/  LDCU UR6, c[0x0][0x39c] ;  /* 0x00007380ff0677ac */ /* 0x000ee20008000800 */
[----:B------:R-:W-:Y:S01]  /*fed0*/  LEA.HI.X.SX32 R13, R97, R96, 0x2, P6 ;  /* 0x00000060610d7211 */ /* 0x000fe200030f16ff */
[----:B------:R4:W-:Y:S01]  /*fee0*/  @P2 STG.E desc[UR8][R72.64], R14 ;  /* 0x0000000e48002986 */ /* 0x0009e2000c101908 */
[----:B------:R-:W-:-:S02]  /*fef0*/  LEA R98, P6, R99, R3, 0x2 ;  /* 0x0000000363627211 */ /* 0x000fc400078c10ff */
[----:B-1----:R-:W-:Y:S01]  /*ff00*/  ISETP.LT.AND P2, PT, R0, UR7, !P0 ;  /* 0x0000000700007c0c */ /* 0x002fe2000c741270 */
[----:B------:R-:W-:Y:S01]  /*ff10*/  VIADD R74, R99, UR5 ;  /* 0x00000005634a7c36 */ /* 0x000fe20008000000 */
[----:B------:R-:W1:Y:S01]  /*ff20*/  LDCU UR7, c[0x0][0x39c] ;  /* 0x00007380ff0777ac */ /* 0x000e620008000800 */
[----:B------:R-:W-:Y:S01]  /*ff30*/  VIADD R0, R197, 0xb ;  /* 0x0000000bc5007836 */ /* 0x000fe20000000000 */
[-C--:B------:R-:W-:Y:S01]  /*ff40*/  LEA.HI.X.SX32 R99, R99, R96.reuse, 0x2, P6 ;  /* 0x0000006063637211 */ /* 0x080fe200030f16ff */
[----:B------:R1:W-:Y:S03]  /*ff50*/  @P1 STG.E desc[UR8][R12.64], R75 ;  /* 0x0000004b0c001986 */ /* 0x0003e6000c101908 */
[----:B--2---:R-:W-:Y:S01]  /*ff60*/  ISETP.LT.AND P1, PT, R0, UR4, !P0 ;  /* 0x0000000400007c0c */ /* 0x004fe2000c721270 */
[C---:B----4-:R-:W-:Y:S01]  /*ff70*/  VIADD R14, R74.reuse, UR5 ;  /* 0x000000054a0e7c36 */ /* 0x050fe20008000000 */
[C---:B------:R-:W-:Y:S01]  /*ff80*/  LEA R72, P6, R74.reuse, R3, 0x2 ;  /* 0x000000034a487211 */ /* 0x040fe200078c10ff */
[----:B------:R-:W-:Y:S01]  /*ff90*/  VIADD R0, R197, 0xc ;  /* 0x0000000cc5007836 */ /* 0x000fe20000000000 */
[----:B------:R2:W-:Y:S01]  /*ffa0*/  @P5 STG.E desc[UR8][R98.64], R15 ;  /* 0x0000000f62005986 */ /* 0x0005e2000c101908 */
[----:B------:R-:W4:Y:S01]  /*ffb0*/  LDCU UR4, c[0x0][0x3b8] ;  /* 0x00007700ff0477ac */ /* 0x000f220008000800 */
[----:B------:R-:W-:-:S02]  /*ffc0*/  LEA.HI.X.SX32 R73, R74, R96, 0x2, P6 ;  /* 0x000000604a497211 */ /* 0x000fc400030f16ff */
[-C--:B------:R-:W-:Y:S02]  /*ffd0*/  LEA R128, P6, R14, R3.reuse, 0x2 ;  /* 0x000000030e807211 */ /* 0x080fe400078c10ff */
[----:B---3--:R-:W-:Y:S01]  /*ffe0*/  ISETP.LT.AND P5, PT, R0, UR6, !P0 ;  /* 0x0000000600007c0c */ /* 0x008fe2000c7a1270 */
[C---:B------:R-:W-:Y:S01]  /*fff0*/  VIADD R0, R197.reuse, 0xd ;  /* 0x0000000dc5007836 */ /* 0x040fe20000000000 */
[C---:B------:R-:W-:Y:S01]  /*10000*/  LEA.HI.X.SX32 R129, R14.reuse, R96, 0x2, P6 ;  /* 0x000000600e817211 */ /* 0x040fe200030f16ff */
[----:B------:R-:W-:Y:S01]  /*10010*/  VIADD R14, R14, UR5 ;  /* 0x000000050e0e7c36 */ /* 0x000fe20008000000 */
[----:B------:R-:W3:Y:S01]  /*10020*/  LDCU UR6, c[0x0][0x39c] ;  /* 0x00007380ff0677ac */ /* 0x000ee20008000800 */
[----:B------:R-:W-:Y:S01]  /*10030*/  @P4 STG.E desc[UR8][R72.64], R8 ;  /* 0x0000000848004986 */ /* 0x000fe2000c101908 */
[----:B-1----:R-:W-:Y:S01]  /*10040*/  ISETP.LT.AND P4, PT, R0, UR7, !P0 ;  /* 0x0000000700007c0c */ /* 0x002fe2000c781270 */
[C---:B------:R-:W-:Y:S01]  /*10050*/  VIADD R74, R14.reuse, UR5 ;  /* 0x000000050e4a7c36 */ /* 0x040fe20008000000 */
[----:B------:R-:W1:Y:S01]  /*10060*/  LDCU UR7, c[0x0][0x3b8] ;  /* 0x00007700ff0777ac */ /* 0x000e620008000800 */
[----:B------:R1:W-:Y:S01]  /*10070*/  @P3 STG.E desc[UR8][R128.64], R4 ;  /* 0x0000000480003986 */ /* 0x0003e2000c101908 */
[----:B------:R-:W-:Y:S01]  /*10080*/  LEA R12, P3, R14, R3, 0x2 ;  /* 0x000000030e0c7211 */ /* 0x000fe200078610ff */
[----:B------:R-:W-:-:S03]  /*10090*/  VIADD R0, R197, 0xe ;  /* 0x0000000ec5007836 */ /* 0x000fc60000000000 */
[-C--:B------:R-:W-:Y:S02]  /*100a0*/  LEA.HI.X.SX32 R13, R14, R96.reuse, 0x2, P3 ;  /* 0x000000600e0d7211 */ /* 0x080fe400018f16ff */
[-C--:B------:R-:W-:Y:S02]  /*100b0*/  LEA R14, P6, R74, R3.reuse, 0x2 ;  /* 0x000000034a0e7211 */ /* 0x080fe400078c10ff */
[----:B------:R-:W-:Y:S01]  /*100c0*/  ISETP.LT.AND P3, PT, R0, UR10, !P0 ;  /* 0x0000000a00007c0c */ /* 0x000fe2000c761270 */
[----:B------:R-:W4:Y:S01]  /*100d0*/  LDCU UR10, c[0x0][0x39c] ;  /* 0x00007380ff0a77ac */ /* 0x000f220008000800 */
[C---:B------:R-:W-:Y:S01]  /*100e0*/  VIADD R0, R197.reuse, 0xf ;  /* 0x0000000fc5007836 */ /* 0x040fe20000000000 */
[C---:B--2---:R-:W-:Y:S01]  /*100f0*/  LEA.HI.X.SX32 R15, R74.reuse, R96, 0x2, P6 ;  /* 0x000000604a0f7211 */ /* 0x044fe200030f16ff */
[----:B------:R-:W-:Y:S01]  /*10100*/  VIADD R74, R74, UR5 ;  /* 0x000000054a4a7c36 */ /* 0x000fe20008000000 */
[----:B------:R2:W-:Y:S02]  /*10110*/  @P2 STG.E desc[UR8][R12.64], R9 ;  /* 0x000000090c002986 */ /* 0x0005e4000c101908 */
[----:B---3--:R-:W-:Y:S01]  /*10120*/  ISETP.LT.AND P2, PT, R0, UR6, !P0 ;  /* 0x0000000600007c0c */ /* 0x008fe2000c741270 */
[C---:B-1----:R-:W-:Y:S01]  /*10130*/  VIADD R4, R74.reuse, UR5 ;  /* 0x000000054a047c36 */ /* 0x042fe20008000000 */
[----:B------:R1:W-:Y:S01]  /*10140*/  @P1 STG.E desc[UR8][R14.64], R5 ;  /* 0x000000050e001986 */ /* 0x0003e2000c101908 */
[-C--:B------:R-:W-:Y:S01]  /*10150*/  LEA R72, P1, R74, R3.reuse, 0x2 ;  /* 0x000000034a487211 */ /* 0x080fe200078210ff */
[----:B------:R-:W-:Y:S01]  /*10160*/  VIADD R0, R197, 0x10 ;  /* 0x00000010c5007836 */ /* 0x000fe20000000000 */
[----:B------:R-:W3:Y:S01]  /*10170*/  LDCU UR6, c[0x0][0x3b8] ;  /* 0x00007700ff0677ac */ /* 0x000ee20008000800 */
[----:B------:R-:W-:-:S02]  /*10180*/  LEA R8, P6, R4, R3, 0x2 ;  /* 0x0000000304087211 */ /* 0x000fc400078c10ff */
[-C--:B------:R-:W-:Y:S02]  /*10190*/  LEA.HI.X.SX32 R73, R74, R96.reuse, 0x2, P1 ;  /* 0x000000604a497211 */ /* 0x080fe400008f16ff */
[----:B------:R-:W-:Y:S01]  /*101a0*/  ISETP.LT.AND P1, PT, R0, UR11, !P0 ;  /* 0x0000000b00007c0c */ /* 0x000fe2000c721270 */
[----:B------:R-:W-:Y:S01]  /*101b0*/  VIADD R0, R197, 0x11 ;  /* 0x00000011c5007836 */ /* 0x000fe20000000000 */
[C---:B--2---:R-:W-:Y:S01]  /*101c0*/  LEA.HI.X.SX32 R9, R4.reuse, R96, 0x2, P6 ;  /* 0x0000006004097211 */ /* 0x044fe200030f16ff */
[----:B------:R-:W-:Y:S01]  /*101d0*/  @P5 STG.E desc[UR8][R72.64], R10 ;  /* 0x0000000a48005986 */ /* 0x000fe2000c101908 */
[----:B-1----:R-:W-:Y:S01]  /*101e0*/  VIADD R5, R4, UR5 ;  /* 0x0000000504057c36 */ /* 0x002fe20008000000 */
[----:B------:R-:W1:Y:S01]  /*101f0*/  LDCU UR11, c[0x0][0x3b8] ;  /* 0x00007700ff0b77ac */ /* 0x000e620008000800 */
[----:B----4-:R-:W-:Y:S01]  /*10200*/  ISETP.LT.AND P5, PT, R0, UR10, !P0 ;  /* 0x0000000a00007c0c */ /* 0x010fe2000c7a1270 */
[----:B------:R3:W-:Y:S01]  /*10210*/  @P4 STG.E desc[UR8][R8.64], R6 ;  /* 0x0000000608004986 */ /* 0x0007e2000c101908 */
[C---:B------:R-:W-:Y:S01]  /*10220*/  VIADD R14, R5.reuse, UR5 ;  /* 0x00000005050e7c36 */ /* 0x040fe20008000000 */
[----:B------:R-:W2:Y:S01]  /*10230*/  LDCU UR10, c[0x0][0x3b8] ;  /* 0x00007700ff0a77ac */ /* 0x000ea20008000800 */
[----:B------:R-:W-:Y:S01]  /*10240*/  LEA R4, P4, R5, R3, 0x2 ;  /* 0x0000000305047211 */ /* 0x000fe200078810ff */
[----:B------:R-:W-:-:S02]  /*10250*/  VIADD R0, R197, 0x12 ;  /* 0x00000012c5007836 */ /* 0x000fc40000000000 */
[CC--:B------:R-:W-:Y:S01]  /*10260*/  LEA R12, P6, R14.reuse, R3.reuse, 0x2 ;  /* 0x000000030e0c7211 */ /* 0x0c0fe200078c10ff */
[----:B------:R-:W4:Y:S01]  /*10270*/  LDCU UR5, c[0x0][0x3b8] ;  /* 0x00007700ff0577ac */ /* 0x000f220008000800 */
[-C--:B------:R-:W-:Y:S02]  /*10280*/  LEA.HI.X.SX32 R5, R5, R96.reuse, 0x2, P4 ;  /* 0x0000006005057211 */ /* 0x080fe400020f16ff */
[CC--:B------:R-:W-:Y:S01]  /*10290*/  LEA.HI.X.SX32 R13, R14.reuse, R96.reuse, 0x2, P6 ;  /* 0x000000600e0d7211 */ /* 0x0c0fe200030f16ff */
[----:B------:R-:W-:Y:S01]  /*102a0*/  VIADD R14, R14, UR4 ;  /* 0x000000040e0e7c36 */ /* 0x000fe20008000000 */
[----:B------:R-:W-:Y:S01]  /*102b0*/  ISETP.LT.AND P4, PT, R0, UR12, !P0 ;  /* 0x0000000c00007c0c */ /* 0x000fe2000c781270 */
[----:B------:R1:W-:Y:S01]  /*102c0*/  @P3 STG.E desc[UR8][R4.64], R11 ;  /* 0x0000000b04003986 */ /* 0x0003e2000c101908 */
[C---:B------:R-:W-:Y:S01]  /*102d0*/  VIADD R0, R197.reuse, 0x13 ;  /* 0x00000013c5007836 */ /* 0x040fe20000000000 */
[----:B------:R-:W2:Y:S01]  /*102e0*/  LDCU UR12, c[0x0][0x39c] ;  /* 0x00007380ff0c77ac */ /* 0x000ea20008000800 */
[C---:B---3--:R-:W-:Y:S01]  /*102f0*/  VIADD R6, R14.reuse, UR6 ;  /* 0x000000060e067c36 */ /* 0x048fe20008000000 */
[----:B------:R3:W-:Y:S01]  /*10300*/  @P2 STG.E desc[UR8][R12.64], R7 ;  /* 0x000000070c002986 */ /* 0x0007e2000c101908 */
[-C--:B------:R-:W-:Y:S01]  /*10310*/  LEA R8, P2, R14, R3.reuse, 0x2 ;  /* 0x000000030e087211 */ /* 0x080fe200078410ff */
[----:B------:R-:W4:Y:S01]  /*10320*/  LDCU UR4, c[0x0][0x3b8] ;  /* 0x00007700ff0477ac */ /* 0x000f220008000800 */
[----:B------:R-:W-:Y:S01]  /*10330*/  ISETP.LT.AND P3, PT, R0, UR13, !P0 ;  /* 0x0000000d00007c0c */ /* 0x000fe2000c761270 */
[----:B------:R-:W-:Y:S01]  /*10340*/  VIADD R0, R197, 0x14 ;  /* 0x00000014c5007836 */ /* 0x000fe20000000000 */
[-C--:B------:R-:W-:Y:S01]  /*10350*/  LEA.HI.X.SX32 R9, R14, R96.reuse, 0x2, P2 ;  /* 0x000000600e097211 */ /* 0x080fe200010f16ff */
[----:B------:R-:W4:Y:S01]  /*10360*/  LDCU UR6, c[0x0][0x3b8] ;  /* 0x00007700ff0677ac */ /* 0x000f220008000800 */
[----:B------:R-:W4:Y:S01]  /*10370*/  LDS.128 R12, [R2] ;  /* 0x00000000020c7984 */ /* 0x000f220000000c00 */
[C---:B-1----:R-:W-:Y:S01]  /*10380*/  LEA R4, P6, R6.reuse, R3, 0x2 ;  /* 0x0000000306047211 */ /* 0x042fe200078c10ff */
[----:B------:R-:W1:Y:S02]  /*10390*/  LDCU UR13, c[0x0][0x39c] ;  /* 0x00007380ff0d77ac */ /* 0x000e640008000800 */
[----:B------:R1:W-:Y:S01]  /*103a0*/  @P1 STG.E desc[UR8][R8.64], R100 ;  /* 0x0000006408001986 */ /* 0x0003e2000c101908 */
[C---:B---3--:R-:W-:Y:S01]  /*103b0*/  VIADD R7, R6.reuse, UR7 ;  /* 0x0000000706077c36 */ /* 0x048fe20008000000 */
[----:B------:R-:W-:Y:S01]  /*103c0*/  LEA.HI.X.SX32 R5, R6, R96, 0x2, P6 ;  /* 0x0000006006057211 */ /* 0x000fe200030f16ff */
[----:B------:R-:W3:Y:S01]  /*103d0*/  LDCU UR7, c[0x0][0x3b8] ;  /* 0x00007700ff0777ac */ /* 0x000ee20008000800 */
[----:B------:R-:W-:Y:S01]  /*103e0*/  ISETP.LT.AND P2, PT, R0, UR14, !P0 ;  /* 0x0000000e00007c0c */ /* 0x000fe2000c741270 */
[----:B--2---:R-:W-:-:S02]  /*103f0*/  VIADD R10, R7, UR10 ;  /* 0x0000000a070a7c36 */ /* 0x004fc40008000000 */
[----:B------:R2:W-:Y:S01]  /*10400*/  @P5 STG.E desc[UR8][R4.64], R104 ;  /* 0x0000006804005986 */ /* 0x0005e2000c101908 */
[-C--:B------:R-:W-:Y:S01]  /*10410*/  LEA R6, P5, R7, R3.reuse, 0x2 ;  /* 0x0000000307067211 */ /* 0x080fe200078a10ff */
[----:B------:R-:W-:Y:S01]  /*10420*/  VIADD R0, R197, 0x15 ;  /* 0x00000015c5007836 */ /* 0x000fe20000000000 */
[----:B------:R-:W3:Y:S01]  /*10430*/  LDCU UR14, c[0x0][0x39c] ;  /* 0x00007380ff0e77ac */ /* 0x000ee20008000800 */
[CC--:B-1----:R-:W-:Y:S02]  /*10440*/  LEA R8, P6, R10.reuse, R3.reuse, 0x2 ;  /* 0x000000030a087211 */ /* 0x0c2fe400078c10ff */
[-C--:B------:R-:W-:Y:S01]  /*10450*/  LEA.HI.X.SX32 R7, R7, R96.reuse, 0x2, P5 ;  /* 0x0000006007077211 */ /* 0x080fe200028f16ff */
[----:B------:R-:W1:Y:S01]  /*10460*/  LDCU UR10, c[0x0][0x3b8] ;  /* 0x00007700ff0a77ac */ /* 0x000e620008000800 */
[CC--:B------:R-:W-:Y:S01]  /*10470*/  LEA.HI.X.SX32 R9, R10.reuse, R96.reuse, 0x2, P6 ;  /* 0x000000600a097211 */ /* 0x0c0fe200030f16ff */
[----:B------:R-:W-:Y:S01]  /*10480*/  VIADD R10, R10, UR11 ;  /* 0x0000000b0a0a7c36 */ /* 0x000fe20008000000 */
[----:B------:R-:W-:Y:S01]  /*10490*/  ISETP.LT.AND P1, PT, R0, UR12, !P0 ;  /* 0x0000000c00007c0c */ /* 0x000fe2000c721270 */
[----:B------:R3:W-:Y:S01]  /*104a0*/  @P4 STG.E desc[UR8][R6.64], R101 ;  /* 0x0000006506004986 */ /* 0x0007e2000c101908 */
[C---:B------:R-:W-:Y:S01]  /*104b0*/  VIADD R0, R197.reuse, 0x16 ;  /* 0x00000016c5007836 */ /* 0x040fe20000000000 */
[----:B------:R-:W1:Y:S01]  /*104c0*/  LDCU UR12, c[0x0][0x39c] ;  /* 0x00007380ff0c77ac */ /* 0x000e620008000800 */
[C---:B----4-:R-:W-:Y:S01]  /*104d0*/  VIADD R11, R10.reuse, UR5 ;  /* 0x000000050a0b7c36 */ /* 0x050fe20008000000 */
[----:B------:R4:W-:Y:S01]  /*104e0*/  @P3 STG.E desc[UR8][R8.64], R105 ;  /* 0x0000006908003986 */ /* 0x0009e2000c101908 */
[-C--:B--2---:R-:W-:Y:S01]  /*104f0*/  LEA R4, P3, R10, R3.reuse, 0x2 ;  /* 0x000000030a047211 */ /* 0x084fe200078610ff */
[----:B------:R-:W2:Y:S01]  /*10500*/  LDCU UR11, c[0x0][0x3b8] ;  /* 0x00007700ff0b77ac */ /* 0x000ea20008000800 */
[----:B------:R-:W-:Y:S01]  /*10510*/  ISETP.LT.AND P5, PT, R0, UR13, !P0 ;  /* 0x0000000d00007c0c */ /* 0x000fe2000c7a1270 */
[----:B------:R-:W-:Y:S01]  /*10520*/  VIADD R0, R197, 0x17 ;  /* 0x00000017c5007836 */ /* 0x000fe20000000000 */
[----:B------:R-:W-:Y:S01]  /*10530*/  LEA.HI.X.SX32 R5, R10, R96, 0x2, P3 ;  /* 0x000000600a057211 */ /* 0x000fe200018f16ff */
[----:B------:R-:W2:Y:S01]  /*10540*/  LDCU UR13, c[0x0][0x39c] ;  /* 0x00007380ff0d77ac */ /* 0x000ea20008000800 */
[----:B---3--:R-:W-:-:S03]  /*10550*/  LEA R6, P6, R11, R3, 0x2 ;  /* 0x000000030b067211 */ /* 0x008fc600078c10ff */
[----:B------:R3:W-:Y:S01]  /*10560*/  @P2 STG.E desc[UR8][R4.64], R102 ;  /* 0x0000006604002986 */ /* 0x0007e2000c101908 */
[----:B------:R-:W-:Y:S01]  /*10570*/  ISETP.LT.AND P4, PT, R0, UR14, !P0 ;  /* 0x0000000e00007c0c */ /* 0x000fe2000c781270 */
[----:B------:R-:W2:Y:S01]  /*10580*/  LDCU UR5, c[0x0][0x3b8] ;  /* 0x00007700ff0577ac */ /* 0x000ea20008000800 */
[CC--:B------:R-:W-:Y:S01]  /*10590*/  LEA.HI.X.SX32 R7, R11.reuse, R96.reuse, 0x2, P6 ;  /* 0x000000600b077211 */ /* 0x0c0fe200030f16ff */
[----:B------:R-:W-:Y:S02]  /*105a0*/  VIADD R11, R11, UR4 ;  /* 0x000000040b0b7c36 */ /* 0x000fe40008000000 */
[----:B------:R-:W-:Y:S01]  /*105b0*/  VIADD R0, R197, 0x18 ;  /* 0x00000018c5007836 */ /* 0x000fe20000000000 */
[----:B------:R-:W2:Y:S01]  /*105c0*/  LDCU UR14, c[0x0][0x39c] ;  /* 0x00007380ff0e77ac */ /* 0x000ea20008000800 */
[C---:B------:R-:W-:Y:S01]  /*105d0*/  VIADD R10, R11.reuse, UR6 ;  /* 0x000000060b0a7c36 */ /* 0x040fe20008000000 */
[----:B------:R2:W-:Y:S01]  /*105e0*/  @P1 STG.E desc[UR8][R6.64], R106 ;  /* 0x0000006a06001986 */ /* 0x0005e2000c101908 */
[-C--:B----4-:R-:W-:Y:S01]  /*105f0*/  LEA R8, P1, R11, R3.reuse, 0x2 ;  /* 0x000000030b087211 */ /* 0x090fe200078210ff */
[----:B------:R-:W4:Y:S01]  /*10600*/  LDCU UR4, c[0x0][0x3b8] ;  /* 0x00007700ff0477ac */ /* 0x000f220008000800 */
[----:B-1----:R-:W-:Y:S01]  /*10610*/  ISETP.LT.AND P3, PT, R0, UR12, !P0 ;  /* 0x0000000c00007c0c */ /* 0x002fe2000c761270 */
[----:B------:R-:W-:Y:S01]  /*10620*/  VIADD R0, R197, 0x19 ;  /* 0x00000019c5007836 */ /* 0x000fe20000000000 */
[----:B---3--:R-:W-:Y:S01]  /*10630*/  LEA R4, P6, R10, R3, 0x2 ;  /* 0x000000030a047211 */ /* 0x008fe200078c10ff */
[----:B------:R-:W1:Y:S01]  /*10640*/  LDCU UR12, c[0x0][0x39c] ;  /* 0x00007380ff0c77ac */ /* 0x000e620008000800 */
[----:B------:R-:W-:-:S02]  /*10650*/  LEA.HI.X.SX32 R9, R11, R96, 0x2, P1 ;  /* 0x000000600b097211 */ /* 0x000fc400008f16ff */
[CC--:B------:R-:W-:Y:S01]  /*10660*/  LEA.HI.X.SX32 R5, R10.reuse, R96.reuse, 0x2, P6 ;  /* 0x000000600a057211 */ /* 0x0c0fe200030f16ff */
[----:B------:R-:W-:Y:S01]  /*10670*/  VIADD R10, R10, UR7 ;  /* 0x000000070a0a7c36 */ /* 0x000fe20008000000 */
[----:B--2---:R-:W-:Y:S01]  /*10680*/  ISETP.LT.AND P2, PT, R0, UR13, !P0 ;  /* 0x0000000d00007c0c */ /* 0x004fe2000c741270 */
[----:B------:R2:W-:Y:S01]  /*10690*/  @P5 STG.E desc[UR8][R8.64], R103 ;  /* 0x0000006708005986 */ /* 0x0005e2000c101908 */
[----:B------:R-:W3:Y:S01]  /*106a0*/  LDCU UR6, c[0x0][0x3b8] ;  /* 0x00007700ff0677ac */ /* 0x000ee20008000800 */
[C---:B------:R-:W-:Y:S02]  /*106b0*/  VIADD R11, R10.reuse, UR10 ;  /* 0x0000000a0a0b7c36 */ /* 0x040fe40008000000 */
[----:B------:R1:W-:Y:S01]  /*106c0*/  @P4 STG.E desc[UR8][R4.64], R107 ;  /* 0x0000006b04004986 */ /* 0x0003e2000c101908 */
[C---:B------:R-:W-:Y:S01]  /*106d0*/  LEA R6, P4, R10.reuse, R3, 0x2 ;  /* 0x000000030a067211 */ /* 0x040fe200078810ff */
[----:B------:R-:W-:Y:S01]  /*106e0*/  VIADD R0, R197, 0x1a ;  /* 0x0000001ac5007836 */ /* 0x000fe20000000000 */
[----:B------:R-:W3:Y:S02]  /*106f0*/  LDCU UR13, c[0x0][0x39c] ;  /* 0x00007380ff0d77ac */ /* 0x000ee40008000800 */
[----:B------:R-:W-:-:S02]  /*10700*/  LEA.HI.X.SX32 R7, R10, R96, 0x2, P4 ;  /* 0x000000600a077211 */ /* 0x000fc400020f16ff */
[----:B------:R-:W-:Y:S01]  /*10710*/  ISETP.LT.AND P1, PT, R0, UR14, !P0 ;  /* 0x0000000e00007c0c */ /* 0x000fe2000c721270 */
[----:B------:R-:W-:Y:S01]  /*10720*/  VIADD R0, R197, 0x1b ;  /* 0x0000001bc5007836 */ /* 0x000fe20000000000 */
[CC--:B--2---:R-:W-:Y:S01]  /*10730*/  LEA R8, P6, R11.reuse, R3.reuse, 0x2 ;  /* 0x000000030b087211 */ /* 0x0c4fe200078c10ff */
[----:B------:R2:W-:Y:S01]  /*10740*/  @P3 STG.E desc[UR8][R6.64], R40 ;  /* 0x0000002806003986 */ /* 0x0005e2000c101908 */
[----:B------:R-:W4:Y:S02]  /*10750*/  LDCU UR14, c[0x0][0x39c] ;  /* 0x00007380ff0e77ac */ /* 0x000f240008000800 */
[CC--:B------:R-:W-:Y:S01]  /*10760*/  LEA.HI.X.SX32 R9, R11.reuse, R96.reuse, 0x2, P6 ;  /* 0x000000600b097211 */ /* 0x0c0fe200030f16ff */
[----:B------:R-:W-:Y:S01]  /*10770*/  VIADD R11, R11, UR11 ;  /* 0x0000000b0b0b7c36 */ /* 0x000fe20008000000 */
[----:B------:R-:W4:Y:S01]  /*10780*/  LDCU UR7, c[0x0][0x3b8] ;  /* 0x00007700ff0777ac */ /* 0x000f220008000800 */
[----:B-1----:R-:W-:Y:S01]  /*10790*/  ISETP.LT.AND P5, PT, R0, UR12, !P0 ;  /* 0x0000000c00007c0c */ /* 0x002fe2000c7a1270 */
[----:B------:R-:W-:Y:S01]  /*107a0*/  VIADD R0, R197, 0x1c ;  /* 0x0000001cc5007836 */ /* 0x000fe20000000000 */
[----:B------:R1:W-:Y:S01]  /*107b0*/  @P2 STG.E desc[UR8][R8.64], R84 ;  /* 0x0000005408002986 */ /* 0x0003e2000c101908 */
[C---:B------:R-:W-:Y:S01]  /*107c0*/  VIADD R10, R11.reuse, UR5 ;  /* 0x000000050b0a7c36 */ /* 0x040fe20008000000 */
[-C--:B------:R-:W-:Y:S01]  /*107d0*/  LEA R4, P2, R11, R3.reuse, 0x2 ;  /* 0x000000030b047211 */ /* 0x080fe200078410ff */
[----:B------:R-:W1:Y:S01]  /*107e0*/  LDCU UR10, c[0x0][0x3b8] ;  /* 0x00007700ff0a77ac */ /* 0x000e620008000800 */
[----:B---3--:R-:W-:Y:S01]  /*107f0*/  ISETP.LT.AND P4, PT, R0, UR13, !P0 ;  /* 0x0000000d00007c0c */ /* 0x008fe2000c781270 */
[----:B------:R-:W-:Y:S01]  /*10800*/  VIADD R0, R197, 0x1d ;  /* 0x0000001dc5007836 */ /* 0x000fe20000000000 */
[----:B--2---:R-:W-:Y:S01]  /*10810*/  LEA R6, P6, R10, R3, 0x2 ;  /* 0x000000030a067211 */ /* 0x004fe200078c10ff */
[----:B------:R-:W2:Y:S01]  /*10820*/  LDCU UR12, c[0x0][0x39c] ;  /* 0x00007380ff0c77ac */ /* 0x000ea20008000800 */
[----:B------:R-:W-:-:S02]  /*10830*/  LEA.HI.X.SX32 R5, R11, R96, 0x2, P2 ;  /* 0x000000600b057211 */ /* 0x000fc400010f16ff */
[CC--:B------:R-:W-:Y:S01]  /*10840*/  LEA.HI.X.SX32 R7, R10.reuse, R96.reuse, 0x2, P6 ;  /* 0x000000600a077211 */ /* 0x0c0fe200030f16ff */
[----:B----4-:R-:W-:Y:S01]  /*10850*/  VIADD R10, R10, UR4 ;  /* 0x000000040a0a7c36 */ /* 0x010fe20008000000 */
[----:B------:R-:W3:Y:S01]  /*10860*/  LDCU UR13, c[0x0][0x39c] ;  /* 0x00007380ff0d77ac */ /* 0x000ee20008000800 */
[----:B------:R4:W-:Y:S01]  /*10870*/  @P1 STG.E desc[UR8][R4.64], R41 ;  /* 0x0000002904001986 */ /* 0x0009e2000c101908 */
[----:B------:R-:W-:Y:S01]  /*10880*/  ISETP.LT.AND P3, PT, R0, UR14, !P0 ;  /* 0x0000000e00007c0c */ /* 0x000fe2000c761270 */
[C---:B------:R-:W-:Y:S01]  /*10890*/  VIADD R11, R10.reuse, UR6 ;  /* 0x000000060a0b7c36 */ /* 0x040fe20008000000 */
[----:B------:R-:W3:Y:S01]  /*108a0*/  LDCU UR11, c[0x0][0x3b8] ;  /* 0x00007700ff0b77ac */ /* 0x000ee20008000800 */
[----:B------:R3:W-:Y:S01]  /*108b0*/  @P5 STG.E desc[UR8][R6.64], R85 ;  /* 0x0000005506005986 */ /* 0x0007e2000c101908 */
[CC--:B-1----:R-:W-:Y:S01]  /*108c0*/  LEA R8, P5, R10.reuse, R3.reuse, 0x2 ;  /* 0x000000030a087211 */ /* 0x0c2fe200078a10ff */
[----:B------:R-:W-:Y:S01]  /*108d0*/  VIADD R0, R197, 0x1e ;  /* 0x0000001ec5007836 */ /* 0x000fe20000000000 */
[----:B------:R-:W1:Y:S02]  /*108e0*/  LDCU UR5, c[0x0][0x3b8] ;  /* 0x00007700ff0577ac */ /* 0x000e640008000800 */
[----:B------:R-:W-:Y:S01]  /*108f0*/  LEA.HI.X.SX32 R9, R10, R96, 0x2, P5 ;  /* 0x000000600a097211 */ /* 0x000fe200028f16ff */
[----:B------:R-:W1:Y:S01]  /*10900*/  LDCU UR14, c[0x0][0x39c] ;  /* 0x00007380ff0e77ac */ /* 0x000e620008000800 */
[----:B----4-:R-:W-:-:S02]  /*10910*/  LEA R4, P6, R11, R3, 0x2 ;  /* 0x000000030b047211 */ /* 0x010fc400078c10ff */
[----:B--2---:R-:W-:Y:S01]  /*10920*/  ISETP.LT.AND P2, PT, R0, UR12, !P0 ;  /* 0x0000000c00007c0c */ /* 0x004fe2000c741270 */
[----:B------:R-:W-:Y:S01]  /*10930*/  VIADD R0, R197, 0x1f ;  /* 0x0000001fc5007836 */ /* 0x000fe20000000000 */
[CC--:B------:R-:W-:Y:S01]  /*10940*/  LEA.HI.X.SX32 R5, R11.reuse, R96.reuse, 0x2, P6 ;  /* 0x000000600b057211 */ /* 0x0c0fe200030f16ff */
[----:B------:R-:W-:Y:S01]  /*10950*/  VIADD R11, R11, UR7 ;  /* 0x000000070b0b7c36 */ /* 0x000fe20008000000 */
[----:B------:R2:W-:Y:S01]  /*10960*/  @P4 STG.E desc[UR8][R8.64], R42 ;  /* 0x0000002a08004986 */ /* 0x0005e2000c101908 */
[----:B------:R-:W4:Y:S01]  /*10970*/  LDCU UR12, c[0x0][0x39c] ;  /* 0x00007380ff0c77ac */ /* 0x000f220008000800 */
[----:B---3--:R-:W-:Y:S01]  /*10980*/  ISETP.LT.AND P1, PT, R0, UR13, !P0 ;  /* 0x0000000d00007c0c */ /* 0x008fe2000c721270 */
[C---:B------:R-:W-:Y:S01]  /*10990*/  VIADD R10, R11.reuse, UR10 ;  /* 0x0000000a0b0a7c36 */ /* 0x040fe20008000000 */
[----:B------:R3:W-:Y:S01]  /*109a0*/  @P3 STG.E desc[UR8][R4.64], R86 ;  /* 0x0000005604003986 */ /* 0x0007e2000c101908 */
[----:B------:R-:W3:Y:S01]  /*109b0*/  LDCU UR4, c[0x0][0x3b8] ;  /* 0x00007700ff0477ac */ /* 0x000ee20008000800 */
[----:B------:R-:W-:Y:S01]  /*109c0*/  LEA R6, P3, R11, R3, 0x2 ;  /* 0x000000030b067211 */ /* 0x000fe200078610ff */
[----:B------:R-:W-:Y:S01]  /*109d0*/  VIADD R0, R197, 0x20 ;  /* 0x00000020c5007836 */ /* 0x000fe20000000000 */
[----:B------:R-:W3:Y:S02]  /*109e0*/  LDCU UR6, c[0x0][0x3b8] ;  /* 0x00007700ff0677ac */ /* 0x000ee40008000800 */
[----:B------:R-:W-:-:S02]  /*109f0*/  LEA.HI.X.SX32 R7, R11, R96, 0x2, P3 ;  /* 0x000000600b077211 */ /* 0x000fc400018f16ff */
[-C--:B--2---:R-:W-:Y:S01]  /*10a00*/  LEA R8, P6, R10, R3.reuse, 0x2 ;  /* 0x000000030a087211 */ /* 0x084fe200078c10ff */
[----:B------:R-:W2:Y:S01]  /*10a10*/  LDCU UR13, c[0x0][0x39c] ;  /* 0x00007380ff0d77ac */ /* 0x000ea20008000800 */
[----:B-1----:R-:W-:Y:S01]  /*10a20*/  ISETP.LT.AND P5, PT, R0, UR14, !P0 ;  /* 0x0000000e00007c0c */ /* 0x002fe2000c7a1270 */
[C---:B------:R-:W-:Y:S01]  /*10a30*/  VIADD R0, R197.reuse, 0x21 ;  /* 0x00000021c5007836 */ /* 0x040fe20000000000 */
[CC--:B------:R-:W-:Y:S01]  /*10a40*/  LEA.HI.X.SX32 R9, R10.reuse, R96.reuse, 0x2, P6 ;  /* 0x000000600a097211 */ /* 0x0c0fe200030f16ff */
[----:B------:R-:W-:Y:S01]  /*10a50*/  VIADD R10, R10, UR11 ;  /* 0x0000000b0a0a7c36 */ /* 0x000fe20008000000 */
[----:B------:R1:W-:Y:S01]  /*10a60*/  @P2 STG.E desc[UR8][R6.64], R43 ;  /* 0x0000002b06002986 */ /* 0x0003e2000c101908 */
[----:B------:R-:W2:Y:S01]  /*10a70*/  LDCU UR14, c[0x0][0x39c] ;  /* 0x00007380ff0e77ac */ /* 0x000ea20008000800 */
[----:B----4-:R-:W-:Y:S01]  /*10a80*/  ISETP.LT.AND P4, PT, R0, UR12, !P0 ;  /* 0x0000000c00007c0c */ /* 0x010fe2000c781270 */
[C---:B------:R-:W-:Y:S01]  /*10a90*/  VIADD R11, R10.reuse, UR5 ;  /* 0x000000050a0b7c36 */ /* 0x040fe20008000000 */
[----:B------:R4:W-:Y:S01]  /*10aa0*/  @P1 STG.E desc[UR8][R8.64], R87 ;  /* 0x0000005708001986 */ /* 0x0009e2000c101908 */
[----:B------:R-:W4:Y:S01]  /*10ab0*/  LDCU UR7, c[0x0][0x3b8] ;  /* 0x00007700ff0777ac */ /* 0x000f220008000800 */
[C---:B---3--:R-:W-:Y:S01]  /*10ac0*/  LEA R4, P1, R10.reuse, R3, 0x2 ;  /* 0x000000030a047211 */ /* 0x048fe200078210ff */
[----:B------:R-:W-:Y:S01]  /*10ad0*/  VIADD R0, R197, 0x22 ;  /* 0x00000022c5007836 */ /* 0x000fe20000000000 */
[----:B------:R-:W3:Y:S02]  /*10ae0*/  LDCU UR10, c[0x0][0x3b8] ;  /* 0x00007700ff0a77ac */ /* 0x000ee40008000800 */
[----:B------:R-:W-:-:S02]  /*10af0*/  LEA.HI.X.SX32 R5, R10, R96, 0x2, P1 ;  /* 0x000000600a057211 */ /* 0x000fc400008f16ff */
[-C--:B-1----:R-:W-:Y:S01]  /*10b00*/  LEA R6, P6, R11, R3.reuse, 0x2 ;  /* 0x000000030b067211 */ /* 0x082fe200078c10ff */
[----:B------:R-:W1:Y:S01]  /*10b10*/  LDCU UR12, c[0x0][0x39c] ;  /* 0x00007380ff0c77ac */ /* 0x000e620008000800 */
[----:B--2---:R-:W-:Y:S01]  /*10b20*/  ISETP.LT.AND P3, PT, R0, UR13, !P0 ;  /* 0x0000000d00007c0c */ /* 0x004fe2000c761270 */
[----:B------:R-:W-:Y:S01]  /*10b30*/  VIADD R0, R197, 0x23 ;  /* 0x00000023c5007836 */ /* 0x000fe20000000000 */
[CC--:B------:R-:W-:Y:S01]  /*10b40*/  LEA.HI.X.SX32 R7, R11.reuse, R96.reuse, 0x2, P6 ;  /* 0x000000600b077211 */ /* 0x0c0fe200030f16ff */
[----:B------:R-:W-:Y:S01]  /*10b50*/  VIADD R11, R11, UR4 ;  /* 0x000000040b0b7c36 */ /* 0x000fe20008000000 */
[----:B------:R2:W-:Y:S01]  /*10b60*/  @P5 STG.E desc[UR8][R4.64], R48 ;  /* 0x0000003004005986 */ /* 0x0005e2000c101908 */
[----:B------:R-:W3:Y:S01]  /*10b70*/  LDCU UR13, c[0x0][0x39c] ;  /* 0x00007380ff0d77ac */ /* 0x000ee20008000800 */
[----:B------:R-:W-:Y:S01]  /*10b80*/  ISETP.LT.AND P2, PT, R0, UR14, !P0 ;  /* 0x0000000e00007c0c */ /* 0x000fe2000c741270 */
[C---:B------:R-:W-:Y:S01]  /*10b90*/  VIADD R10, R11.reuse, UR6 ;  /* 0x000000060b0a7c36 */ /* 0x040fe20008000000 */
[----:B------:R3:W-:Y:S01]  /*10ba0*/  @P4 STG.E desc[UR8][R6.64], R108 ;  /* 0x0000006c06004986 */ /* 0x0007e2000c101908 */
[----:B------:R-:W3:Y:S01]  /*10bb0*/  LDCU UR11, c[0x0][0x3b8] ;  /* 0x00007700ff0b77ac */ /* 0x000ee20008000800 */
[----:B----4-:R-:W-:Y:S01]  /*10bc0*/  LEA R8, P4, R11, R3, 0x2 ;  /* 0x000000030b087211 */ /* 0x010fe200078810ff */
[----:B------:R-:W-:Y:S01]  /*10bd0*/  VIADD R0, R197, 0x24 ;  /* 0x00000024c5007836 */ /* 0x000fe20000000000 */
[----:B------:R-:W4:Y:S02]  /*10be0*/  LDCU UR5, c[0x0][0x3b8] ;  /* 0x00007700ff0577ac */ /* 0x000f240008000800 */
        /* <DEDUP_REMOVED lines=13> */
[C---:B------:R-:W-:Y:S01]  /*10cc0*/  LEA R6, P2, R10.reuse, R3, 0x2 ;  /* 0x000000030a067211 */ /* 0x040fe200078410ff */
        /* <DEDUP_REMOVED lines=10> */
[----:B------:R-:W1:Y:S01]  /*10d70*/  LDCU UR14, c[0x0][0x39c] ;  /* 0x00007380ff0e77ac */ /* 0x000e620008000800 */
[----:B----4-:R-:W-:Y:S01]  /*10d80*/  ISETP.LT.AND P3, PT, R0, UR12, !P0 ;  /* 0x0000000c00007c0c */ /* 0x010fe2000c761270 */
[C---:B------:R-:W-:Y:S01]  /*10d90*/  VIADD R10, R11.reuse, UR5 ;  /* 0x000000050b0a7c36 */ /* 0x040fe20008000000 */
[----:B------:R4:W-:Y:S01]  /*10da0*/  @P5 STG.E desc[UR8][R8.64], R110 ;  /* 0x0000006e08005986 */ /* 0x0009e2000c101908 */
[----:B------:R-:W4:Y:S01]  /*10db0*/  LDCU UR7, c[0x0][0x3b8] ;  /* 0x00007700ff0777ac */ /* 0x000f220008000800 */
[----:B---3--:R-:W-:Y:S01]  /*10dc0*/  LEA R4, P5, R11, R3, 0x2 ;  /* 0x000000030b047211 */ /* 0x008fe200078a10ff */
        /* <DEDUP_REMOVED lines=15> */
[C---:B----4-:R-:W-:Y:S01]  /*10ec0*/  LEA R8, P3, R10.reuse, R3, 0x2 ;  /* 0x000000030a087211 */ /* 0x050fe200078610ff */
[----:B------:R-:W-:Y:S01]  /*10ed0*/  VIADD R0, R197, 0x2a ;  /* 0x0000002ac5007836 */ /* 0x000fe20000000000 */
[----:B------:R-:W4:Y:S02]  /*10ee0*/  LDCU UR5, c[0x0][0x3b8] ;  /* 0x00007700ff0577ac */ /* 0x000f240008000800 */
        /* <DEDUP_REMOVED lines=63> */
[----:B------:R-:W3:Y:S01]  /*112e0*/  LDS.128 R16, [R2+0x400] ;  /* 0x0004000002107984 */ /* 0x000ee20000000c00 */
[----:B------:R-:W3:Y:S01]  /*112f0*/  LDCU UR6, c[0x0][0x3b8] ;  /* 0x00007700ff0677ac */ /* 0x000ee20008000800 */
        /* <DEDUP_REMOVED lines=9> */
[----:B----4-:R-:W-:Y:S01]  /*11390*/  ISETP.LT.AND P1, PT, R0, UR12, !P0 ;  /* 0x0000000c00007c0c */ /* 0x010fe2000c721270 */
[C---:B------:R-:W-:Y:S01]  /*113a0*/  VIADD R10, R11.reuse, UR5 ;  /* 0x000000050b0a7c36 */ /* 0x040fe20008000000 */
[----:B------:R4:W-:Y:S01]  /*113b0*/  @P3 STG.E desc[UR8][R8.64], R112 ;  /* 0x0000007008003986 */ /* 0x0009e2000c101908 */
[----:B------:R-:W3:Y:S02]  /*113c0*/  LDCU UR7, c[0x0][0x3b8] ;  /* 0x00007700ff0777ac */ /* 0x000ee40008000800 */
        /* <DEDUP_REMOVED lines=266> */
[----:B------:R-:W1:Y:S01]  /*12470*/  LDCU UR12, c[0x0][0x39c] ;  /* 0x00007380ff0c77ac */ /* 0x000e620008000800 */
[----:B------:R2:W-:Y:S01]  /*12480*/  @P5 STG.E desc[UR8][R8.64], R89 ;  /* 0x0000005908005986 */ /* 0x0005e2000c101908 */
[----:B---3--:R-:W-:Y:S01]  /*12490*/  ISETP.LT.AND P2, PT, R0, UR13, !P0 ;  /* 0x0000000d00007c0c */ /* 0x008fe2000c741270 */
[C---:B------:R-:W-:Y:S01]  /*124a0*/  VIADD R11, R10.reuse, UR10 ;  /* 0x0000000a0a0b7c36 */ /* 0x040fe20008000000 */
[----:B------:R-:W3:Y:S01]  /*124b0*/  LDCU UR4, c[0x0][0x3b8] ;  /* 0x00007700ff0477ac */ /* 0x000ee20008000800 */
[----:B------:R1:W-:Y:S01]  /*124c0*/  @P4 STG.E desc[UR8][R4.64], R121 ;  /* 0x0000007904004986 */ /* 0x0003e2000c101908 */
[CC--:B------:R-:W-:Y:S01]  /*124d0*/  LEA R6, P4, R10.reuse, R3.reuse, 0x2 ;  /* 0x000000030a067211 */ /* 0x0c0fe200078810ff */
[----:B------:R-:W-:Y:S01]  /*124e0*/  VIADD R0, R197, 0x56 ;  /* 0x00000056c5007836 */ /* 0x000fe20000000000 */
[----:B------:R-:W3:Y:S02]  /*124f0*/  LDCU UR13, c[0x0][0x39c] ;  /* 0x00007380ff0d77ac */ /* 0x000ee40008000800 */
[----:B------:R-:W-:Y:S01]  /*12500*/  LEA.HI.X.SX32 R7, R10, R96, 0x2, P4 ;  /* 0x000000600a077211 */ /* 0x000fe200020f16ff */
[----:B------:R-:W3:Y:S01]  /*12510*/  LDCU UR6, c[0x0][0x3b8] ;  /* 0x00007700ff0677ac */ /* 0x000ee20008000800 */
[----:B--2---:R-:W-:-:S02]  /*12520*/  LEA R8, P6, R11, R3, 0x2 ;  /* 0x000000030b087211 */ /* 0x004fc400078c10ff */
[----:B------:R-:W-:Y:S01]  /*12530*/  ISETP.LT.AND P1, PT, R0, UR14, !P0 ;  /* 0x0000000e00007c0c */ /* 0x000fe2000c721270 */
[----:B------:R-:W2:Y:S01]  /*12540*/  LDCU UR14, c[0x0][0x39c] ;  /* 0x00007380ff0e77ac */ /* 0x000ea20008000800 */
[CC--:B------:R-:W-:Y:S01]  /*12550*/  LEA.HI.X.SX32 R9, R11.reuse, R96.reuse, 0x2, P6 ;  /* 0x000000600b097211 */ /* 0x0c0fe200030f16ff */
[----:B------:R-:W-:Y:S01]  /*12560*/  VIADD R11, R11, UR11 ;  /* 0x0000000b0b0b7c36 */ /* 0x000fe20008000000 */
[----:B------:R3:W-:Y:S01]  /*12570*/  @P3 STG.E desc[UR8][R6.64], R90 ;  /* 0x0000005a06003986 */ /* 0x0007e2000c101908 */
[----:B------:R-:W-:Y:S01]  /*12580*/  VIADD R0, R197, 0x57 ;  /* 0x00000057c5007836 */ /* 0x000fe20000000000 */
[----:B------:R-:W2:Y:S01]  /*12590*/  LDCU UR7, c[0x0][0x3b8] ;  /* 0x00007700ff0777ac */ /* 0x000ea20008000800 */
[C---:B----4-:R-:W-:Y:S01]  /*125a0*/  VIADD R10, R11.reuse, UR5 ;  /* 0x000000050b0a7c36 */ /* 0x050fe20008000000 */
[----:B------:R4:W-:Y:S01]  /*125b0*/  @P2 STG.E desc[UR8][R8.64], R122 ;  /* 0x0000007a08002986 */ /* 0x0009e2000c101908 */
[-C--:B-1----:R-:W-:Y:S01]  /*125c0*/  LEA R4, P2, R11, R3.reuse, 0x2 ;  /* 0x000000030b047211 */ /* 0x082fe200078410ff */
[----:B------:R-:W1:Y:S01]  /*125d0*/  LDCU UR10, c[0x0][0x3b8] ;  /* 0x00007700ff0a77ac */ /* 0x000e620008000800 */
[----:B------:R-:W-:Y:S01]  /*125e0*/  ISETP.LT.AND P5, PT, R0, UR12, !P0 ;  /* 0x0000000c00007c0c */ /* 0x000fe2000c7a1270 */
[----:B------:R-:W-:Y:S01]  /*125f0*/  VIADD R0, R197, 0x58 ;  /* 0x00000058c5007836 */ /* 0x000fe20000000000 */
[----:B------:R-:W-:Y:S01]  /*12600*/  LEA.HI.X.SX32 R5, R11, R96, 0x2, P2 ;  /* 0x000000600b057211 */ /* 0x000fe200010f16ff */
[----:B------:R-:W1:Y:S01]  /*12610*/  LDCU UR12, c[0x0][0x39c] ;  /* 0x00007380ff0c77ac */ /* 0x000e620008000800 */
[----:B---3--:R-:W-:-:S02]  /*12620*/  LEA R6, P6, R10, R3, 0x2 ;  /* 0x000000030a067211 */ /* 0x008fc400078c10ff */
[----:B------:R-:W-:Y:S01]  /*12630*/  ISETP.LT.AND P4, PT, R0, UR13, !P0 ;  /* 0x0000000d00007c0c */ /* 0x000fe2000c781270 */
[----:B------:R-:W3:Y:S01]  /*12640*/  LDCU UR13, c[0x0][0x39c] ;  /* 0x00007380ff0d77ac */ /* 0x000ee20008000800 */
[CC--:B------:R-:W-:Y:S01]  /*12650*/  LEA.HI.X.SX32 R7, R10.reuse, R96.reuse, 0x2, P6 ;  /* 0x000000600a077211 */ /* 0x0c0fe200030f16ff */
[----:B------:R-:W-:Y:S01]  /*12660*/  VIADD R10, R10, UR4 ;  /* 0x000000040a0a7c36 */ /* 0x000fe20008000000 */
[----:B------:R1:W-:Y:S01]  /*12670*/  @P1 STG.E desc[UR8][R4.64], R91 ;  /* 0x0000005b04001986 */ /* 0x0003e2000c101908 */
[C---:B------:R-:W-:Y:S01]  /*12680*/  VIADD R0, R197.reuse, 0x59 ;  /* 0x00000059c5007836 */ /* 0x040fe20000000000 */
[----:B------:R-:W3:Y:S01]  /*12690*/  LDCU UR11, c[0x0][0x3b8] ;  /* 0x00007700ff0b77ac */ /* 0x000ee20008000800 */
[C---:B------:R-:W-:Y:S01]  /*126a0*/  VIADD R11, R10.reuse, UR6 ;  /* 0x000000060a0b7c36 */ /* 0x040fe20008000000 */
[----:B------:R3:W-:Y:S01]  /*126b0*/  @P5 STG.E desc[UR8][R6.64], R123 ;  /* 0x0000007b06005986 */ /* 0x0007e2000c101908 */
[-C--:B----4-:R-:W-:Y:S01]  /*126c0*/  LEA R8, P5, R10, R3.reuse, 0x2 ;  /* 0x000000030a087211 */ /* 0x090fe200078a10ff */
[----:B------:R-:W4:Y:S01]  /*126d0*/  LDCU UR5, c[0x0][0x3b8] ;  /* 0x00007700ff0577ac */ /* 0x000f220008000800 */
[----:B--2---:R-:W-:Y:S01]  /*126e0*/  ISETP.LT.AND P3, PT, R0, UR14, !P0 ;  /* 0x0000000e00007c0c */ /* 0x004fe2000c761270 */
[----:B------:R-:W-:Y:S01]  /*126f0*/  VIADD R0, R197, 0x5a ;  /* 0x0000005ac5007836 */ /* 0x000fe20000000000 */
[----:B------:R-:W-:Y:S01]  /*12700*/  LEA.HI.X.SX32 R9, R10, R96, 0x2, P5 ;  /* 0x000000600a097211 */ /* 0x000fe200028f16ff */
[----:B------:R-:W2:Y:S01]  /*12710*/  LDCU UR14, c[0x0][0x39c] ;  /* 0x00007380ff0e77ac */ /* 0x000ea20008000800 */
[----:B-1----:R-:W-:-:S02]  /*12720*/  LEA R4, P6, R11, R3, 0x2 ;  /* 0x000000030b047211 */ /* 0x002fc400078c10ff */
[----:B------:R-:W-:Y:S01]  /*12730*/  ISETP.LT.AND P2, PT, R0, UR12, !P0 ;  /* 0x0000000c00007c0c */ /* 0x000fe2000c741270 */
[----:B------:R-:W1:Y:S01]  /*12740*/  LDCU UR12, c[0x0][0x39c] ;  /* 0x00007380ff0c77ac */ /* 0x000e620008000800 */
[CC--:B------:R-:W-:Y:S01]  /*12750*/  LEA.HI.X.SX32 R5, R11.reuse, R96.reuse, 0x2, P6 ;  /* 0x000000600b057211 */ /* 0x0c0fe200030f16ff */
[----:B------:R-:W-:Y:S01]  /*12760*/  VIADD R11, R11, UR7 ;  /* 0x000000070b0b7c36 */ /* 0x000fe20008000000 */
[----:B------:R2:W-:Y:S01]  /*12770*/  @P4 STG.E desc[UR8][R8.64], R28 ;  /* 0x0000001c08004986 */ /* 0x0005e2000c101908 */
[----:B------:R-:W-:Y:S01]  /*12780*/  VIADD R0, R197, 0x5b ;  /* 0x0000005bc5007836 */ /* 0x000fe20000000000 */
[----:B------:R-:W1:Y:S01]  /*12790*/  LDCU UR4, c[0x0][0x3b8] ;  /* 0x00007700ff0477ac */ /* 0x000e620008000800 */
[C---:B------:R-:W-:Y:S01]  /*127a0*/  VIADD R10, R11.reuse, UR10 ;  /* 0x0000000a0b0a7c36 */ /* 0x040fe20008000000 */
[----:B------:R1:W-:Y:S01]  /*127b0*/  @P3 STG.E desc[UR8][R4.64], R60 ;  /* 0x0000003c04003986 */ /* 0x0003e2000c101908 */
[-C--:B---3--:R-:W-:Y:S01]  /*127c0*/  LEA R6, P3, R11, R3.reuse, 0x2 ;  /* 0x000000030b067211 */ /* 0x088fe200078610ff */
[----:B------:R-:W3:Y:S01]  /*127d0*/  LDCU UR6, c[0x0][0x3b8] ;  /* 0x00007700ff0677ac */ /* 0x000ee20008000800 */
[----:B------:R-:W-:Y:S01]  /*127e0*/  ISETP.LT.AND P1, PT, R0, UR13, !P0 ;  /* 0x0000000d00007c0c */ /* 0x000fe2000c721270 */
[----:B------:R-:W-:Y:S01]  /*127f0*/  VIADD R0, R197, 0x5c ;  /* 0x0000005cc5007836 */ /* 0x000fe20000000000 */
        /* <DEDUP_REMOVED lines=8> */
[C---:B------:R-:W-:Y:S01]  /*12880*/  VIADD R0, R197.reuse, 0x5d ;  /* 0x0000005dc5007836 */ /* 0x040fe20000000000 */
        /* <DEDUP_REMOVED lines=15> */
[----:B------:R-:W-:Y:S01]  /*12980*/  VIADD R0, R197, 0x5f ;  /* 0x0000005fc5007836 */ /* 0x000fe20000000000 */
        /* <DEDUP_REMOVED lines=12> */
[C---:B------:R-:W-:Y:S01]  /*12a50*/  LEA.HI.X.SX32 R5, R10.reuse, R96, 0x2, P6 ;  /* 0x000000600a057211 */ /* 0x040fe200030f16ff */
[C---:B------:R-:W-:Y:S01]  /*12a60*/  VIADD R0, R197.reuse, 0x61 ;  /* 0x00000061c5007836 */ /* 0x040fe20000000000 */
[----:B------:R2:W-:Y:S01]  /*12a70*/  @P3 STG.E desc[UR8][R8.64], R31 ;  /* 0x0000001f08003986 */ /* 0x0005e2000c101908 */
[----:B------:R-:W-:Y:S01]  /*12a80*/  VIADD R10, R10, UR7 ;  /* 0x000000070a0a7c36 */ /* 0x000fe20008000000 */
[----:B------:R-:W1:Y:S02]  /*12a90*/  LDCU UR4, c[0x0][0x3b8] ;  /* 0x00007700ff0477ac */ /* 0x000e640008000800 */
[----:B---3--:R-:W-:Y:S01]  /*12aa0*/  ISETP.LT.AND P5, PT, R0, UR13, !P0 ;  /* 0x0000000d00007c0c */ /* 0x008fe2000c7a1270 */
[C---:B------:R-:W-:Y:S01]  /*12ab0*/  VIADD R11, R10.reuse, UR10 ;  /* 0x0000000a0a0b7c36 */ /* 0x040fe20008000000 */
[----:B------:R-:W3:Y:S01]  /*12ac0*/  LDCU UR13, c[0x0][0x39c] ;  /* 0x00007380ff0d77ac */ /* 0x000ee20008000800 */
[----:B------:R-:W-:Y:S01]  /*12ad0*/  VIADD R0, R197, 0x62 ;  /* 0x00000062c5007836 */ /* 0x000fe20000000000 */
[----:B------:R1:W-:Y:S01]  /*12ae0*/  @P2 STG.E desc[UR8][R4.64], R63 ;  /* 0x0000003f04002986 */ /* 0x0003e2000c101908 */
[-C--:B------:R-:W-:Y:S01]  /*12af0*/  LEA R6, P2, R10, R3.reuse, 0x2 ;  /* 0x000000030a067211 */ /* 0x080fe200078410ff */
[----:B------:R-:W3:Y:S01]  /*12b00*/  LDCU UR6, c[0x0][0x3b8] ;  /* 0x00007700ff0677ac */ /* 0x000ee20008000800 */
[----:B--2---:R-:W-:-:S02]  /*12b10*/  LEA R8, P6, R11, R3, 0x2 ;  /* 0x000000030b087211 */ /* 0x004fc400078c10ff */
[----:B------:R-:W-:Y:S01]  /*12b20*/  ISETP.LT.AND P4, PT, R0, UR14, !P0 ;  /* 0x0000000e00007c0c */ /* 0x000fe2000c781270 */
[----:B------:R-:W2:Y:S01]  /*12b30*/  LDCU UR14, c[0x0][0x39c] ;  /* 0x00007380ff0e77ac */ /* 0x000ea20008000800 */
[----:B------:R-:W-:Y:S01]  /*12b40*/  VIADD R0, R197, 0x63 ;  /* 0x00000063c5007836 */ /* 0x000fe20000000000 */
[CC--:B------:R-:W-:Y:S01]  /*12b50*/  LEA.HI.X.SX32 R9, R11.reuse, R96.reuse, 0x2, P6 ;  /* 0x000000600b097211 */ /* 0x0c0fe200030f16ff */
[----:B------:R-:W-:Y:S01]  /*12b60*/  VIADD R11, R11, UR11 ;  /* 0x0000000b0b0b7c36 */ /* 0x000fe20008000000 */
[----:B------:R-:W-:Y:S01]  /*12b70*/  LEA.HI.X.SX32 R7, R10, R96, 0x2, P2 ;  /* 0x000000600a077211 */ /* 0x000fe200010f16ff */
[----:B------:R-:W2:Y:S01]  /*12b80*/  LDCU UR7, c[0x0][0x3b8] ;  /* 0x00007700ff0777ac */ /* 0x000ea20008000800 */
[----:B-1----:R-:W-:Y:S01]  /*12b90*/  ISETP.LT.AND P3, PT, R0, UR12, !P0 ;  /* 0x0000000c00007c0c */ /* 0x002fe2000c761270 */
[----:B----4-:R-:W-:Y:S01]  /*12ba0*/  VIADD R10, R11, UR5 ;  /* 0x000000050b0a7c36 */ /* 0x010fe20008000000 */
[----:B------:R-:W1:Y:S01]  /*12bb0*/  LDCU UR12, c[0x0][0x39c] ;  /* 0x00007380ff0c77ac */ /* 0x000e620008000800 */
[C---:B------:R-:W-:Y:S01]  /*12bc0*/  VIADD R0, R197.reuse, 0x64 ;  /* 0x00000064c5007836 */ /* 0x040fe20000000000 */
[----:B------:R4:W-:Y:S01]  /*12bd0*/  @P1 STG.E desc[UR8][R6.64], R64 ;  /* 0x0000004006001986 */ /* 0x0009e2000c101908 */
[----:B------:R-:W1:Y:S03]  /*12be0*/  LDCU UR10, c[0x0][0x3b8] ;  /* 0x00007700ff0a77ac */ /* 0x000e660008000800 */
[----:B---3--:R-:W-:Y:S01]  /*12bf0*/  ISETP.LT.AND P2, PT, R0, UR13, !P0 ;  /* 0x0000000d00007c0c */ /* 0x008fe2000c741270 */
[----:B------:R-:W-:Y:S01]  /*12c00*/  VIADD R0, R197, 0x65 ;  /* 0x00000065c5007836 */ /* 0x000fe20000000000 */
[----:B------:R-:W3:Y:S01]  /*12c10*/  LDCU UR13, c[0x0][0x39c] ;  /* 0x00007380ff0d77ac */ /* 0x000ee20008000800 */
[----:B------:R1:W-:Y:S01]  /*12c20*/  @P5 STG.E desc[UR8][R8.64], R124 ;  /* 0x0000007c08005986 */ /* 0x0003e2000c101908 */
[----:B------:R-:W-:-:S02]  /*12c30*/  LEA R4, P5, R11, R3, 0x2 ;  /* 0x000000030b047211 */ /* 0x000fc400078a10ff */
[----:B--2---:R-:W-:Y:S01]  /*12c40*/  ISETP.LT.AND P1, PT, R0, UR14, !P0 ;  /* 0x0000000e00007c0c */ /* 0x004fe2000c721270 */
[----:B------:R-:W-:Y:S01]  /*12c50*/  VIADD R0, R197, 0x66 ;  /* 0x00000066c5007836 */ /* 0x000fe20000000000 */
[C---:B----4-:R-:W-:Y:S01]  /*12c60*/  LEA R6, P6, R10.reuse, R3, 0x2 ;  /* 0x000000030a067211 */ /* 0x050fe200078c10ff */
[----:B------:R-:W2:Y:S01]  /*12c70*/  LDCU UR14, c[0x0][0x39c] ;  /* 0x00007380ff0e77ac */ /* 0x000ea20008000800 */
[-C--:B------:R-:W-:Y:S02]  /*12c80*/  LEA.HI.X.SX32 R5, R11, R96.reuse, 0x2, P5 ;  /* 0x000000600b057211 */ /* 0x080fe400028f16ff */
[C---:B------:R-:W-:Y:S01]  /*12c90*/  LEA.HI.X.SX32 R7, R10.reuse, R96, 0x2, P6 ;  /* 0x000000600a077211 */ /* 0x040fe200030f16ff */
[----:B------:R-:W-:Y:S01]  /*12ca0*/  VIADD R10, R10, UR4 ;  /* 0x000000040a0a7c36 */ /* 0x000fe20008000000 */
[----:B-1----:R-:W-:Y:S01]  /*12cb0*/  ISETP.LT.AND P5, PT, R0, UR12, !P0 ;  /* 0x0000000c00007c0c */ /* 0x002fe2000c7a1270 */
[----:B------:R1:W-:Y:S01]  /*12cc0*/  @P4 STG.E desc[UR8][R4.64], R65 ;  /* 0x0000004104004986 */ /* 0x0003e2000c101908 */
[----:B------:R-:W4:Y:S01]  /*12cd0*/  LDCU UR12, c[0x0][0x39c] ;  /* 0x00007380ff0c77ac */ /* 0x000f220008000800 */
[----:B------:R-:W-:-:S02]  /*12ce0*/  VIADD R11, R10, UR6 ;  /* 0x000000060a0b7c36 */ /* 0x000fc40008000000 */
[C---:B------:R-:W-:Y:S01]  /*12cf0*/  VIADD R0, R197.reuse, 0x67 ;  /* 0x00000067c5007836 */ /* 0x040fe20000000000 */
[----:B------:R-:W4:Y:S01]  /*12d00*/  LDCU UR11, c[0x0][0x3b8] ;  /* 0x00007700ff0b77ac */ /* 0x000f220008000800 */
[----:B------:R2:W-:Y:S01]  /*12d10*/  @P3 STG.E desc[UR8][R6.64], R125 ;  /* 0x0000007d06003986 */ /* 0x0005e2000c101908 */
[-C--:B------:R-:W-:Y:S01]  /*12d20*/  LEA R8, P3, R10, R3.reuse, 0x2 ;  /* 0x000000030a087211 */ /* 0x080fe200078610ff */
[----:B------:R-:W4:Y:S01]  /*12d30*/  LDCU UR5, c[0x0][0x3b8] ;  /* 0x00007700ff0577ac */ /* 0x000f220008000800 */
[----:B---3--:R-:W-:Y:S01]  /*12d40*/  ISETP.LT.AND P4, PT, R0, UR13, !P0 ;  /* 0x0000000d00007c0c */ /* 0x008fe2000c781270 */
[----:B------:R-:W-:Y:S01]  /*12d50*/  VIADD R0, R197, 0x68 ;  /* 0x00000068c5007836 */ /* 0x000fe20000000000 */
[CC--:B-1----:R-:W-:Y:S01]  /*12d60*/  LEA R4, P6, R11.reuse, R3.reuse, 0x2 ;  /* 0x000000030b047211 */ /* 0x0c2fe200078c10ff */
[----:B------:R-:W1:Y:S01]  /*12d70*/  LDCU UR13, c[0x0][0x39c] ;  /* 0x00007380ff0d77ac */ /* 0x000e620008000800 */
[-C--:B------:R-:W-:Y:S02]  /*12d80*/  LEA.HI.X.SX32 R9, R10, R96.reuse, 0x2, P3 ;  /* 0x000000600a097211 */ /* 0x080fe400018f16ff */
[CC--:B------:R-:W-:Y:S01]  /*12d90*/  LEA.HI.X.SX32 R5, R11.reuse, R96.reuse, 0x2, P6 ;  /* 0x000000600b057211 */ /* 0x0c0fe200030f16ff */
[----:B------:R-:W-:Y:S01]  /*12da0*/  VIADD R11, R11, UR7 ;  /* 0x000000070b0b7c36 */ /* 0x000fe20008000000 */
[----:B--2---:R-:W-:Y:S01]  /*12db0*/  ISETP.LT.AND P3, PT, R0, UR14, !P0 ;  /* 0x0000000e00007c0c */ /* 0x004fe2000c761270 */
[----:B------:R-:W2:Y:S01]  /*12dc0*/  LDCU UR14, c[0x0][0x39c] ;  /* 0x00007380ff0e77ac */ /* 0x000ea20008000800 */
[----:B------:R-:W-:Y:S01]  /*12dd0*/  VIADD R0, R197, 0x69 ;  /* 0x00000069c5007836 */ /* 0x000fe20000000000 */
[----:B------:R3:W-:Y:S01]  /*12de0*/  @P2 STG.E desc[UR8][R8.64], R66 ;  /* 0x0000004208002986 */ /* 0x0007e2000c101908 */
[C---:B------:R-:W-:Y:S01]  /*12df0*/  VIADD R10, R11.reuse, UR10 ;  /* 0x0000000a0b0a7c36 */ /* 0x040fe20008000000 */
[----:B------:R-:W2:Y:S02]  /*12e00*/  LDCU UR4, c[0x0][0x3b8] ;  /* 0x00007700ff0477ac */ /* 0x000ea40008000800 */
[----:B------:R2:W-:Y:S01]  /*12e10*/  @P1 STG.E desc[UR8][R4.64], R126 ;  /* 0x0000007e04001986 */ /* 0x0005e2000c101908 */
[----:B----4-:R-:W-:Y:S01]  /*12e20*/  ISETP.LT.AND P2, PT, R0, UR12, !P0 ;  /* 0x0000000c00007c0c */ /* 0x010fe2000c741270 */
[----:B------:R-:W4:Y:S01]  /*12e30*/  LDCU UR6, c[0x0][0x3b8] ;  /* 0x00007700ff0677ac */ /* 0x000f220008000800 */
[----:B------:R-:W-:Y:S01]  /*12e40*/  LEA R6, P1, R11, R3, 0x2 ;  /* 0x000000030b067211 */ /* 0x000fe200078210ff */
[----:B------:R-:W-:Y:S01]  /*12e50*/  VIADD R0, R197, 0x6a ;  /* 0x0000006ac5007836 */ /* 0x000fe20000000000 */
[----:B------:R-:W4:Y:S02]  /*12e60*/  LDCU UR12, c[0x0][0x39c] ;  /* 0x00007380ff0c77ac */ /* 0x000f240008000800 */
[----:B------:R-:W-:-:S02]  /*12e70*/  LEA.HI.X.SX32 R7, R11, R96, 0x2, P1 ;  /* 0x000000600b077211 */ /* 0x000fc400008f16ff */
[-C--:B---3--:R-:W-:Y:S01]  /*12e80*/  LEA R8, P6, R10, R3.reuse, 0x2 ;  /* 0x000000030a087211 */ /* 0x088fe200078c10ff */
[----:B------:R-:W3:Y:S01]  /*12e90*/  LDCU UR7, c[0x0][0x3b8] ;  /* 0x00007700ff0777ac */ /* 0x000ee20008000800 */
[----:B-1----:R-:W-:Y:S01]  /*12ea0*/  ISETP.LT.AND P1, PT, R0, UR13, !P0 ;  /* 0x0000000d00007c0c */ /* 0x002fe2000c721270 */
[C---:B------:R-:W-:Y:S01]  /*12eb0*/  VIADD R0, R197.reuse, 0x6b ;  /* 0x0000006bc5007836 */ /* 0x040fe20000000000 */
[CC--:B------:R-:W-:Y:S01]  /*12ec0*/  LEA.HI.X.SX32 R9, R10.reuse, R96.reuse, 0x2, P6 ;  /* 0x000000600a097211 */ /* 0x0c0fe200030f16ff */
[----:B------:R-:W-:Y:S01]  /*12ed0*/  VIADD R10, R10, UR11 ;  /* 0x0000000b0a0a7c36 */ /* 0x000fe20008000000 */
[----:B------:R-:W1:Y:S01]  /*12ee0*/  LDCU UR13, c[0x0][0x39c] ;  /* 0x00007380ff0d77ac */ /* 0x000e620008000800 */
[----:B------:R3:W-:Y:S01]  /*12ef0*/  @P5 STG.E desc[UR8][R6.64], R67 ;  /* 0x0000004306005986 */ /* 0x0007e2000c101908 */
[----:B--2---:R-:W-:Y:S01]  /*12f00*/  ISETP.LT.AND P5, PT, R0, UR14, !P0 ;  /* 0x0000000e00007c0c */ /* 0x004fe2000c7a1270 */
[C---:B------:R-:W-:Y:S01]  /*12f10*/  VIADD R11, R10.reuse, UR5 ;  /* 0x000000050a0b7c36 */ /* 0x040fe20008000000 */
[----:B------:R-:W2:Y:S01]  /*12f20*/  LDCU UR14, c[0x0][0x39c] ;  /* 0x00007380ff0e77ac */ /* 0x000ea20008000800 */
[----:B------:R1:W-:Y:S01]  /*12f30*/  @P4 STG.E desc[UR8][R8.64], R127 ;  /* 0x0000007f08004986 */ /* 0x0003e2000c101908 */
[C---:B------:R-:W-:Y:S01]  /*12f40*/  LEA R4, P4, R10.reuse, R3, 0x2 ;  /* 0x000000030a047211 */ /* 0x040fe200078810ff */
[----:B------:R-:W-:Y:S01]  /*12f50*/  VIADD R0, R197, 0x6c ;  /* 0x0000006cc5007836 */ /* 0x000fe20000000000 */
[----:B------:R-:W2:Y:S02]  /*12f60*/  LDCU UR10, c[0x0][0x3b8] ;  /* 0x00007700ff0a77ac */ /* 0x000ea40008000800 */
[----:B------:R-:W-:-:S02]  /*12f70*/  LEA.HI.X.SX32 R5, R10, R96, 0x2, P4 ;  /* 0x000000600a057211 */ /* 0x000fc400020f16ff */
[----:B----4-:R-:W-:Y:S01]  /*12f80*/  ISETP.LT.AND P4, PT, R0, UR12, !P0 ;  /* 0x0000000c00007c0c */ /* 0x010fe2000c781270 */
[----:B------:R-:W4:Y:S01]  /*12f90*/  LDCU UR12, c[0x0][0x39c] ;  /* 0x00007380ff0c77ac */ /* 0x000f220008000800 */
[-C--:B---3--:R-:W-:Y:S01]  /*12fa0*/  LEA R6, P6, R11, R3.reuse, 0x2 ;  /* 0x000000030b067211 */ /* 0x088fe200078c10ff */
[----:B------:R-:W-:Y:S01]  /*12fb0*/  VIADD R0, R197, 0x6d ;  /* 0x0000006dc5007836 */ /* 0x000fe20000000000 */
[----:B------:R3:W-:Y:S01]  /*12fc0*/  @P3 STG.E desc[UR8][R4.64], R32 ;  /* 0x0000002004003986 */ /* 0x0007e2000c101908 */
[----:B------:R-:W4:Y:S01]  /*12fd0*/  LDCU UR11, c[0x0][0x3b8] ;  /* 0x00007700ff0b77ac */ /* 0x000f220008000800 */
[C---:B------:R-:W-:Y:S01]  /*12fe0*/  LEA.HI.X.SX32 R7, R11.reuse, R96, 0x2, P6 ;  /* 0x000000600b077211 */ /* 0x040fe200030f16ff */
[----:B------:R-:W-:Y:S01]  /*12ff0*/  VIADD R11, R11, UR4 ;  /* 0x000000040b0b7c36 */ /* 0x000fe20008000000 */
[----:B-1----:R-:W-:Y:S01]  /*13000*/  ISETP.LT.AND P3, PT, R0, UR13, !P0 ;  /* 0x0000000d00007c0c */ /* 0x002fe2000c761270 */
[----:B------:R-:W-:Y:S01]  /*13010*/  VIADD R0, R197, 0x6e ;  /* 0x0000006ec5007836 */ /* 0x000fe20000000000 */
[----:B------:R-:W1:Y:S01]  /*13020*/  LDCU UR13, c[0x0][0x39c] ;  /* 0x00007380ff0d77ac */ /* 0x000e620008000800 */
[C---:B------:R-:W-:Y:S01]  /*13030*/  VIADD R10, R11.reuse, UR6 ;  /* 0x000000060b0a7c36 */ /* 0x040fe20008000000 */
[----:B------:R1:W-:Y:S01]  /*13040*/  @P2 STG.E desc[UR8][R6.64], R92 ;  /* 0x0000005c06002986 */ /* 0x0003e2000c101908 */
[-C--:B------:R-:W-:Y:S01]  /*13050*/  LEA R8, P2, R11, R3.reuse, 0x2 ;  /* 0x000000030b087211 */ /* 0x080fe200078410ff */
[----:B------:R-:W1:Y:S02]  /*13060*/  LDCU UR5, c[0x0][0x3b8] ;  /* 0x00007700ff0577ac */ /* 0x000e640008000800 */
[----:B---3--:R-:W-:-:S02]  /*13070*/  LEA R4, P6, R10, R3, 0x2 ;  /* 0x000000030a047211 */ /* 0x008fc400078c10ff */
[-C--:B------:R-:W-:Y:S01]  /*13080*/  LEA.HI.X.SX32 R9, R11, R96.reuse, 0x2, P2 ;  /* 0x000000600b097211 */ /* 0x080fe200010f16ff */
[----:B------:R-:W3:Y:S01]  /*13090*/  LDCU UR4, c[0x0][0x3b8] ;  /* 0x00007700ff0477ac */ /* 0x000ee20008000800 */
[CC--:B------:R-:W-:Y:S01]  /*130a0*/  LEA.HI.X.SX32 R5, R10.reuse, R96.reuse, 0x2, P6 ;  /* 0x000000600a057211 */ /* 0x0c0fe200030f16ff */
[----:B------:R-:W-:Y:S01]  /*130b0*/  VIADD R10, R10, UR7 ;  /* 0x000000070a0a7c36 */ /* 0x000fe20008000000 */
[----:B--2---:R-:W-:Y:S01]  /*130c0*/  ISETP.LT.AND P2, PT, R0, UR14, !P0 ;  /* 0x0000000e00007c0c */ /* 0x004fe2000c741270 */
[----:B------:R-:W2:Y:S01]  /*130d0*/  LDCU UR14, c[0x0][0x39c] ;  /* 0x00007380ff0e77ac */ /* 0x000ea20008000800 */
[C---:B------:R-:W-:Y:S01]  /*130e0*/  VIADD R0, R197.reuse, 0x6f ;  /* 0x0000006fc5007836 */ /* 0x040fe20000000000 */
[----:B------:R3:W-:Y:S01]  /*130f0*/  @P1 STG.E desc[UR8][R8.64], R33 ;  /* 0x0000002108001986 */ /* 0x0007e2000c101908 */
[----:B------:R-:W-:Y:S01]  /*13100*/  VIADD R11, R10, UR10 ;  /* 0x0000000a0a0b7c36 */ /* 0x000fe20008000000 */
[----:B------:R-:W2:Y:S02]  /*13110*/  LDCU UR6, c[0x0][0x3b8] ;  /* 0x00007700ff0677ac */ /* 0x000ea40008000800 */
[----:B----4-:R-:W-:Y:S01]  /*13120*/  ISETP.LT.AND P1, PT, R0, UR12, !P0 ;  /* 0x0000000c00007c0c */ /* 0x010fe2000c721270 */
[----:B------:R4:W-:Y:S01]  /*13130*/  @P5 STG.E desc[UR8][R4.64], R93 ;  /* 0x0000005d04005986 */ /* 0x0009e2000c101908 */
[----:B------:R-:W4:Y:S01]  /*13140*/  LDCU UR12, c[0x0][0x39c] ;  /* 0x00007380ff0c77ac */ /* 0x000f220008000800 */
[C---:B-1----:R-:W-:Y:S01]  /*13150*/  LEA R6, P5, R10.reuse, R3, 0x2 ;  /* 0x000000030a067211 */ /* 0x042fe200078a10ff */
[----:B------:R-:W-:Y:S01]  /*13160*/  VIADD R0, R197, 0x70 ;  /* 0x00000070c5007836 */ /* 0x000fe20000000000 */
[----:B------:R-:W1:Y:S02]  /*13170*/  LDCU UR7, c[0x0][0x3b8] ;  /* 0x00007700ff0777ac */ /* 0x000e640008000800 */
[----:B------:R-:W-:-:S02]  /*13180*/  LEA.HI.X.SX32 R7, R10, R96, 0x2, P5 ;  /* 0x000000600a077211 */ /* 0x000fc400028f16ff */
[-C--:B---3--:R-:W-:Y:S01]  /*13190*/  LEA R8, P6, R11, R3.reuse, 0x2 ;  /* 0x000000030b087211 */ /* 0x088fe200078c10ff */
[----:B------:R-:W3:Y:S01]  /*131a0*/  LDCU UR10, c[0x0][0x3b8] ;  /* 0x00007700ff0a77ac */ /* 0x000ee20008000800 */
[----:B------:R-:W-:Y:S01]  /*131b0*/  ISETP.LT.AND P5, PT, R0, UR13, !P0 ;  /* 0x0000000d00007c0c */ /* 0x000fe2000c7a1270 */
[----:B------:R-:W-:Y:S01]  /*131c0*/  VIADD R0, R197, 0x71 ;  /* 0x00000071c5007836 */ /* 0x000fe20000000000 */
        /* <DEDUP_REMOVED lines=8> */
[----:B----4-:R-:W-:Y:S01]  /*13250*/  LEA R4, P3, R11, R3, 0x2 ;  /* 0x000000030b047211 */ /* 0x010fe200078610ff */
[----:B------:R-:W-:Y:S01]  /*13260*/  VIADD R0, R197, 0x72 ;  /* 0x00000072c5007836 */ /* 0x000fe20000000000 */
[----:B------:R-:W4:Y:S02]  /*13270*/  LDCU UR11, c[0x0][0x3b8] ;  /* 0x00007700ff0b77ac */ /* 0x000f240008000800 */
[----:B------:R-:W-:-:S02]  /*13280*/  LEA.HI.X.SX32 R5, R11, R96, 0x2, P3 ;  /* 0x000000600b057211 */ /* 0x000fc400018f16ff */
[----:B------:R-:W-:Y:S01]  /*13290*/  ISETP.LT.AND P3, PT, R0, UR12, !P0 ;  /* 0x0000000c00007c0c */ /* 0x000fe2000c761270 */
[----:B------:R-:W2:Y:S01]  /*132a0*/  LDCU UR12, c[0x0][0x39c] ;  /* 0x00007380ff0c77ac */ /* 0x000ea20008000800 */
[CC--:B---3--:R-:W-:Y:S01]  /*132b0*/  LEA R6, P6, R10.reuse, R3.reuse, 0x2 ;  /* 0x000000030a067211 */ /* 0x0c8fe200078c10ff */
[C---:B------:R-:W-:Y:S01]  /*132c0*/  VIADD R0, R197.reuse, 0x73 ;  /* 0x00000073c5007836 */ /* 0x040fe20000000000 */
        /* <DEDUP_REMOVED lines=10> */
[----:B------:R-:W4:Y:S02]  /*13370*/  LDCU UR4, c[0x0][0x3b8] ;  /* 0x00007700ff0477ac */ /* 0x000f240008000800 */
[----:B---3--:R-:W-:-:S02]  /*13380*/  LEA R4, P6, R11, R3, 0x2 ;  /* 0x000000030b047211 */ /* 0x008fc400078c10ff */
[-C--:B------:R-:W-:Y:S01]  /*13390*/  LEA.HI.X.SX32 R9, R10, R96.reuse, 0x2, P1 ;  /* 0x000000600a097211 */ /* 0x080fe200008f16ff */
[----:B------:R-:W3:Y:S01]  /*133a0*/  LDCU UR6, c[0x0][0x3b8] ;  /* 0x00007700ff0677ac */ /* 0x000ee20008000800 */
[----:B--2---:R-:W-:Y:S01]  /*133b0*/  ISETP.LT.AND P1, PT, R0, UR14, !P0 ;  /* 0x0000000e00007c0c */ /* 0x004fe2000c721270 */
[----:B------:R-:W-:Y:S01]  /*133c0*/  VIADD R0, R197, 0x75 ;  /* 0x00000075c5007836 */ /* 0x000fe20000000000 */
[CC--:B------:R-:W-:Y:S01]  /*133d0*/  LEA.HI.X.SX32 R5, R11.reuse, R96.reuse, 0x2, P6 ;  /* 0x000000600b057211 */ /* 0x0c0fe200030f16ff */
[----:B------:R-:W2:Y:S01]  /*133e0*/  LDCU UR14, c[0x0][0x39c] ;  /* 0x00007380ff0e77ac */ /* 0x000ea20008000800 */
[----:B------:R-:W-:Y:S01]  /*133f0*/  VIADD R11, R11, UR7 ;  /* 0x000000070b0b7c36 */ /* 0x000fe20008000000 */
[----:B------:R3:W-:Y:S01]  /*13400*/  @P5 STG.E desc[UR8][R8.64], R68 ;  /* 0x0000004408005986 */ /* 0x0007e2000c101908 */
[----:B------:R-:W-:Y:S01]  /*13410*/  ISETP.LT.AND P5, PT, R0, UR12, !P0 ;  /* 0x0000000c00007c0c */ /* 0x000fe2000c7a1270 */
[----:B------:R-:W2:Y:S01]  /*13420*/  LDCU UR12, c[0x0][0x39c] ;  /* 0x00007380ff0c77ac */ /* 0x000ea20008000800 */
[C---:B------:R-:W-:Y:S01]  /*13430*/  VIADD R10, R11.reuse, UR10 ;  /* 0x0000000a0b0a7c36 */ /* 0x040fe20008000000 */
[----:B------:R2:W-:Y:S01]  /*13440*/  @P4 STG.E desc[UR8][R4.64], R12 ;  /* 0x0000000c04004986 */ /* 0x0005e2000c101908 */
[----:B-1----:R-:W-:Y:S01]  /*13450*/  LEA R6, P4, R11, R3, 0x2 ;  /* 0x000000030b067211 */ /* 0x002fe200078810ff */
[----:B------:R-:W-:Y:S01]  /*13460*/  VIADD R0, R197, 0x76 ;  /* 0x00000076c5007836 */ /* 0x000fe20000000000 */
[----:B------:R-:W1:Y:S02]  /*13470*/  LDCU UR7, c[0x0][0x3b8] ;  /* 0x00007700ff0777ac */ /* 0x000e640008000800 */
[----:B------:R-:W-:-:S02]  /*13480*/  LEA.HI.X.SX32 R7, R11, R96, 0x2, P4 ;  /* 0x000000600b077211 */ /* 0x000fc400020f16ff */
[----:B------:R-:W-:Y:S01]  /*13490*/  ISETP.LT.AND P4, PT, R0, UR13, !P0 ;  /* 0x0000000d00007c0c */ /* 0x000fe2000c781270 */
[C---:B------:R-:W-:Y:S01]  /*134a0*/  VIADD R0, R197.reuse, 0x77 ;  /* 0x00000077c5007836 */ /* 0x040fe20000000000 */
[CC--:B---3--:R-:W-:Y:S01]  /*134b0*/  LEA R8, P6, R10.reuse, R3.reuse, 0x2 ;  /* 0x000000030a087211 */ /* 0x0c8fe200078c10ff */
[----:B------:R3:W-:Y:S01]  /*134c0*/  @P3 STG.E desc[UR8][R6.64], R69 ;  /* 0x0000004506003986 */ /* 0x0007e2000c101908 */
[----:B------:R-:W1:Y:S02]  /*134d0*/  LDCU UR13, c[0x0][0x39c] ;  /* 0x00007380ff0d77ac */ /* 0x000e640008000800 */
[CC--:B------:R-:W-:Y:S01]  /*134e0*/  LEA.HI.X.SX32 R9, R10.reuse, R96.reuse, 0x2, P6 ;  /* 0x000000600a097211 */ /* 0x0c0fe200030f16ff */
[----:B----4-:R-:W-:Y:S01]  /*134f0*/  VIADD R10, R10, UR11 ;  /* 0x0000000b0a0a7c36 */ /* 0x010fe20008000000 */
[----:B--2---:R-:W-:Y:S01]  /*13500*/  ISETP.LT.AND P3, PT, R0, UR14, !P0 ;  /* 0x0000000e00007c0c */ /* 0x004fe2000c761270 */
[----:B------:R-:W-:Y:S01]  /*13510*/  VIADD R0, R197, 0x78 ;  /* 0x00000078c5007836 */ /* 0x000fe20000000000 */
[----:B------:R-:W2:Y:S01]  /*13520*/  LDCU UR14, c[0x0][0x39c] ;  /* 0x00007380ff0e77ac */ /* 0x000ea20008000800 */
[----:B------:R4:W-:Y:S01]  /*13530*/  @P2 STG.E desc[UR8][R8.64], R13 ;  /* 0x0000000d08002986 */ /* 0x0009e2000c101908 */
[C---:B------:R-:W-:Y:S01]  /*13540*/  LEA R4, P2, R10.reuse, R3, 0x2 ;  /* 0x000000030a047211 */ /* 0x040fe200078410ff */
[C---:B------:R-:W-:Y:S01]  /*13550*/  VIADD R11, R10.reuse, UR5 ;  /* 0x000000050a0b7c36 */ /* 0x040fe20008000000 */
[----:B------:R-:W2:Y:S02]  /*13560*/  LDCU UR10, c[0x0][0x3b8] ;  /* 0x00007700ff0a77ac */ /* 0x000ea40008000800 */
[----:B------:R-:W-:-:S02]  /*13570*/  LEA.HI.X.SX32 R5, R10, R96, 0x2, P2 ;  /* 0x000000600a057211 */ /* 0x000fc400010f16ff */
[----:B------:R-:W-:Y:S01]  /*13580*/  ISETP.LT.AND P2, PT, R0, UR12, !P0 ;  /* 0x0000000c00007c0c */ /* 0x000fe2000c741270 */
[----:B------:R-:W2:Y:S01]  /*13590*/  LDCU UR12, c[0x0][0x39c] ;  /* 0x00007380ff0c77ac */ /* 0x000ea20008000800 */
[-C--:B---3--:R-:W-:Y:S01]  /*135a0*/  LEA R6, P6, R11, R3.reuse, 0x2 ;  /* 0x000000030b067211 */ /* 0x088fe200078c10ff */
[----:B------:R-:W-:Y:S01]  /*135b0*/  VIADD R0, R197, 0x79 ;  /* 0x00000079c5007836 */ /* 0x000fe20000000000 */
[----:B------:R3:W-:Y:S01]  /*135c0*/  @P1 STG.E desc[UR8][R4.64], R70 ;  /* 0x0000004604001986 */ /* 0x0007e2000c101908 */
[----:B------:R-:W2:Y:S01]  /*135d0*/  LDCU UR11, c[0x0][0x3b8] ;  /* 0x00007700ff0b77ac */ /* 0x000ea20008000800 */
[CC--:B------:R-:W-:Y:S01]  /*135e0*/  LEA.HI.X.SX32 R7, R11.reuse, R96.reuse, 0x2, P6 ;  /* 0x000000600b077211 */ /* 0x0c0fe200030f16ff */
[----:B------:R-:W-:Y:S01]  /*135f0*/  VIADD R11, R11, UR4 ;  /* 0x000000040b0b7c36 */ /* 0x000fe20008000000 */
[----:B-1----:R-:W-:Y:S01]  /*13600*/  ISETP.LT.AND P1, PT, R0, UR13, !P0 ;  /* 0x0000000d00007c0c */ /* 0x002fe2000c721270 */
[----:B------:R-:W-:Y:S01]  /*13610*/  VIADD R0, R197, 0x7a ;  /* 0x0000007ac5007836 */ /* 0x000fe20000000000 */
[----:B------:R-:W1:Y:S01]  /*13620*/  LDCU UR13, c[0x0][0x39c] ;  /* 0x00007380ff0d77ac */ /* 0x000e620008000800 */
[----:B------:R1:W-:Y:S01]  /*13630*/  @P5 STG.E desc[UR8][R6.64], R14 ;  /* 0x0000000e06005986 */ /* 0x0003e2000c101908 */
[C---:B------:R-:W-:Y:S01]  /*13640*/  VIADD R10, R11.reuse, UR6 ;  /* 0x000000060b0a7c36 */ /* 0x040fe20008000000 */
[CC--:B----4-:R-:W-:Y:S01]  /*13650*/  LEA R8, P5, R11.reuse, R3.reuse, 0x2 ;  /* 0x000000030b087211 */ /* 0x0d0fe200078a10ff */
[----:B------:R-:W4:Y:S03]  /*13660*/  LDCU UR5, c[0x0][0x3b8] ;  /* 0x00007700ff0577ac */ /* 0x000f260008000800 */
[----:B------:R-:W-:Y:S01]  /*13670*/  LEA.HI.X.SX32 R9, R11, R96, 0x2, P5 ;  /* 0x000000600b097211 */ /* 0x000fe200028f16ff */
[----:B------:R-:W4:Y:S01]  /*13680*/  LDCU UR4, c[0x0][0x3b8] ;  /* 0x00007700ff0477ac */ /* 0x000f220008000800 */
[----:B---3--:R-:W-:-:S02]  /*13690*/  LEA R4, P6, R10, R3, 0x2 ;  /* 0x000000030a047211 */ /* 0x008fc400078c10ff */
[----:B--2---:R-:W-:Y:S01]  /*136a0*/  ISETP.LT.AND P5, PT, R0, UR12, !P0 ;  /* 0x0000000c00007c0c */ /* 0x004fe2000c7a1270 */
[----:B------:R-:W2:Y:S01]  /*136b0*/  LDCU UR12, c[0x0][0x39c] ;  /* 0x00007380ff0c77ac */ /* 0x000ea20008000800 */
[C---:B------:R-:W-:Y:S01]  /*136c0*/  VIADD R0, R197.reuse, 0x7b ;  /* 0x0000007bc5007836 */ /* 0x040fe20000000000 */
[CC--:B------:R-:W-:Y:S01]  /*136d0*/  LEA.HI.X.SX32 R5, R10.reuse, R96.reuse, 0x2, P6 ;  /* 0x000000600a057211 */ /* 0x0c0fe200030f16ff */
[----:B------:R-:W-:Y:S01]  /*136e0*/  VIADD R10, R10, UR7 ;  /* 0x000000070a0a7c36 */ /* 0x000fe20008000000 */
[----:B------:R3:W-:Y:S01]  /*136f0*/  @P4 STG.E desc[UR8][R8.64], R71 ;  /* 0x0000004708004986 */ /* 0x0007e2000c101908 */
[----:B------:R-:W4:Y:S01]  /*13700*/  LDCU UR6, c[0x0][0x3b8] ;  /* 0x00007700ff0677ac */ /* 0x000f220008000800 */
[----:B------:R-:W-:Y:S01]  /*13710*/  ISETP.LT.AND P4, PT, R0, UR14, !P0 ;  /* 0x0000000e00007c0c */ /* 0x000fe2000c781270 */
[C---:B------:R-:W-:Y:S01]  /*13720*/  VIADD R0, R197.reuse, 0x7c ;  /* 0x0000007cc5007836 */ /* 0x040fe20000000000 */
[CC--:B-1----:R-:W-:Y:S01]  /*13730*/  LEA R6, P6, R10.reuse, R3.reuse, 0x2 ;  /* 0x000000030a067211 */ /* 0x0c2fe200078c10ff */
[----:B------:R1:W-:Y:S01]  /*13740*/  @P3 STG.E desc[UR8][R4.64], R15 ;  /* 0x0000000f04003986 */ /* 0x0003e2000c101908 */
[----:B------:R-:W-:Y:S01]  /*13750*/  VIADD R2, R10, UR10 ;  /* 0x0000000a0a027c36 */ /* 0x000fe20008000000 */
[----:B------:R-:W1:Y:S01]  /*13760*/  LDCU UR7, c[0x0][0x3b8] ;  /* 0x00007700ff0777ac */ /* 0x000e620008000800 */
[----:B------:R-:W-:Y:S01]  /*13770*/  ISETP.LT.AND P3, PT, R0, UR13, !P0 ;  /* 0x0000000d00007c0c */ /* 0x000fe2000c761270 */
[----:B------:R-:W-:Y:S01]  /*13780*/  VIADD R0, R197, 0x7d ;  /* 0x0000007dc5007836 */ /* 0x000fe20000000000 */
[-C--:B------:R-:W-:Y:S01]  /*13790*/  LEA.HI.X.SX32 R7, R10, R96.reuse, 0x2, P6 ;  /* 0x000000600a077211 */ /* 0x080fe200030f16ff */
[C---:B------:R-:W-:Y:S01]  /*137a0*/  VIADD R11, R2.reuse, UR11 ;  /* 0x0000000b020b7c36 */ /* 0x040fe20008000000 */
[-C--:B---3--:R-:W-:Y:S01]  /*137b0*/  LEA R8, P6, R2, R3.reuse, 0x2 ;  /* 0x0000000302087211 */ /* 0x088fe200078c10ff */
[----:B------:R-:W3:Y:S02]  /*137c0*/  LDCU UR10, c[0x0][0x3b8] ;  /* 0x00007700ff0a77ac */ /* 0x000ee40008000800 */
[----:B------:R3:W-:Y:S01]  /*137d0*/  @P2 STG.E desc[UR8][R6.64], R36 ;  /* 0x0000002406002986 */ /* 0x0007e2000c101908 */
[----:B--2---:R-:W-:Y:S01]  /*137e0*/  ISETP.LT.AND P2, PT, R0, UR12, !P0 ;  /* 0x0000000c00007c0c */ /* 0x004fe2000c741270 */
[C---:B----4-:R-:W-:Y:S01]  /*137f0*/  VIADD R0, R11.reuse, UR5 ;  /* 0x000000050b007c36 */ /* 0x050fe20008000000 */
[----:B------:R-:W-:Y:S01]  /*13800*/  LEA.HI.X.SX32 R9, R2, R96, 0x2, P6 ;  /* 0x0000006002097211 */ /* 0x000fe200030f16ff */
[----:B------:R-:W2:Y:S02]  /*13810*/  LDCU UR5, c[0x0][0x39c] ;  /* 0x00007380ff0577ac */ /* 0x000ea40008000800 */
[C---:B------:R-:W-:Y:S01]  /*13820*/  VIADD R2, R0.reuse, UR4 ;  /* 0x0000000400027c36 */ /* 0x040fe20008000000 */
[-C--:B------:R-:W-:Y:S01]  /*13830*/  LEA R10, P6, R0, R3.reuse, 0x2 ;  /* 0x00000003000a7211 */ /* 0x080fe200078c10ff */
[----:B------:R-:W4:Y:S01]  /*13840*/  LDCU UR4, c[0x0][0x39c] ;  /* 0x00007380ff0477ac */ /* 0x000f220008000800 */
[----:B------:R2:W-:Y:S01]  /*13850*/  @P1 STG.E desc[UR8][R8.64], R16 ;  /* 0x0000001008001986 */ /* 0x0005e2000c101908 */
[----:B-1----:R-:W-:Y:S01]  /*13860*/  LEA R4, P1, R11, R3, 0x2 ;  /* 0x000000030b047211 */ /* 0x002fe200078210ff */
[----:B------:R-:W-:-:S03]  /*13870*/  VIADD R13, R2, UR6 ;  /* 0x00000006020d7c36 */ /* 0x000fc60008000000 */
[-C--:B------:R-:W-:Y:S02]  /*13880*/  LEA.HI.X.SX32 R5, R11, R96.reuse, 0x2, P1 ;  /* 0x000000600b057211 */ /* 0x080fe400008f16ff */
[-C--:B---3--:R-:W-:Y:S02]  /*13890*/  LEA R6, P1, R2, R3.reuse, 0x2 ;  /* 0x0000000302067211 */ /* 0x088fe400078210ff */
[-C--:B------:R-:W-:Y:S01]  /*138a0*/  LEA.HI.X.SX32 R11, R0, R96.reuse, 0x2, P6 ;  /* 0x00000060000b7211 */ /* 0x080fe200030f16ff */
[C---:B------:R-:W-:Y:S01]  /*138b0*/  VIADD R0, R13.reuse, UR7 ;  /* 0x000000070d007c36 */ /* 0x040fe20008000000 */
[----:B------:R-:W-:Y:S01]  /*138c0*/  LEA R12, P6, R13, R3, 0x2 ;  /* 0x000000030d0c7211 */ /* 0x000fe200078c10ff */
[C---:B--2---:R-:W-:Y:S01]  /*138d0*/  VIADD R9, R197.reuse, 0x7e ;  /* 0x0000007ec5097836 */ /* 0x044fe20000000000 */
[-C--:B------:R-:W-:Y:S01]  /*138e0*/  LEA.HI.X.SX32 R7, R2, R96.reuse, 0x2, P1 ;  /* 0x0000006002077211 */ /* 0x080fe200008f16ff */
[----:B------:R-:W-:Y:S01]  /*138f0*/  VIADD R197, R197, 0x7f ;  /* 0x0000007fc5c57836 */ /* 0x000fe20000000000 */
[----:B------:R-:W-:Y:S01]  /*13900*/  LEA.HI.X.SX32 R13, R13, R96, 0x2, P6 ;  /* 0x000000600d0d7211 */ /* 0x000fe200030f16ff */
[----:B------:R-:W-:Y:S01]  /*13910*/  VIADD R14, R0, UR10 ;  /* 0x0000000a000e7c36 */ /* 0x000fe20008000000 */
[----:B------:R-:W-:Y:S01]  /*13920*/  ISETP.LT.AND P1, PT, R9, UR5, !P0 ;  /* 0x0000000509007c0c */ /* 0x000fe2000c721270 */
[----:B------:R1:W-:Y:S01]  /*13930*/  @P5 STG.E desc[UR8][R4.64], R37 ;  /* 0x0000002504005986 */ /* 0x0003e2000c101908 */
[----:B----4-:R-:W-:-:S02]  /*13940*/  ISETP.LT.AND P0, PT, R197, UR4, !P0 ;  /* 0x00000004c5007c0c */ /* 0x010fc4000c701270 */
[CC--:B------:R-:W-:Y:S01]  /*13950*/  LEA R8, P6, R0.reuse, R3.reuse, 0x2 ;  /* 0x0000000300087211 */ /* 0x0c0fe200078c10ff */
[----:B------:R1:W-:Y:S03]  /*13960*/  @P4 STG.E desc[UR8][R10.64], R17 ;  /* 0x000000110a004986 */ /* 0x0003e6000c101908 */
[----:B------:R-:W-:Y:S01]  /*13970*/  LEA.HI.X.SX32 R9, R0, R96, 0x2, P6 ;  /* 0x0000006000097211 */ /* 0x000fe200030f16ff */
[----:B------:R1:W-:Y:S01]  /*13980*/  @P3 STG.E desc[UR8][R6.64], R38 ;  /* 0x0000002606003986 */ /* 0x0003e2000c101908 */
[----:B------:R-:W-:-:S03]  /*13990*/  LEA R2, P6, R14, R3, 0x2 ;  /* 0x000000030e027211 */ /* 0x000fc600078c10ff */
[----:B------:R1:W-:Y:S01]  /*139a0*/  @P2 STG.E desc[UR8][R12.64], R18 ;  /* 0x000000120c002986 */ /* 0x0003e2000c101908 */
[----:B------:R-:W-:-:S03]  /*139b0*/  LEA.HI.X.SX32 R3, R14, R96, 0x2, P6 ;  /* 0x000000600e037211 */ /* 0x000fc600030f16ff */
[----:B------:R1:W-:Y:S01]  /*139c0*/  @P1 STG.E desc[UR8][R8.64], R39 ;  /* 0x0000002708001986 */ /* 0x0003e2000c101908 */
[----:B------:R-:W-:Y:S05]  /*139d0*/  @!P0 EXIT ;  /* 0x000000000000894d */ /* 0x000fea0003800000 */
[----:B------:R-:W-:Y:S01]  /*139e0*/  STG.E desc[UR8][R2.64], R19 ;  /* 0x0000001302007986 */ /* 0x000fe2000c101908 */
[----:B------:R-:W-:Y:S05]  /*139f0*/  EXIT ;  /* 0x000000000000794d */ /* 0x000fea0003800000 */
.L_x_3:
[----:B------:R-:W-:-:S00]  /*13a00*/  BRA `(.L_x_3) ;  /* 0xfffffffc00fc7947 */ /* 0x000fc0000383ffff */
[----:B------:R-:W-:-:S00]  /*13a10*/  NOP ;  /* 0x0000000000007918 */ /* 0x000fc00000000000 */
        /* <DEDUP_REMOVED lines=14> */
.L_x_4:


//--------------------- .nv.shared.matmul_kernel  --------------------------
	.section	.nv.shared.matmul_kernel,"aw",@nobits
	.sectionflags	@""
	.align	16
	.zero		1024


//--------------------- .nv.shared.reserved.0     --------------------------
	.section	.nv.shared.reserved.0,"aw",@nobits
	.weak		__nv_reservedSMEM_offset_0_alias
	.size		__nv_reservedSMEM_offset_0_alias, 0, 64
	.other		__nv_reservedSMEM_offset_0_alias,@"STO_CUDA_RESERVED_SHARED STV_DEFAULT"
__nv_reservedSMEM_offset_0_alias:
	.zero		0
	.zero		64


//--------------------- .nv.constant0.matmul_kernel --------------------------
	.section	.nv.constant0.matmul_kernel,"a",@progbits
	.sectionflags	@""
	.align	4
.nv.constant0.matmul_kernel:
	.zero		976


//--------------------- SYMBOLS --------------------------

	.type		.nv.reservedSmem.offset0,@object
	.size		.nv.reservedSmem.offset0,0x4
	.type		.nv.reservedSmem.cap,@object
	.size		.nv.reservedSmem.cap,0x4
